def attn_fwd(
    Q,
    K,
    V,
    Out,
    Lse,
    sm_scale,
    stride_qz,
    stride_qh,
    stride_qm,
    stride_qk,
    stride_kz,
    stride_kh,
    stride_kn,
    stride_kk,
    stride_vz,
    stride_vh,
    stride_vn,
    stride_vk,
    stride_oz,
    stride_oh,
    stride_om,
    stride_ok,
    seqlen_q,
    seqlen_k,
    BLOCK_M: tl.constexpr,
    BLOCK_N: tl.constexpr,
    HEAD_DIM: tl.constexpr,
    CAUSAL: tl.constexpr,
):
    start_m = tl.program_id(0)
    off_hz = tl.program_id(1)
    q_off = off_hz * stride_qh
    k_off = off_hz * stride_kh
    v_off = off_hz * stride_vh
    offs_m = start_m * BLOCK_M + tl.arange(0, BLOCK_M)
    offs_d = tl.arange(0, HEAD_DIM)
    offs_n = tl.arange(0, BLOCK_N)
    q_ptrs = Q + q_off + offs_m[:, None] * stride_qm + offs_d[None, :] * stride_qk
    k_ptrs = K + k_off + offs_d[:, None] * stride_kk + offs_n[None, :] * stride_kn
    v_ptrs = V + v_off + offs_n[:, None] * stride_vn + offs_d[None, :] * stride_vk
    m_i = tl.full([BLOCK_M], float("-inf"), dtype=tl.float32)
    l_i = tl.zeros([BLOCK_M], dtype=tl.float32) + 1.0
    acc = tl.zeros([BLOCK_M, HEAD_DIM], dtype=tl.float32)
    q = tl.load(q_ptrs)
    acc, l_i, m_i = _attn_fwd_inner(
        acc,
        l_i,
        m_i,
        q,
        k_ptrs,
        v_ptrs,
        sm_scale,
        stride_kn,
        stride_vn,
        start_m,
        seqlen_k,
        BLOCK_M,
        BLOCK_N,
        HEAD_DIM,
        CAUSAL,
    )
    acc = acc / l_i[:, None]
    lse = m_i + tl.math.log2(l_i) / 1.4426950408889634
    o_ptrs = (
        Out
        + off_hz * stride_oh
        + offs_m[:, None] * stride_om
        + offs_d[None, :] * stride_ok
    )
    tl.store(o_ptrs, acc.to(Out.dtype.element_ty))
    tl.store(Lse + off_hz * seqlen_q + offs_m, lse)

# config = {"BLOCK_M": 128, "BLOCK_N": 64, "HEAD_DIM": 512, "arch": "sm_80", "causal": true, "dtype": "bf16", "num_stages": 2, "num_warps": 4}
# arch = sm_80


// ===== COMPILED SASS (sm_80) =====

	.target	sm_80

	.elftype	@"ET_EXEC"


//--------------------- .note.nv.tkinfo           --------------------------
	.section	.note.nv.tkinfo,"",@"SHT_NOTE"
	.sectionflags	@"SHF_NOTE_NV_TKINFO"
	.tkinfo
        /*0018*/ 	.word	0x00000002
        /*0030*/ 	.string	""
        /*0030*/ 	.string	"ptxas"
        /*0030*/ 	.string	"Cuda compilation tools, release 13.0, V13.0.88"
        /*0030*/ 	.string	"Build cuda_13.0.r13.0/compiler.36424714_0"
        /*0030*/ 	.string	"-v  -suppress-debug-info  -lineinfo  -arch sm_80 "



//--------------------- .note.nv.cuinfo           --------------------------
	.section	.note.nv.cuinfo,"",@"SHT_NOTE"
	.sectionflags	@"SHF_NOTE_NV_CUINFO"
        /*0018*/ 	.short	0x0002
        /*001a*/ 	.short	0x0050
        /*001c*/ 	.short	0x0082
	.zero		2


//--------------------- .nv.info                  --------------------------
	.section	.nv.info,"",@"SHT_CUDA_INFO"
	.align	4


	//----- nvinfo : EIATTR_REGCOUNT
	.align		4
        /*0000*/ 	.byte	0x04, 0x2f
        /*0002*/ 	.short	(.L_2 - .L_1)
	.align		4
.L_1:
        /*0004*/ 	.word	index@(attn_fwd)
        /*0008*/ 	.word	0x00000020


	//----- nvinfo : EIATTR_FRAME_SIZE
	.align		4
.L_2:
        /*000c*/ 	.byte	0x04, 0x11
        /*000e*/ 	.short	(.L_4 - .L_3)
	.align		4
.L_3:
        /*0010*/ 	.word	index@(attn_fwd)
        /*0014*/ 	.word	0x000048a8


	//----- nvinfo : EIATTR_MIN_STACK_SIZE
	.align		4
.L_4:
        /*0018*/ 	.byte	0x04, 0x12
        /*001a*/ 	.short	(.L_6 - .L_5)
	.align		4
.L_5:
        /*001c*/ 	.word	index@(attn_fwd)
        /*0020*/ 	.word	0x000048a8
.L_6:


//--------------------- .nv.info.attn_fwd         --------------------------
	.section	.nv.info.attn_fwd,"",@"SHT_CUDA_INFO"
	.sectionflags	@""
	.align	4


	//----- nvinfo : EIATTR_CUDA_API_VERSION
	.align		4
        /*0000*/ 	.byte	0x04, 0x37
        /*0002*/ 	.short	(.L_8 - .L_7)
.L_7:
        /*0004*/ 	.word	0x00000082


	//----- nvinfo : EIATTR_SW2861232_WAR
	.align		4
.L_8:
        /*0008*/ 	.byte	0x01, 0x35
	.zero		2


	//----- nvinfo : EIATTR_PARAM_CBANK
	.align		4
        /*000c*/ 	.byte	0x04, 0x0a
        /*000e*/ 	.short	(.L_10 - .L_9)
	.align		4
.L_9:
        /*0010*/ 	.word	index@(.nv.constant0.attn_fwd)
        /*0014*/ 	.short	0x0160
        /*0016*/ 	.short	0x0088


	//----- nvinfo : EIATTR_CBANK_PARAM_SIZE
	.align		4
.L_10:
        /*0018*/ 	.byte	0x03, 0x19
        /*001a*/ 	.short	0x0088


	//----- nvinfo : EIATTR_KPARAM_INFO
	.align		4
        /*001c*/ 	.byte	0x04, 0x17
        /*001e*/ 	.short	(.L_12 - .L_11)
.L_11:
        /*0020*/ 	.word	0x00000000
        /*0024*/ 	.short	0x0019
        /*0026*/ 	.short	0x0080
        /*0028*/ 	.byte	0x00, 0xf4, 0x21, 0x00


	//----- nvinfo : EIATTR_KPARAM_INFO
	.align		4
.L_12:
        /*002c*/ 	.byte	0x04, 0x17
        /*002e*/ 	.short	(.L_14 - .L_13)
.L_13:
        /*0030*/ 	.word	0x00000000
        /*0034*/ 	.short	0x0018
        /*0036*/ 	.short	0x0078
        /*0038*/ 	.byte	0x00, 0xf4, 0x21, 0x00


	//----- nvinfo : EIATTR_KPARAM_INFO
	.align		4
.L_14:
        /*003c*/ 	.byte	0x04, 0x17
        /*003e*/ 	.short	(.L_16 - .L_15)
.L_15:
        /*0040*/ 	.word	0x00000000
        /*0044*/ 	.short	0x0017
        /*0046*/ 	.short	0x0070
        /*0048*/ 	.byte	0x00, 0xf0, 0x11, 0x00


	//----- nvinfo : EIATTR_KPARAM_INFO
	.align		4
.L_16:
        /*004c*/ 	.byte	0x04, 0x17
        /*004e*/ 	.short	(.L_18 - .L_17)
.L_17:
        /*0050*/ 	.word	0x00000000
        /*0054*/ 	.short	0x0016
        /*0056*/ 	.short	0x006c
        /*0058*/ 	.byte	0x00, 0xf0, 0x11, 0x00


	//----- nvinfo : EIATTR_KPARAM_INFO
	.align		4
.L_18:
        /*005c*/ 	.byte	0x04, 0x17
        /*005e*/ 	.short	(.L_20 - .L_19)
.L_19:
        /*0060*/ 	.word	0x00000000
        /*0064*/ 	.short	0x0015
        /*0066*/ 	.short	0x0068
        /*0068*/ 	.byte	0x00, 0xf0, 0x11, 0x00


	//----- nvinfo : EIATTR_KPARAM_INFO
	.align		4
.L_20:
        /*006c*/ 	.byte	0x04, 0x17
        /*006e*/ 	.short	(.L_22 - .L_21)
.L_21:
        /*0070*/ 	.word	0x00000000
        /*0074*/ 	.short	0x0014
        /*0076*/ 	.short	0x0064
        /*0078*/ 	.byte	0x00, 0xf0, 0x11, 0x00


	//----- nvinfo : EIATTR_KPARAM_INFO
	.align		4
.L_22:
        /*007c*/ 	.byte	0x04, 0x17
        /*007e*/ 	.short	(.L_24 - .L_23)
.L_23:
        /*0080*/ 	.word	0x00000000
        /*0084*/ 	.short	0x0013
        /*0086*/ 	.short	0x0060
        /*0088*/ 	.byte	0x00, 0xf0, 0x11, 0x00


	//----- nvinfo : EIATTR_KPARAM_INFO
	.align		4
.L_24:
        /*008c*/ 	.byte	0x04, 0x17
        /*008e*/ 	.short	(.L_26 - .L_25)
.L_25:
        /*0090*/ 	.word	0x00000000
        /*0094*/ 	.short	0x0012
        /*0096*/ 	.short	0x005c
        /*0098*/ 	.byte	0x00, 0xf0, 0x11, 0x00


	//----- nvinfo : EIATTR_KPARAM_INFO
	.align		4
.L_26:
        /*009c*/ 	.byte	0x04, 0x17
        /*009e*/ 	.short	(.L_28 - .L_27)
.L_27:
        /*00a0*/ 	.word	0x00000000
        /*00a4*/ 	.short	0x0011
        /*00a6*/ 	.short	0x0058
        /*00a8*/ 	.byte	0x00, 0xf0, 0x11, 0x00


	//----- nvinfo : EIATTR_KPARAM_INFO
	.align		4
.L_28:
        /*00ac*/ 	.byte	0x04, 0x17
        /*00ae*/ 	.short	(.L_30 - .L_29)
.L_29:
        /*00b0*/ 	.word	0x00000000
        /*00b4*/ 	.short	0x0010
        /*00b6*/ 	.short	0x0054
        /*00b8*/ 	.byte	0x00, 0xf0, 0x11, 0x00


	//----- nvinfo : EIATTR_KPARAM_INFO
	.align		4
.L_30:
        /*00bc*/ 	.byte	0x04, 0x17
        /*00be*/ 	.short	(.L_32 - .L_31)
.L_31:
        /*00c0*/ 	.word	0x00000000
        /*00c4*/ 	.short	0x000f
        /*00c6*/ 	.short	0x0050
        /*00c8*/ 	.byte	0x00, 0xf0, 0x11, 0x00


	//----- nvinfo : EIATTR_KPARAM_INFO
	.align		4
.L_32:
        /*00cc*/ 	.byte	0x04, 0x17
        /*00ce*/ 	.short	(.L_34 - .L_33)
.L_33:
        /*00d0*/ 	.word	0x00000000
        /*00d4*/ 	.short	0x000e
        /*00d6*/ 	.short	0x004c
        /*00d8*/ 	.byte	0x00, 0xf0, 0x11, 0x00


	//----- nvinfo : EIATTR_KPARAM_INFO
	.align		4
.L_34:
        /*00dc*/ 	.byte	0x04, 0x17
        /*00de*/ 	.short	(.L_36 - .L_35)
.L_35:
        /*00e0*/ 	.word	0x00000000
        /*00e4*/ 	.short	0x000d
        /*00e6*/ 	.short	0x0048
        /*00e8*/ 	.byte	0x00, 0xf0, 0x11, 0x00


	//----- nvinfo : EIATTR_KPARAM_INFO
	.align		4
.L_36:
        /*00ec*/ 	.byte	0x04, 0x17
        /*00ee*/ 	.short	(.L_38 - .L_37)
.L_37:
        /*00f0*/ 	.word	0x00000000
        /*00f4*/ 	.short	0x000c
        /*00f6*/ 	.short	0x0044
        /*00f8*/ 	.byte	0x00, 0xf0, 0x11, 0x00


	//----- nvinfo : EIATTR_KPARAM_INFO
	.align		4
.L_38:
        /*00fc*/ 	.byte	0x04, 0x17
        /*00fe*/ 	.short	(.L_40 - .L_39)
.L_39:
        /*0100*/ 	.word	0x00000000
        /*0104*/ 	.short	0x000b
        /*0106*/ 	.short	0x0040
        /*0108*/ 	.byte	0x00, 0xf0, 0x11, 0x00


	//----- nvinfo : EIATTR_KPARAM_INFO
	.align		4
.L_40:
        /*010c*/ 	.byte	0x04, 0x17
        /*010e*/ 	.short	(.L_42 - .L_41)
.L_41:
        /*0110*/ 	.word	0x00000000
        /*0114*/ 	.short	0x000a
        /*0116*/ 	.short	0x003c
        /*0118*/ 	.byte	0x00, 0xf0, 0x11, 0x00


	//----- nvinfo : EIATTR_KPARAM_INFO
	.align		4
.L_42:
        /*011c*/ 	.byte	0x04, 0x17
        /*011e*/ 	.short	(.L_44 - .L_43)
.L_43:
        /*0120*/ 	.word	0x00000000
        /*0124*/ 	.short	0x0009
        /*0126*/ 	.short	0x0038
        /*0128*/ 	.byte	0x00, 0xf0, 0x11, 0x00


	//----- nvinfo : EIATTR_KPARAM_INFO
	.align		4
.L_44:
        /*012c*/ 	.byte	0x04, 0x17
        /*012e*/ 	.short	(.L_46 - .L_45)
.L_45:
        /*0130*/ 	.word	0x00000000
        /*0134*/ 	.short	0x0008
        /*0136*/ 	.short	0x0034
        /*0138*/ 	.byte	0x00, 0xf0, 0x11, 0x00


	//----- nvinfo : EIATTR_KPARAM_INFO
	.align		4
.L_46:
        /*013c*/ 	.byte	0x04, 0x17
        /*013e*/ 	.short	(.L_48 - .L_47)
.L_47:
        /*0140*/ 	.word	0x00000000
        /*0144*/ 	.short	0x0007
        /*0146*/ 	.short	0x0030
        /*0148*/ 	.byte	0x00, 0xf0, 0x11, 0x00


	//----- nvinfo : EIATTR_KPARAM_INFO
	.align		4
.L_48:
        /*014c*/ 	.byte	0x04, 0x17
        /*014e*/ 	.short	(.L_50 - .L_49)
.L_49:
        /*0150*/ 	.word	0x00000000
        /*0154*/ 	.short	0x0006
        /*0156*/ 	.short	0x002c
        /*0158*/ 	.byte	0x00, 0xf0, 0x11, 0x00


	//----- nvinfo : EIATTR_KPARAM_INFO
	.align		4
.L_50:
        /*015c*/ 	.byte	0x04, 0x17
        /*015e*/ 	.short	(.L_52 - .L_51)
.L_51:
        /*0160*/ 	.word	0x00000000
        /*0164*/ 	.short	0x0005
        /*0166*/ 	.short	0x0028
        /*0168*/ 	.byte	0x00, 0xf0, 0x11, 0x00


	//----- nvinfo : EIATTR_KPARAM_INFO
	.align		4
.L_52:
        /*016c*/ 	.byte	0x04, 0x17
        /*016e*/ 	.short	(.L_54 - .L_53)
.L_53:
        /*0170*/ 	.word	0x00000000
        /*0174*/ 	.short	0x0004
        /*0176*/ 	.short	0x0020
        /*0178*/ 	.byte	0x00, 0xf4, 0x21, 0x00


	//----- nvinfo : EIATTR_KPARAM_INFO
	.align		4
.L_54:
        /*017c*/ 	.byte	0x04, 0x17
        /*017e*/ 	.short	(.L_56 - .L_55)
.L_55:
        /*0180*/ 	.word	0x00000000
        /*0184*/ 	.short	0x0003
        /*0186*/ 	.short	0x0018
        /*0188*/ 	.byte	0x00, 0xf4, 0x21, 0x00


	//----- nvinfo : EIATTR_KPARAM_INFO
	.align		4
.L_56:
        /*018c*/ 	.byte	0x04, 0x17
        /*018e*/ 	.short	(.L_58 - .L_57)
.L_57:
        /*0190*/ 	.word	0x00000000
        /*0194*/ 	.short	0x0002
        /*0196*/ 	.short	0x0010
        /*0198*/ 	.byte	0x00, 0xf4, 0x21, 0x00


	//----- nvinfo : EIATTR_KPARAM_INFO
	.align		4
.L_58:
        /*019c*/ 	.byte	0x04, 0x17
        /*019e*/ 	.short	(.L_60 - .L_59)
.L_59:
        /*01a0*/ 	.word	0x00000000
        /*01a4*/ 	.short	0x0001
        /*01a6*/ 	.short	0x0008
        /*01a8*/ 	.byte	0x00, 0xf4, 0x21, 0x00


	//----- nvinfo : EIATTR_KPARAM_INFO
	.align		4
.L_60:
        /*01ac*/ 	.byte	0x04, 0x17
        /*01ae*/ 	.short	(.L_62 - .L_61)
.L_61:
        /*01b0*/ 	.word	0x00000000
        /*01b4*/ 	.short	0x0000
        /*01b6*/ 	.short	0x0000
        /*01b8*/ 	.byte	0x00, 0xf4, 0x21, 0x00


	//----- nvinfo : EIATTR_MAXREG_COUNT
	.align		4
.L_62:
        /*01bc*/ 	.byte	0x03, 0x1b
        /*01be*/ 	.short	0x00ff


	//----- nvinfo : EIATTR_NUM_BARRIERS
	.align		4
        /*01c0*/ 	.byte	0x02, 0x4c
        /*01c2*/ 	.byte	0x01
	.zero		1


	//----- nvinfo : EIATTR_ANNOTATIONS
	.align		4
        /*01c4*/ 	.byte	0x04, 0x55
        /*01c6*/ 	.short	(.L_64 - .L_63)


	//   ....[0]....
.L_63:
        /*01c8*/ 	.word	0x00000001
        /*01cc*/ 	.byte	0x20, 0x04, 0x00, 0x00, 0x01, 0x00, 0x00, 0x00, 0x30, 0x04, 0x00, 0x00, 0x01, 0x00, 0x00, 0x00
        /* <DEDUP_REMOVED lines=316> */
        /*159c*/ 	.byte	0x40, 0x9f, 0x00, 0x00


	//----- nvinfo : EIATTR_MERCURY_ISA_VERSION
	.align		4
.L_64:
        /*15a0*/ 	.byte	0x03, 0x5f
        /*15a2*/ 	.short	0x0000


	//----- nvinfo : EIATTR_COOP_GROUP_MASK_REGIDS
	.align		4
        /*15a4*/ 	.byte	0x04, 0x29
        /*15a6*/ 	.short	(.L_66 - .L_65)


	//   ....[0]....
.L_65:
        /*15a8*/ 	.word	0xffffffff


	//   ....[1]....
        /*15ac*/ 	.word	0xffffffff


	//   ....[2]....
        /*15b0*/ 	.word	0xffffffff


	//   ....[3]....
        /*15b4*/ 	.word	0xffffffff


	//   ....[4]....
        /*15b8*/ 	.word	0xffffffff


	//   ....[5]....
        /*15bc*/ 	.word	0xffffffff


	//   ....[6]....
        /*15c0*/ 	.word	0xffffffff


	//   ....[7]....
        /*15c4*/ 	.word	0xffffffff


	//   ....[8]....
        /*15c8*/ 	.word	0xffffffff


	//   ....[9]....
        /*15cc*/ 	.word	0xffffffff


	//   ....[10]....
        /*15d0*/ 	.word	0xffffffff


	//   ....[11]....
        /*15d4*/ 	.word	0xffffffff


	//   ....[12]....
        /*15d8*/ 	.word	0xffffffff


	//   ....[13]....
        /*15dc*/ 	.word	0xffffffff


	//   ....[14]....
        /*15e0*/ 	.word	0xffffffff


	//   ....[15]....
        /*15e4*/ 	.word	0xffffffff


	//   ....[16]....
        /*15e8*/ 	.word	0xffffffff


	//   ....[17]....
        /*15ec*/ 	.word	0xffffffff


	//   ....[18]....
        /*15f0*/ 	.word	0xffffffff


	//   ....[19]....
        /*15f4*/ 	.word	0xffffffff


	//   ....[20]....
        /*15f8*/ 	.word	0xffffffff


	//   ....[21]....
        /*15fc*/ 	.word	0xffffffff


	//   ....[22]....
        /*1600*/ 	.word	0xffffffff


	//   ....[23]....
        /*1604*/ 	.word	0xffffffff


	//   ....[24]....
        /*1608*/ 	.word	0xffffffff


	//   ....[25]....
        /*160c*/ 	.word	0xffffffff


	//   ....[26]....
        /*1610*/ 	.word	0xffffffff


	//   ....[27]....
        /*1614*/ 	.word	0xffffffff


	//   ....[28]....
        /*1618*/ 	.word	0xffffffff


	//   ....[29]....
        /*161c*/ 	.word	0xffffffff


	//   ....[30]....
        /*1620*/ 	.word	0xffffffff


	//   ....[31]....
        /*1624*/ 	.word	0xffffffff


	//   ....[32]....
        /*1628*/ 	.word	0xffffffff


	//   ....[33]....
        /*162c*/ 	.word	0xffffffff


	//   ....[34]....
        /*1630*/ 	.word	0xffffffff


	//   ....[35]....
        /*1634*/ 	.word	0xffffffff


	//   ....[36]....
        /*1638*/ 	.word	0xffffffff


	//   ....[37]....
        /*163c*/ 	.word	0xffffffff


	//   ....[38]....
        /*1640*/ 	.word	0xffffffff


	//   ....[39]....
        /*1644*/ 	.word	0xffffffff


	//   ....[40]....
        /*1648*/ 	.word	0xffffffff


	//   ....[41]....
        /*164c*/ 	.word	0xffffffff


	//   ....[42]....
        /*1650*/ 	.word	0xffffffff


	//   ....[43]....
        /*1654*/ 	.word	0xffffffff


	//   ....[44]....
        /*1658*/ 	.word	0xffffffff


	//   ....[45]....
        /*165c*/ 	.word	0xffffffff


	//   ....[46]....
        /*1660*/ 	.word	0xffffffff


	//   ....[47]....
        /*1664*/ 	.word	0xffffffff


	//   ....[48]....
        /*1668*/ 	.word	0xffffffff


	//   ....[49]....
        /*166c*/ 	.word	0xffffffff


	//   ....[50]....
        /*1670*/ 	.word	0xffffffff


	//   ....[51]....
        /*1674*/ 	.word	0xffffffff


	//   ....[52]....
        /*1678*/ 	.word	0xffffffff


	//   ....[53]....
        /*167c*/ 	.word	0xffffffff


	//   ....[54]....
        /*1680*/ 	.word	0xffffffff


	//   ....[55]....
        /*1684*/ 	.word	0xffffffff


	//   ....[56]....
        /*1688*/ 	.word	0xffffffff


	//   ....[57]....
        /*168c*/ 	.word	0xffffffff


	//   ....[58]....
        /*1690*/ 	.word	0xffffffff


	//   ....[59]....
        /*1694*/ 	.word	0xffffffff


	//   ....[60]....
        /*1698*/ 	.word	0xffffffff


	//   ....[61]....
        /*169c*/ 	.word	0xffffffff


	//   ....[62]....
        /*16a0*/ 	.word	0xffffffff


	//   ....[63]....
        /*16a4*/ 	.word	0xffffffff


	//   ....[64]....
        /*16a8*/ 	.word	0xffffffff


	//   ....[65]....
        /*16ac*/ 	.word	0xffffffff


	//   ....[66]....
        /*16b0*/ 	.word	0xffffffff


	//   ....[67]....
        /*16b4*/ 	.word	0xffffffff


	//   ....[68]....
        /*16b8*/ 	.word	0xffffffff


	//   ....[69]....
        /*16bc*/ 	.word	0xffffffff


	//   ....[70]....
        /*16c0*/ 	.word	0xffffffff


	//   ....[71]....
        /*16c4*/ 	.word	0xffffffff


	//   ....[72]....
        /*16c8*/ 	.word	0xffffffff


	//   ....[73]....
        /*16cc*/ 	.word	0xffffffff


	//   ....[74]....
        /*16d0*/ 	.word	0xffffffff


	//   ....[75]....
        /*16d4*/ 	.word	0xffffffff


	//   ....[76]....
        /*16d8*/ 	.word	0xffffffff


	//   ....[77]....
        /*16dc*/ 	.word	0xffffffff


	//   ....[78]....
        /*16e0*/ 	.word	0xffffffff


	//   ....[79]....
        /*16e4*/ 	.word	0xffffffff


	//----- nvinfo : EIATTR_COOP_GROUP_INSTR_OFFSETS
	.align		4
.L_66:
        /*16e8*/ 	.byte	0x04, 0x28
        /*16ea*/ 	.short	(.L_68 - .L_67)


	//   ....[0]....
.L_67:
        /*16ec*/ 	.word	0x0004b4f0


	//   ....[1]....
        /*16f0*/ 	.word	0x0004b500


	//   ....[2]....
        /*16f4*/ 	.word	0x0004be10


	//   ....[3]....
        /*16f8*/ 	.word	0x0004bf90


	//   ....[4]....
        /*16fc*/ 	.word	0x0004bfc0


	//   ....[5]....
        /*1700*/ 	.word	0x0004bfe0


	//   ....[6]....
        /*1704*/ 	.word	0x0004bff0


	//   ....[7]....
        /*1708*/ 	.word	0x0004c070


	//   ....[8]....
        /*170c*/ 	.word	0x0004c090


	//   ....[9]....
        /*1710*/ 	.word	0x0004c0b0


	//   ....[10]....
        /*1714*/ 	.word	0x0004c0e0


	//   ....[11]....
        /*1718*/ 	.word	0x0004c0f0


	//   ....[12]....
        /*171c*/ 	.word	0x0004c100


	//   ....[13]....
        /*1720*/ 	.word	0x0004c130


	//   ....[14]....
        /*1724*/ 	.word	0x0004c170


	//   ....[15]....
        /*1728*/ 	.word	0x0004c190


	//   ....[16]....
        /*172c*/ 	.word	0x0004c220


	//   ....[17]....
        /*1730*/ 	.word	0x0004c230


	//   ....[18]....
        /*1734*/ 	.word	0x0004c240


	//   ....[19]....
        /*1738*/ 	.word	0x0004c2d0


	//   ....[20]....
        /*173c*/ 	.word	0x0004c2e0


	//   ....[21]....
        /*1740*/ 	.word	0x0004c2f0


	//   ....[22]....
        /*1744*/ 	.word	0x0004c300


	//   ....[23]....
        /*1748*/ 	.word	0x0004c310


	//   ....[24]....
        /*174c*/ 	.word	0x0004c320


	//   ....[25]....
        /*1750*/ 	.word	0x0004c330


	//   ....[26]....
        /*1754*/ 	.word	0x0004c380


	//   ....[27]....
        /*1758*/ 	.word	0x0004c390


	//   ....[28]....
        /*175c*/ 	.word	0x0004c3a0


	//   ....[29]....
        /*1760*/ 	.word	0x0004c3b0


	//   ....[30]....
        /*1764*/ 	.word	0x0004c3f0


	//   ....[31]....
        /*1768*/ 	.word	0x0004c400


	//   ....[32]....
        /*176c*/ 	.word	0x0004cfa0


	//   ....[33]....
        /*1770*/ 	.word	0x0004cfb0


	//   ....[34]....
        /*1774*/ 	.word	0x0004cfc0


	//   ....[35]....
        /*1778*/ 	.word	0x0004cfd0


	//   ....[36]....
        /*177c*/ 	.word	0x0004d010


	//   ....[37]....
        /*1780*/ 	.word	0x0004d030


	//   ....[38]....
        /*1784*/ 	.word	0x0004d040


	//   ....[39]....
        /*1788*/ 	.word	0x0004d050


	//   ....[40]....
        /*178c*/ 	.word	0x0004e730


	//   ....[41]....
        /*1790*/ 	.word	0x0004eaf0


	//   ....[42]....
        /*1794*/ 	.word	0x0004eb40


	//   ....[43]....
        /*1798*/ 	.word	0x0004ec40


	//   ....[44]....
        /*179c*/ 	.word	0x0004ec60


	//   ....[45]....
        /*17a0*/ 	.word	0x0004ec70


	//   ....[46]....
        /*17a4*/ 	.word	0x0004ece0


	//   ....[47]....
        /*17a8*/ 	.word	0x0004ecf0


	//   ....[48]....
        /*17ac*/ 	.word	0x0004ee90


	//   ....[49]....
        /*17b0*/ 	.word	0x0004eea0


	//   ....[50]....
        /*17b4*/ 	.word	0x0004eeb0


	//   ....[51]....
        /*17b8*/ 	.word	0x0004eec0


	//   ....[52]....
        /*17bc*/ 	.word	0x0004ef00


	//   ....[53]....
        /*17c0*/ 	.word	0x0004ef10


	//   ....[54]....
        /*17c4*/ 	.word	0x0004ef30


	//   ....[55]....
        /*17c8*/ 	.word	0x0004f060


	//   ....[56]....
        /*17cc*/ 	.word	0x0004f330


	//   ....[57]....
        /*17d0*/ 	.word	0x0004f340


	//   ....[58]....
        /*17d4*/ 	.word	0x0004f360


	//   ....[59]....
        /*17d8*/ 	.word	0x0004f370


	//   ....[60]....
        /*17dc*/ 	.word	0x0004f380


	//   ....[61]....
        /*17e0*/ 	.word	0x0004f3a0


	//   ....[62]....
        /*17e4*/ 	.word	0x0004f3b0


	//   ....[63]....
        /*17e8*/ 	.word	0x0004f3e0


	//   ....[64]....
        /*17ec*/ 	.word	0x0004f410


	//   ....[65]....
        /*17f0*/ 	.word	0x0004f430


	//   ....[66]....
        /*17f4*/ 	.word	0x0004f440


	//   ....[67]....
        /*17f8*/ 	.word	0x0004f490


	//   ....[68]....
        /*17fc*/ 	.word	0x0004f4b0


	//   ....[69]....
        /*1800*/ 	.word	0x0004f4d0


	//   ....[70]....
        /*1804*/ 	.word	0x0004f510


	//   ....[71]....
        /*1808*/ 	.word	0x0004f520


	//   ....[72]....
        /*180c*/ 	.word	0x00050630


	//   ....[73]....
        /*1810*/ 	.word	0x00050640


	//   ....[74]....
        /*1814*/ 	.word	0x00050650


	//   ....[75]....
        /*1818*/ 	.word	0x00050660


	//   ....[76]....
        /*181c*/ 	.word	0x000506a0


	//   ....[77]....
        /*1820*/ 	.word	0x000506b0


	//   ....[78]....
        /*1824*/ 	.word	0x000506c0


	//   ....[79]....
        /*1828*/ 	.word	0x000506e0


	//----- nvinfo : EIATTR_EXIT_INSTR_OFFSETS
	.align		4
.L_68:
        /*182c*/ 	.byte	0x04, 0x1c
        /*182e*/ 	.short	(.L_70 - .L_69)


	//   ....[0]....
.L_69:
        /*1830*/ 	.word	0x000aa530


	//----- nvinfo : EIATTR_REQNTID
	.align		4
.L_70:
        /*1834*/ 	.byte	0x04, 0x10
        /*1836*/ 	.short	(.L_72 - .L_71)
.L_71:
        /*1838*/ 	.word	0x00000080
        /*183c*/ 	.word	0x00000001
        /*1840*/ 	.word	0x00000001


	//----- nvinfo : EIATTR_CRS_STACK_SIZE
	.align		4
.L_72:
        /*1844*/ 	.byte	0x04, 0x1e
        /*1846*/ 	.short	(.L_74 - .L_73)
.L_73:
        /*1848*/ 	.word	0x00000000
.L_74:


//--------------------- .nv.callgraph             --------------------------
	.section	.nv.callgraph,"",@"SHT_CUDA_CALLGRAPH"
	.align	4
	.sectionentsize	8
	.align		4
        /*0000*/ 	.word	0x00000000
	.align		4
        /*0004*/ 	.word	0xffffffff
	.align		4
        /*0008*/ 	.word	0x00000000
	.align		4
        /*000c*/ 	.word	0xfffffffe
	.align		4
        /*0010*/ 	.word	0x00000000
	.align		4
        /*0014*/ 	.word	0xfffffffd
	.align		4
        /*0018*/ 	.word	0x00000000
	.align		4
        /*001c*/ 	.word	0xfffffffc


//--------------------- .nv.rel.action            --------------------------
	.section	.nv.rel.action,"",@"SHT_CUDA_RELOCINFO"
	.align	8
	.sectionentsize	8
        /*0000*/ 	.byte	0x73, 0x00, 0x00, 0x00, 0x00, 0x00, 0x00, 0x00, 0x00, 0x00, 0x00, 0x11, 0x25, 0x00, 0x05, 0x36


//--------------------- .nv.constant4             --------------------------
	.section	.nv.constant4,"a",@progbits
	.align	8
	.align		8
.nv.constant4:
        /*0000*/ 	.dword	_$_str


//--------------------- .nv.constant0.attn_fwd    --------------------------
	.section	.nv.constant0.attn_fwd,"a",@progbits
	.sectionflags	@""
	.align	4
.nv.constant0.attn_fwd:
	.zero		488


//--------------------- .text.attn_fwd            --------------------------
	.section	.text.attn_fwd,"ax",@progbits
	.sectioninfo	@"SHI_REGISTERS=32"
	.align	128
        .global         attn_fwd
        .type           attn_fwd,@function
        .size           attn_fwd,(.L_x_37 - attn_fwd)
        .other          attn_fwd,@"STO_CUDA_ENTRY STV_DEFAULT"
attn_fwd:
.text.attn_fwd:
[----:B------:R-:W-:Y:S02]  /*0000*/  MOV R1, c[0x0][0x28] ;  /* 0x00000a0000017a02 */ /* 0x000fe40000000f00 */
[----:B------:R-:W0:Y:S01]  /*0010*/  S2R R0, SR_CTAID.X ;  /* 0x0000000000007919 */ /* 0x000e220000002500 */
[----:B------:R-:W-:Y:S01]  /*0020*/  ULDC.64 UR6, c[0x0][0x118] ;  /* 0x0000460000067ab9 */ /* 0x000fe20000000a00 */
[----:B------:R-:W-:Y:S02]  /*0030*/  IADD3 R1, R1, -0x48a8, RZ ;  /* 0xffffb75801017810 */ /* 0x000fe40007ffe0ff */
[----:B------:R-:W1:Y:S04]  /*0040*/  S2R R3, SR_TID.X ;  /* 0x0000000000037919 */ /* 0x000e680000002100 */
[----:B------:R-:W2:Y:S01]  /*0050*/  S2R R2, SR_CTAID.Y ;  /* 0x0000000000027919 */ /* 0x000ea20000002600 */
[----:B0-----:R-:W-:-:S04]  /*0060*/  SHF.L.U32 R0, R0, 0x7, RZ ;  /* 0x0000000700007819 */ /* 0x001fc800000006ff */
[----:B-1----:R-:W-:Y:S02]  /*0070*/  LOP3.LUT R3, R0, 0x7f, R3, 0xf8, !PT ;  /* 0x0000007f00037812 */ /* 0x002fe400078ef803 */
[----:B------:R-:W-:Y:S01]  /*0080*/  MOV R0, c[0x0][0x198] ;  /* 0x0000660000007a02 */ /* 0x000fe20000000f00 */
[----:B--2---:R-:W-:Y:S02]  /*0090*/  IMAD R2, R2, c[0x0][0x190], RZ ;  /* 0x0000640002027a24 */ /* 0x004fe400078e02ff */
[----:B------:R-:W-:Y:S01]  /*00a0*/  IMAD R5, R3, c[0x0][0x194], RZ ;  /* 0x0000650003057a24 */ /* 0x000fe200078e02ff */
[----:B------:R-:W-:Y:S01]  /*00b0*/  SHF.L.U32 R9, R0, 0x4, RZ ;  /* 0x0000000400097819 */ /* 0x000fe200000006ff */
[----:B------:R-:W-:Y:S01]  /*00c0*/  IMAD.SHL.U32 R3, R2, 0x2, RZ ;  /* 0x0000000202037824 */ /* 0x000fe200078e00ff */
[----:B------:R-:W-:Y:S01]  /*00d0*/  SHF.L.U32 R11, R0, 0x5, RZ ;  /* 0x00000005000b7819 */ /* 0x000fe200000006ff */
[----:B------:R-:W-:Y:S01]  /*00e0*/  IMAD.HI R4, R2, 0x2, RZ ;  /* 0x0000000202047827 */ /* 0x000fe200078e02ff */
[----:B------:R-:W-:-:S03]  /*00f0*/  SHF.L.U32 R6, R5, 0x1, RZ ;  /* 0x0000000105067819 */ /* 0x000fc600000006ff */
[----:B------:R-:W-:Y:S01]  /*0100*/  IMAD.HI R5, R5, 0x2, RZ ;  /* 0x0000000205057827 */ /* 0x000fe200078e02ff */
[----:B------:R-:W-:-:S03]  /*0110*/  IADD3 R2, P0, P1, R6, c[0x0][0x160], R3 ;  /* 0x0000580006027a10 */ /* 0x000fc6000791e003 */
[C---:B------:R-:W-:Y:S01]  /*0120*/  IMAD.SHL.U32 R7, R0.reuse, 0x8, RZ ;  /* 0x0000000800077824 */ /* 0x040fe200078e00ff */
[----:B------:R-:W-:Y:S02]  /*0130*/  IADD3.X R3, R5, c[0x0][0x164], R4, P0, P1 ;  /* 0x0000590005037a10 */ /* 0x000fe400007e2404 */
[CC--:B------:R-:W-:Y:S02]  /*0140*/  LEA R4, P0, R0.reuse, R2.reuse, 0x4 ;  /* 0x0000000200047211 */ /* 0x0c0fe400078020ff */
[CC--:B------:R-:W-:Y:S01]  /*0150*/  LEA R16, P1, R0.reuse, R2.reuse, 0x5 ;  /* 0x0000000200107211 */ /* 0x0c0fe200078228ff */
[----:B------:R-:W2:Y:S01]  /*0160*/  LDG.E.U16 R22, [R2.64] ;  /* 0x0000000602167981 */ /* 0x000ea2000c1e1500 */
[-C--:B------:R-:W-:Y:S02]  /*0170*/  LEA.HI.X.SX32 R5, R7, R3.reuse, 0x1, P0 ;  /* 0x0000000307057211 */ /* 0x080fe400000f0eff */
[----:B------:R-:W-:Y:S02]  /*0180*/  LEA R14, P2, R0, R2, 0x6 ;  /* 0x00000002000e7211 */ /* 0x000fe400078430ff */
[-C--:B------:R-:W-:Y:S01]  /*0190*/  LEA.HI.X.SX32 R17, R9, R3.reuse, 0x1, P1 ;  /* 0x0000000309117211 */ /* 0x080fe200008f0eff */
[----:B------:R0:W3:Y:S01]  /*01a0*/  LDG.E.U16 R20, [R4.64] ;  /* 0x0000000604147981 */ /* 0x0000e2000c1e1500 */
[----:B------:R-:W-:-:S03]  /*01b0*/  LEA.HI.X.SX32 R15, R11, R3, 0x1, P2 ;  /* 0x000000030b0f7211 */ /* 0x000fc600010f0eff */
[----:B------:R1:W4:Y:S04]  /*01c0*/  LDG.E.U16 R19, [R16.64] ;  /* 0x0000000610137981 */ /* 0x000328000c1e1500 */
[----:B------:R5:W4:Y:S01]  /*01d0*/  LDG.E.U16 R18, [R14.64] ;  /* 0x000000060e127981 */ /* 0x000b22000c1e1500 */
[C---:B------:R-:W-:Y:S01]  /*01e0*/  IMAD.SHL.U32 R7, R0.reuse, 0x40, RZ ;  /* 0x0000004000077824 */ /* 0x040fe200078e00ff */
[CC--:B------:R-:W-:Y:S01]  /*01f0*/  LEA R12, P0, R0.reuse, R2.reuse, 0x7 ;  /* 0x00000002000c7211 */ /* 0x0c0fe200078038ff */
[C---:B------:R-:W-:Y:S01]  /*0200*/  IMAD R10, R0.reuse, 0x42, RZ ;  /* 0x00000042000a7824 */ /* 0x040fe200078e02ff */
[C---:B------:R-:W-:Y:S01]  /*0210*/  SHF.L.U32 R9, R0.reuse, 0x7, RZ ;  /* 0x0000000700097819 */ /* 0x040fe200000006ff */
[C---:B0-----:R-:W-:Y:S01]  /*0220*/  IMAD R5, R0.reuse, 0x21, RZ ;  /* 0x0000002100057824 */ /* 0x041fe200078e02ff */
[----:B------:R-:W-:-:S02]  /*0230*/  LEA R8, P1, R0, R2, 0x8 ;  /* 0x0000000200087211 */ /* 0x000fc400078240ff */
[C---:B------:R-:W-:Y:S02]  /*0240*/  SHF.L.U32 R11, R0.reuse, 0x8, RZ ;  /* 0x00000008000b7819 */ /* 0x040fe400000006ff */
[-C--:B------:R-:W-:Y:S02]  /*0250*/  LEA R6, P2, R0, R2.reuse, 0x9 ;  /* 0x0000000200067211 */ /* 0x080fe400078448ff */
[-C--:B------:R-:W-:Y:S02]  /*0260*/  LEA.HI.X.SX32 R13, R7, R3.reuse, 0x1, P0 ;  /* 0x00000003070d7211 */ /* 0x080fe400000f0eff */
[----:B------:R-:W-:Y:S02]  /*0270*/  IADD3 R4, P0, R10, R2, RZ ;  /* 0x000000020a047210 */ /* 0x000fe40007f1e0ff */
[-C--:B------:R-:W-:Y:S01]  /*0280*/  LEA.HI.X.SX32 R9, R9, R3.reuse, 0x1, P1 ;  /* 0x0000000309097211 */ /* 0x080fe200008f0eff */
[----:B------:R0:W4:Y:S01]  /*0290*/  LDG.E.U16 R21, [R12.64] ;  /* 0x000000060c157981 */ /* 0x000122000c1e1500 */
[----:B------:R-:W-:-:S02]  /*02a0*/  LEA.HI.X.SX32 R7, R11, R3, 0x1, P2 ;  /* 0x000000030b077211 */ /* 0x000fc400010f0eff */
[----:B------:R-:W-:Y:S01]  /*02b0*/  LEA.HI.X.SX32 R5, R5, R3, 0x1, P0 ;  /* 0x0000000305057211 */ /* 0x000fe200000f0eff */
[----:B-1----:R1:W4:Y:S04]  /*02c0*/  LDG.E.U16 R17, [R8.64] ;  /* 0x0000000608117981 */ /* 0x002328000c1e1500 */
[----:B------:R0:W4:Y:S04]  /*02d0*/  LDG.E.U16 R16, [R6.64] ;  /* 0x0000000606107981 */ /* 0x000128000c1e1500 */
[----:B-----5:R5:W4:Y:S01]  /*02e0*/  LDG.E.U16 R15, [R4.64] ;  /* 0x00000006040f7981 */ /* 0x020b22000c1e1500 */
[----:B-1----:R-:W-:-:S02]  /*02f0*/  IMAD R9, R0, 0x84, RZ ;  /* 0x0000008400097824 */ /* 0x002fc400078e02ff */
[C---:B------:R-:W-:Y:S02]  /*0300*/  IMAD R11, R0.reuse, 0x210, RZ ;  /* 0x00000210000b7824 */ /* 0x040fe400078e02ff */
[C---:B0-----:R-:W-:Y:S01]  /*0310*/  IMAD R7, R0.reuse, 0x108, RZ ;  /* 0x0000010800077824 */ /* 0x041fe200078e02ff */
[----:B-----5:R-:W-:Y:S01]  /*0320*/  IADD3 R4, P0, R9, R2, RZ ;  /* 0x0000000209047210 */ /* 0x020fe20007f1e0ff */
[----:B------:R-:W-:-:S03]  /*0330*/  IMAD R13, R0, 0x22, RZ ;  /* 0x00000022000d7824 */ /* 0x000fc600078e02ff */
[-C--:B------:R-:W-:Y:S01]  /*0340*/  IADD3 R8, P1, R7, R2.reuse, RZ ;  /* 0x0000000207087210 */ /* 0x080fe20007f3e0ff */
[----:B------:R-:W-:Y:S01]  /*0350*/  IMAD R12, R0, 0x44, RZ ;  /* 0x00000044000c7824 */ /* 0x000fe200078e02ff */
[-C--:B------:R-:W-:Y:S02]  /*0360*/  LEA.HI.X.SX32 R5, R10, R3.reuse, 0x1, P0 ;  /* 0x000000030a057211 */ /* 0x080fe400000f0eff */
[-C--:B------:R-:W-:Y:S01]  /*0370*/  IADD3 R10, P2, R11, R2.reuse, RZ ;  /* 0x000000020b0a7210 */ /* 0x080fe20007f5e0ff */
[----:B------:R-:W-:Y:S01]  /*0380*/  IMAD R14, R0, 0x11, RZ ;  /* 0x00000011000e7824 */ /* 0x000fe200078e02ff */
[-C--:B------:R-:W-:Y:S01]  /*0390*/  LEA.HI.X.SX32 R9, R9, R3.reuse, 0x1, P1 ;  /* 0x0000000309097211 */ /* 0x080fe200008f0eff */
[----:B------:R0:W5:Y:S01]  /*03a0*/  LDG.E.U16 R23, [R4.64] ;  /* 0x0000000604177981 */ /* 0x000162000c1e1500 */
[----:B------:R-:W-:Y:S02]  /*03b0*/  IADD3 R6, P0, R13, R2, RZ ;  /* 0x000000020d067210 */ /* 0x000fe40007f1e0ff */
[----:B------:R-:W-:-:S02]  /*03c0*/  LEA.HI.X.SX32 R11, R7, R3, 0x1, P2 ;  /* 0x00000003070b7211 */ /* 0x000fc400010f0eff */
[----:B------:R-:W-:Y:S02]  /*03d0*/  LEA.HI.X.SX32 R7, R14, R3, 0x1, P0 ;  /* 0x000000030e077211 */ /* 0x000fe400000f0eff */
[----:B0-----:R-:W-:-:S04]  /*03e0*/  IADD3 R4, P1, R12, R2, RZ ;  /* 0x000000020c047210 */ /* 0x001fc80007f3e0ff */
[----:B------:R-:W-:Y:S01]  /*03f0*/  LEA.HI.X.SX32 R5, R13, R3, 0x1, P1 ;  /* 0x000000030d057211 */ /* 0x000fe200008f0eff */
[C---:B------:R-:W-:Y:S02]  /*0400*/  IMAD R13, R0.reuse, 0x46, RZ ;  /* 0x00000046000d7824 */ /* 0x040fe400078e02ff */
[C---:B------:R-:W-:Y:S01]  /*0410*/  IMAD R14, R0.reuse, 0x23, RZ ;  /* 0x00000023000e7824 */ /* 0x040fe200078e02ff */
[----:B--2---:R0:W-:Y:S04]  /*0420*/  STL [R1+0x294], R22 ;  /* 0x0002941601007387 */ /* 0x0041e80000100800 */
[----:B---3--:R1:W-:Y:S04]  /*0430*/  STL [R1+0x290], R20 ;  /* 0x0002901401007387 */ /* 0x0083e80000100800 */
[----:B0-----:R0:W2:Y:S04]  /*0440*/  LDG.E.U16 R22, [R8.64] ;  /* 0x0000000608167981 */ /* 0x0010a8000c1e1500 */
[----:B-1----:R1:W3:Y:S01]  /*0450*/  LDG.E.U16 R20, [R10.64] ;  /* 0x000000060a147981 */ /* 0x0022e2000c1e1500 */
[----:B0-----:R-:W-:-:S03]  /*0460*/  IMAD R9, R0, 0x88, RZ ;  /* 0x0000008800097824 */ /* 0x001fc600078e02ff */
[----:B----4-:R0:W-:Y:S04]  /*0470*/  STL [R1+0x28c], R19 ;  /* 0x00028c1301007387 */ /* 0x0101e80000100800 */
[----:B------:R4:W-:Y:S01]  /*0480*/  STL [R1+0x284], R18 ;  /* 0x0002841201007387 */ /* 0x0009e20000100800 */
[----:B------:R-:W-:-:S03]  /*0490*/  IMAD R8, R0, 0x220, RZ ;  /* 0x0000022000087824 */ /* 0x000fc600078e02ff */
[----:B0-----:R0:W3:Y:S04]  /*04a0*/  LDG.E.U16 R19, [R6.64] ;  /* 0x0000000606137981 */ /* 0x0010e8000c1e1500 */
[----:B----4-:R4:W3:Y:S01]  /*04b0*/  LDG.E.U16 R18, [R4.64] ;  /* 0x0000000604127981 */ /* 0x0108e2000c1e1500 */
[----:B0-----:R-:W-:Y:S01]  /*04c0*/  IADD3 R6, P0, R9, R2, RZ ;  /* 0x0000000209067210 */ /* 0x001fe20007f1e0ff */
[----:B----4-:R-:W-:-:S03]  /*04d0*/  IMAD R5, R0, 0x110, RZ ;  /* 0x0000011000057824 */ /* 0x010fc600078e02ff */
[----:B------:R-:W-:Y:S01]  /*04e0*/  LEA.HI.X.SX32 R7, R12, R3, 0x1, P0 ;  /* 0x000000030c077211 */ /* 0x000fe200000f0eff */
[----:B------:R-:W-:Y:S01]  /*04f0*/  IMAD R12, R0, 0x8c, RZ ;  /* 0x0000008c000c7824 */ /* 0x000fe200078e02ff */
[----:B-1----:R-:W-:-:S03]  /*0500*/  IADD3 R10, P1, R5, R2, RZ ;  /* 0x00000002050a7210 */ /* 0x002fc60007f3e0ff */
[----:B------:R0:W4:Y:S01]  /*0510*/  LDG.E.U16 R24, [R6.64] ;  /* 0x0000000606187981 */ /* 0x000122000c1e1500 */
[-C--:B------:R-:W-:Y:S02]  /*0520*/  IADD3 R8, P2, R8, R2.reuse, RZ ;  /* 0x0000000208087210 */ /* 0x080fe40007f5e0ff */
[-C--:B------:R-:W-:Y:S02]  /*0530*/  IADD3 R4, P0, R13, R2.reuse, RZ ;  /* 0x000000020d047210 */ /* 0x080fe40007f1e0ff */
[-C--:B------:R-:W-:Y:S02]  /*0540*/  LEA.HI.X.SX32 R11, R9, R3.reuse, 0x1, P1 ;  /* 0x00000003090b7211 */ /* 0x080fe400008f0eff */
[-C--:B------:R-:W-:Y:S02]  /*0550*/  LEA.HI.X.SX32 R9, R5, R3.reuse, 0x1, P2 ;  /* 0x0000000305097211 */ /* 0x080fe400010f0eff */
[----:B0-----:R-:W-:Y:S02]  /*0560*/  IADD3 R6, P1, R12, R2, RZ ;  /* 0x000000020c067210 */ /* 0x001fe40007f3e0ff */
[-C--:B------:R-:W-:Y:S01]  /*0570*/  LEA.HI.X.SX32 R5, R14, R3.reuse, 0x1, P0 ;  /* 0x000000030e057211 */ /* 0x080fe200000f0eff */
[----:B------:R0:W-:Y:S01]  /*0580*/  STL [R1+0x270], R21 ;  /* 0x0002701501007387 */ /* 0x0001e20000100800 */
[----:B------:R-:W-:-:S03]  /*0590*/  LEA.HI.X.SX32 R7, R13, R3, 0x1, P1 ;  /* 0x000000030d077211 */ /* 0x000fc600008f0eff */
[----:B------:R1:W-:Y:S04]  /*05a0*/  STL [R1+0x260], R17 ;  /* 0x0002601101007387 */ /* 0x0003e80000100800 */
[----:B------:R5:W-:Y:S04]  /*05b0*/  STL [R1+0x238], R16 ;  /* 0x0002381001007387 */ /* 0x000be80000100800 */
[----:B0-----:R0:W4:Y:S04]  /*05c0*/  LDG.E.U16 R21, [R10.64] ;  /* 0x000000060a157981 */ /* 0x001128000c1e1500 */
[----:B-1----:R1:W4:Y:S04]  /*05d0*/  LDG.E.U16 R17, [R8.64] ;  /* 0x0000000608117981 */ /* 0x002328000c1e1500 */
[----:B------:R0:W-:Y:S04]  /*05e0*/  STL [R1+0x280], R15 ;  /* 0x0002800f01007387 */ /* 0x0001e80000100800 */
[----:B-----5:R5:W4:Y:S04]  /*05f0*/  LDG.E.U16 R16, [R4.64] ;  /* 0x0000000604107981 */ /* 0x020b28000c1e1500 */
[----:B0-----:R0:W4:Y:S01]  /*0600*/  LDG.E.U16 R15, [R6.64] ;  /* 0x00000006060f7981 */ /* 0x001122000c1e1500 */
[----:B-1----:R-:W-:-:S02]  /*0610*/  IMAD R9, R0, 0x118, RZ ;  /* 0x0000011800097824 */ /* 0x002fc400078e02ff */
[----:B------:R-:W-:-:S03]  /*0620*/  IMAD R10, R0, 0x230, RZ ;  /* 0x00000230000a7824 */ /* 0x000fc600078e02ff */
[-C--:B-----5:R-:W-:Y:S01]  /*0630*/  IADD3 R4, P0, R9, R2.reuse, RZ ;  /* 0x0000000209047210 */ /* 0x0a0fe20007f1e0ff */
[----:B0-----:R-:W-:Y:S01]  /*0640*/  IMAD R7, R0, 0x12, RZ ;  /* 0x0000001200077824 */ /* 0x001fe200078e02ff */
[-C--:B------:R-:W-:Y:S01]  /*0650*/  IADD3 R10, P2, R10, R2.reuse, RZ ;  /* 0x000000020a0a7210 */ /* 0x080fe20007f5e0ff */
[----:B------:R-:W-:Y:S01]  /*0660*/  IMAD R14, R0, 0x9, RZ ;  /* 0x00000009000e7824 */ /* 0x000fe200078e02ff */
[-C--:B------:R-:W-:Y:S01]  /*0670*/  LEA.HI.X.SX32 R5, R12, R3.reuse, 0x1, P0 ;  /* 0x000000030c057211 */ /* 0x080fe200000f0eff */
[C---:B------:R-:W-:Y:S01]  /*0680*/  IMAD R13, R0.reuse, 0x24, RZ ;  /* 0x00000024000d7824 */ /* 0x040fe200078e02ff */
[----:B------:R-:W-:Y:S01]  /*0690*/  IADD3 R8, P0, R7, R2, RZ ;  /* 0x0000000207087210 */ /* 0x000fe20007f1e0ff */
[----:B------:R-:W-:Y:S01]  /*06a0*/  IMAD R12, R0, 0x48, RZ ;  /* 0x00000048000c7824 */ /* 0x000fe200078e02ff */
[----:B------:R0:W-:Y:S01]  /*06b0*/  STL [R1+0x26c], R23 ;  /* 0x00026c1701007387 */ /* 0x0001e20000100800 */
[-C--:B------:R-:W-:Y:S02]  /*06c0*/  LEA.HI.X.SX32 R11, R9, R3.reuse, 0x1, P2 ;  /* 0x00000003090b7211 */ /* 0x080fe400010f0eff */
[----:B------:R-:W-:-:S02]  /*06d0*/  LEA.HI.X.SX32 R9, R14, R3, 0x1, P0 ;  /* 0x000000030e097211 */ /* 0x000fc400000f0eff */
[-C--:B------:R-:W-:Y:S01]  /*06e0*/  IADD3 R6, P1, R13, R2.reuse, RZ ;  /* 0x000000020d067210 */ /* 0x080fe20007f3e0ff */
[----:B0-----:R0:W5:Y:S03]  /*06f0*/  LDG.E.U16 R23, [R4.64] ;  /* 0x0000000604177981 */ /* 0x001166000c1e1500 */
        /* <DEDUP_REMOVED lines=8> */
[----:B-1----:R1:W3:Y:S04]  /*0780*/  LDG.E.U16 R20, [R8.64] ;  /* 0x0000000608147981 */ /* 0x0022e8000c1e1500 */
[----:B------:R0:W-:Y:S01]  /*0790*/  STL [R1+0x288], R19 ;  /* 0x0002881301007387 */ /* 0x0001e20000100800 */
[----:B-1----:R-:W-:-:S03]  /*07a0*/  IMAD R9, R0, 0x90, RZ ;  /* 0x0000009000097824 */ /* 0x002fc600078e02ff */
[----:B------:R1:W-:Y:S04]  /*07b0*/  STL [R1+0x274], R18 ;  /* 0x0002741201007387 */ /* 0x0003e80000100800 */
[----:B0-----:R0:W3:Y:S01]  /*07c0*/  LDG.E.U16 R19, [R6.64] ;  /* 0x0000000606137981 */ /* 0x0010e2000c1e1500 */
[----:B------:R-:W-:-:S03]  /*07d0*/  IMAD R8, R0, 0x240, RZ ;  /* 0x0000024000087824 */ /* 0x000fc600078e02ff */
[----:B-1----:R1:W3:Y:S01]  /*07e0*/  LDG.E.U16 R18, [R4.64] ;  /* 0x0000000604127981 */ /* 0x0022e2000c1e1500 */
[----:B0-----:R-:W-:Y:S01]  /*07f0*/  IADD3 R6, P0, R9, R2, RZ ;  /* 0x0000000209067210 */ /* 0x001fe20007f1e0ff */
[----:B-1----:R-:W-:-:S03]  /*0800*/  IMAD R5, R0, 0x120, RZ ;  /* 0x0000012000057824 */ /* 0x002fc600078e02ff */
[-C--:B------:R-:W-:Y:S01]  /*0810*/  LEA.HI.X.SX32 R7, R12, R3.reuse, 0x1, P0 ;  /* 0x000000030c077211 */ /* 0x080fe200000f0eff */
[----:B------:R-:W-:Y:S01]  /*0820*/  IMAD R12, R0, 0x94, RZ ;  /* 0x00000094000c7824 */ /* 0x000fe200078e02ff */
[-C--:B------:R-:W-:Y:S01]  /*0830*/  IADD3 R10, P1, R5, R2.reuse, RZ ;  /* 0x00000002050a7210 */ /* 0x080fe20007f3e0ff */
[----:B----4-:R0:W-:Y:S01]  /*0840*/  STL [R1+0x834], R24 ;  /* 0x0008341801007387 */ /* 0x0101e20000100800 */
[-C--:B------:R-:W-:Y:S02]  /*0850*/  IADD3 R8, P2, R8, R2.reuse, RZ ;  /* 0x0000000208087210 */ /* 0x080fe40007f5e0ff */
[----:B------:R-:W-:Y:S02]  /*0860*/  IADD3 R4, P0, R13, R2, RZ ;  /* 0x000000020d047210 */ /* 0x000fe40007f1e0ff */
[-C--:B------:R-:W-:Y:S02]  /*0870*/  LEA.HI.X.SX32 R11, R9, R3.reuse, 0x1, P1 ;  /* 0x00000003090b7211 */ /* 0x080fe400008f0eff */
[-C--:B------:R-:W-:Y:S01]  /*0880*/  LEA.HI.X.SX32 R9, R5, R3.reuse, 0x1, P2 ;  /* 0x0000000305097211 */ /* 0x080fe200010f0eff */
[----:B0-----:R0:W4:Y:S01]  /*0890*/  LDG.E.U16 R24, [R6.64] ;  /* 0x0000000606187981 */ /* 0x001122000c1e1500 */
[----:B------:R-:W-:-:S03]  /*08a0*/  LEA.HI.X.SX32 R5, R14, R3, 0x1, P0 ;  /* 0x000000030e057211 */ /* 0x000fc600000f0eff */
[----:B------:R1:W-:Y:S01]  /*08b0*/  STL [R1+0x25c], R21 ;  /* 0x00025c1501007387 */ /* 0x0003e20000100800 */
[----:B0-----:R-:W-:-:S03]  /*08c0*/  IADD3 R6, P1, R12, R2, RZ ;  /* 0x000000020c067210 */ /* 0x001fc60007f3e0ff */
[----:B------:R0:W-:Y:S01]  /*08d0*/  STL [R1+0x228], R17 ;  /* 0x0002281101007387 */ /* 0x0001e20000100800 */
[----:B------:R-:W-:-:S03]  /*08e0*/  LEA.HI.X.SX32 R7, R13, R3, 0x1, P1 ;  /* 0x000000030d077211 */ /* 0x000fc600008f0eff */
[----:B-1----:R1:W4:Y:S04]  /*08f0*/  LDG.E.U16 R21, [R10.64] ;  /* 0x000000060a157981 */ /* 0x002328000c1e1500 */
[----:B------:R1:W-:Y:S04]  /*0900*/  STL [R1+0x7b0], R16 ;  /* 0x0007b01001007387 */ /* 0x0003e80000100800 */
[----:B0-----:R0:W4:Y:S04]  /*0910*/  LDG.E.U16 R17, [R8.64] ;  /* 0x0000000608117981 */ /* 0x001128000c1e1500 */
[----:B------:R0:W-:Y:S04]  /*0920*/  STL [R1+0x830], R15 ;  /* 0x0008300f01007387 */ /* 0x0001e80000100800 */
[----:B-1----:R1:W4:Y:S04]  /*0930*/  LDG.E.U16 R16, [R4.64] ;  /* 0x0000000604107981 */ /* 0x002328000c1e1500 */
[----:B0-----:R0:W4:Y:S01]  /*0940*/  LDG.E.U16 R15, [R6.64] ;  /* 0x00000006060f7981 */ /* 0x001122000c1e1500 */
[----:B-1----:R-:W-:-:S02]  /*0950*/  IMAD R5, R0, 0x128, RZ ;  /* 0x0000012800057824 */ /* 0x002fc400078e02ff */
[----:B------:R-:W-:-:S03]  /*0960*/  IMAD R10, R0, 0x250, RZ ;  /* 0x00000250000a7824 */ /* 0x000fc600078e02ff */
[-C--:B------:R-:W-:Y:S01]  /*0970*/  IADD3 R8, P0, R5, R2.reuse, RZ ;  /* 0x0000000205087210 */ /* 0x080fe20007f1e0ff */
[----:B0-----:R-:W-:Y:S01]  /*0980*/  IMAD R7, R0, 0x26, RZ ;  /* 0x0000002600077824 */ /* 0x001fe200078e02ff */
[-C--:B------:R-:W-:Y:S01]  /*0990*/  IADD3 R10, P2, R10, R2.reuse, RZ ;  /* 0x000000020a0a7210 */ /* 0x080fe20007f5e0ff */
[----:B------:R-:W-:Y:S01]  /*09a0*/  IMAD R13, R0, 0x4c, RZ ;  /* 0x0000004c000d7824 */ /* 0x000fe200078e02ff */
[-C--:B------:R-:W-:Y:S01]  /*09b0*/  LEA.HI.X.SX32 R9, R12, R3.reuse, 0x1, P0 ;  /* 0x000000030c097211 */ /* 0x080fe200000f0eff */
[C---:B------:R-:W-:Y:S01]  /*09c0*/  IMAD R14, R0.reuse, 0x13, RZ ;  /* 0x00000013000e7824 */ /* 0x040fe200078e02ff */
[-C--:B------:R-:W-:Y:S01]  /*09d0*/  IADD3 R4, P0, R7, R2.reuse, RZ ;  /* 0x0000000207047210 */ /* 0x080fe20007f1e0ff */
[----:B------:R-:W-:Y:S01]  /*09e0*/  IMAD R12, R0, 0x98, RZ ;  /* 0x00000098000c7824 */ /* 0x000fe200078e02ff */
[----:B-----5:R0:W-:Y:S01]  /*09f0*/  STL [R1+0x82c], R23 ;  /* 0x00082c1701007387 */ /* 0x0201e20000100800 */
[----:B------:R-:W-:Y:S02]  /*0a00*/  IADD3 R6, P1, R13, R2, RZ ;  /* 0x000000020d067210 */ /* 0x000fe40007f3e0ff */
[----:B------:R-:W-:-:S02]  /*0a10*/  LEA.HI.X.SX32 R11, R5, R3, 0x1, P2 ;  /* 0x00000003050b7211 */ /* 0x000fc400010f0eff */
[-C--:B------:R-:W-:Y:S01]  /*0a20*/  LEA.HI.X.SX32 R5, R14, R3.reuse, 0x1, P0 ;  /* 0x000000030e057211 */ /* 0x080fe200000f0eff */
[----:B0-----:R0:W5:Y:S01]  /*0a30*/  LDG.E.U16 R23, [R8.64] ;  /* 0x0000000608177981 */ /* 0x001162000c1e1500 */
        /* <DEDUP_REMOVED lines=10> */
[----:B0-----:R-:W-:-:S02]  /*0ae0*/  IMAD R10, R0, 0x260, RZ ;  /* 0x00000260000a7824 */ /* 0x001fc400078e02ff */
[C---:B-1----:R-:W-:Y:S01]  /*0af0*/  IMAD R5, R0.reuse, 0x130, RZ ;  /* 0x0000013000057824 */ /* 0x042fe200078e02ff */
[----:B------:R0:W-:Y:S04]  /*0b00*/  STL [R1+0x828], R18 ;  /* 0x0008281201007387 */ /* 0x0001e80000100800 */
[----:B------:R1:W3:Y:S04]  /*0b10*/  LDG.E.U16 R19, [R6.64] ;  /* 0x0000000606137981 */ /* 0x0002e8000c1e1500 */
[----:B0-----:R0:W3:Y:S01]  /*0b20*/  LDG.E.U16 R18, [R8.64] ;  /* 0x0000000608127981 */ /* 0x0010e2000c1e1500 */
[----:B-1----:R-:W-:Y:S01]  /*0b30*/  IMAD R7, R0, 0x4e, RZ ;  /* 0x0000004e00077824 */ /* 0x002fe200078e02ff */
[----:B------:R-:W-:-:S02]  /*0b40*/  IADD3 R10, P2, R10, R2, RZ ;  /* 0x000000020a0a7210 */ /* 0x000fc40007f5e0ff */
[----:B0-----:R-:W-:-:S04]  /*0b50*/  IADD3 R8, P0, R5, R2, RZ ;  /* 0x0000000205087210 */ /* 0x001fc80007f1e0ff */
[-C--:B------:R-:W-:Y:S01]  /*0b60*/  LEA.HI.X.SX32 R9, R12, R3.reuse, 0x1, P0 ;  /* 0x000000030c097211 */ /* 0x080fe200000f0eff */
[----:B----4-:R0:W-:Y:S01]  /*0b70*/  STL [R1+0x268], R24 ;  /* 0x0002681801007387 */ /* 0x0101e20000100800 */
[-C--:B------:R-:W-:Y:S01]  /*0b80*/  IADD3 R4, P0, R7, R2.reuse, RZ ;  /* 0x0000000207047210 */ /* 0x080fe20007f1e0ff */
[----:B------:R-:W-:Y:S01]  /*0b90*/  IMAD R12, R0, 0x138, RZ ;  /* 0x00000138000c7824 */ /* 0x000fe200078e02ff */
[-C--:B------:R-:W-:Y:S02]  /*0ba0*/  LEA.HI.X.SX32 R11, R5, R3.reuse, 0x1, P2 ;  /* 0x00000003050b7211 */ /* 0x080fe400010f0eff */
[-C--:B------:R-:W-:Y:S02]  /*0bb0*/  LEA.HI.X.SX32 R5, R14, R3.reuse, 0x1, P0 ;  /* 0x000000030e057211 */ /* 0x080fe400000f0eff */
[----:B------:R-:W-:Y:S01]  /*0bc0*/  IADD3 R6, P1, R13, R2, RZ ;  /* 0x000000020d067210 */ /* 0x000fe20007f3e0ff */
[----:B0-----:R0:W4:Y:S04]  /*0bd0*/  LDG.E.U16 R24, [R10.64] ;  /* 0x000000060a187981 */ /* 0x001128000c1e1500 */
[----:B------:R1:W-:Y:S04]  /*0be0*/  STL [R1+0x258], R21 ;  /* 0x0002581501007387 */ /* 0x0003e80000100800 */
[----:B------:R0:W-:Y:S01]  /*0bf0*/  STL [R1+0x214], R17 ;  /* 0x0002141101007387 */ /* 0x0001e20000100800 */
[----:B------:R-:W-:-:S03]  /*0c00*/  LEA.HI.X.SX32 R7, R7, R3, 0x1, P1 ;  /* 0x0000000307077211 */ /* 0x000fc600008f0eff */
[----:B-1----:R1:W4:Y:S04]  /*0c10*/  LDG.E.U16 R21, [R4.64] ;  /* 0x0000000604157981 */ /* 0x002328000c1e1500 */
[----:B------:R-:W-:Y:S04]  /*0c20*/  STL [R1+0x824], R16 ;  /* 0x0008241001007387 */ /* 0x000fe80000100800 */
[----:B0-----:R0:W4:Y:S04]  /*0c30*/  LDG.E.U16 R17, [R6.64] ;  /* 0x0000000606117981 */ /* 0x001128000c1e1500 */
[----:B------:R0:W-:Y:S04]  /*0c40*/  STL [R1+0x264], R15 ;  /* 0x0002640f01007387 */ /* 0x0001e80000100800 */
[----:B0-----:R0:W4:Y:S02]  /*0c50*/  LDG.E.U16 R15, [R8.64] ;  /* 0x00000006080f7981 */ /* 0x001124000c1e1500 */
[----:B0-----:R-:W-:-:S04]  /*0c60*/  IADD3 R8, P2, R12, R2, RZ ;  /* 0x000000020c087210 */ /* 0x001fc80007f5e0ff */
[----:B------:R-:W-:-:S05]  /*0c70*/  LEA.HI.X.SX32 R9, R13, R3, 0x1, P2 ;  /* 0x000000030d097211 */ /* 0x000fca00010f0eff */
[----:B------:R0:W4:Y:S01]  /*0c80*/  LDG.E.U16 R16, [R8.64] ;  /* 0x0000000608107981 */ /* 0x000122000c1e1500 */
[C---:B------:R-:W-:Y:S02]  /*0c90*/  IMAD R6, R0.reuse, 0x270, RZ ;  /* 0x0000027000067824 */ /* 0x040fe400078e02ff */
[----:B-1----:R-:W-:-:S03]  /*0ca0*/  IMAD R5, R0, 0xa, RZ ;  /* 0x0000000a00057824 */ /* 0x002fc600078e02ff */
[-C--:B------:R-:W-:Y:S01]  /*0cb0*/  IADD3 R6, P1, R6, R2.reuse, RZ ;  /* 0x0000000206067210 */ /* 0x080fe20007f3e0ff */
[C---:B------:R-:W-:Y:S02]  /*0cc0*/  IMAD R13, R0.reuse, 0x14, RZ ;  /* 0x00000014000d7824 */ /* 0x040fe400078e02ff */
[----:B0-----:R-:W-:Y:S01]  /*0cd0*/  IMAD R9, R0, 0x5, RZ ;  /* 0x0000000500097824 */ /* 0x001fe200078e02ff */
[-C--:B------:R-:W-:Y:S01]  /*0ce0*/  LEA.HI.X.SX32 R7, R12, R3.reuse, 0x1, P1 ;  /* 0x000000030c077211 */ /* 0x080fe200008f0eff */
[C---:B------:R-:W-:Y:S01]  /*0cf0*/  IMAD R12, R0.reuse, 0x50, RZ ;  /* 0x00000050000c7824 */ /* 0x040fe200078e02ff */
[----:B------:R-:W-:Y:S01]  /*0d00*/  IADD3 R8, P0, R5, R2, RZ ;  /* 0x0000000205087210 */ /* 0x000fe20007f1e0ff */
[----:B------:R-:W-:Y:S01]  /*0d10*/  IMAD R14, R0, 0x28, RZ ;  /* 0x00000028000e7824 */ /* 0x000fe200078e02ff */
[----:B-----5:R0:W-:Y:S02]  /*0d20*/  STL [R1+0x820], R23 ;  /* 0x0008201701007387 */ /* 0x0201e40000100800 */
[----:B------:R-:W-:-:S02]  /*0d30*/  LEA.HI.X.SX32 R9, R9, R3, 0x1, P0 ;  /* 0x0000000309097211 */ /* 0x000fc400000f0eff */
[-C--:B------:R-:W-:Y:S02]  /*0d40*/  IADD3 R10, P1, R13, R2.reuse, RZ ;  /* 0x000000020d0a7210 */ /* 0x080fe40007f3e0ff */
[-C--:B------:R-:W-:Y:S01]  /*0d50*/  IADD3 R4, P2, R14, R2.reuse, RZ ;  /* 0x000000020e047210 */ /* 0x080fe20007f5e0ff */
[----:B0-----:R0:W5:Y:S01]  /*0d60*/  LDG.E.U16 R23, [R6.64] ;  /* 0x0000000606177981 */ /* 0x001162000c1e1500 */
[-C--:B------:R-:W-:Y:S02]  /*0d70*/  LEA.HI.X.SX32 R11, R5, R3.reuse, 0x1, P1 ;  /* 0x00000003050b7211 */ /* 0x080fe400008f0eff */
        /* <DEDUP_REMOVED lines=10> */
[----:B------:R0:W-:Y:S01]  /*0e20*/  STL [R1+0x81c], R19 ;  /* 0x00081c1301007387 */ /* 0x0001e20000100800 */
[----:B------:R-:W-:-:S03]  /*0e30*/  IMAD R8, R0, 0x280, RZ ;  /* 0x0000028000087824 */ /* 0x000fc600078e02ff */
[----:B------:R1:W-:Y:S04]  /*0e40*/  STL [R1+0x818], R18 ;  /* 0x0008181201007387 */ /* 0x0003e80000100800 */
[----:B0-----:R0:W3:Y:S04]  /*0e50*/  LDG.E.U16 R19, [R4.64] ;  /* 0x0000000604137981 */ /* 0x0010e8000c1e1500 */
[----:B-1----:R1:W3:Y:S01]  /*0e60*/  LDG.E.U16 R18, [R6.64] ;  /* 0x0000000606127981 */ /* 0x0022e2000c1e1500 */
[----:B0-----:R-:W-:Y:S01]  /*0e70*/  IADD3 R4, P0, R9, R2, RZ ;  /* 0x0000000209047210 */ /* 0x001fe20007f1e0ff */
[----:B-1----:R-:W-:-:S03]  /*0e80*/  IMAD R7, R0, 0x140, RZ ;  /* 0x0000014000077824 */ /* 0x002fc600078e02ff */
[-C--:B------:R-:W-:Y:S02]  /*0e90*/  LEA.HI.X.SX32 R5, R12, R3.reuse, 0x1, P0 ;  /* 0x000000030c057211 */ /* 0x080fe400000f0eff */
[-C--:B------:R-:W-:Y:S02]  /*0ea0*/  IADD3 R8, P2, R8, R2.reuse, RZ ;  /* 0x0000000208087210 */ /* 0x080fe40007f5e0ff */
[-C--:B------:R-:W-:Y:S01]  /*0eb0*/  IADD3 R10, P1, R7, R2.reuse, RZ ;  /* 0x00000002070a7210 */ /* 0x080fe20007f3e0ff */
[----:B------:R0:W3:Y:S01]  /*0ec0*/  LDG.E.U16 R25, [R4.64] ;  /* 0x0000000604197981 */ /* 0x0000e2000c1e1500 */
[----:B------:R-:W-:Y:S02]  /*0ed0*/  IADD3 R6, P0, R13, R2, RZ ;  /* 0x000000020d067210 */ /* 0x000fe40007f1e0ff */
[-C--:B------:R-:W-:Y:S02]  /*0ee0*/  LEA.HI.X.SX32 R11, R9, R3.reuse, 0x1, P1 ;  /* 0x00000003090b7211 */ /* 0x080fe400008f0eff */
[----:B------:R-:W-:-:S02]  /*0ef0*/  LEA.HI.X.SX32 R9, R7, R3, 0x1, P2 ;  /* 0x0000000307097211 */ /* 0x000fc400010f0eff */
[----:B0-----:R-:W-:-:S04]  /*0f00*/  IADD3 R4, P1, R14, R2, RZ ;  /* 0x000000020e047210 */ /* 0x001fc80007f3e0ff */
[----:B------:R-:W-:Y:S01]  /*0f10*/  LEA.HI.X.SX32 R5, R13, R3, 0x1, P1 ;  /* 0x000000030d057211 */ /* 0x000fe200008f0eff */
[----:B----4-:R0:W-:Y:S04]  /*0f20*/  STL [R1+0x254], R15 ;  /* 0x0002540f01007387 */ /* 0x0101e80000100800 */
[----:B------:R1:W-:Y:S01]  /*0f30*/  STL [R1+0x208], R24 ;  /* 0x0002081801007387 */ /* 0x0003e20000100800 */
[----:B0-----:R-:W-:-:S03]  /*0f40*/  IMAD R15, R0, 0x29, RZ ;  /* 0x00000029000f7824 */ /* 0x001fc600078e02ff */
[----:B------:R0:W-:Y:S04]  /*0f50*/  STL [R1+0x814], R21 ;  /* 0x0008141501007387 */ /* 0x0001e80000100800 */
[----:B-1----:R1:W4:Y:S01]  /*0f60*/  LDG.E.U16 R24, [R10.64] ;  /* 0x000000060a187981 */ /* 0x002322000c1e1500 */
[----:B------:R-:W-:-:S03]  /*0f70*/  LEA.HI.X.SX32 R7, R15, R3, 0x1, P0 ;  /* 0x000000030f077211 */ /* 0x000fc600000f0eff */
[----:B0-----:R0:W4:Y:S04]  /*0f80*/  LDG.E.U16 R21, [R8.64] ;  /* 0x0000000608157981 */ /* 0x001128000c1e1500 */
[----:B------:R0:W-:Y:S04]  /*0f90*/  STL [R1+0x810], R17 ;  /* 0x0008101101007387 */ /* 0x0001e80000100800 */
[----:B------:R1:W-:Y:S04]  /*0fa0*/  STL [R1+0x80c], R16 ;  /* 0x00080c1001007387 */ /* 0x0003e80000100800 */
[----:B0-----:R0:W4:Y:S04]  /*0fb0*/  LDG.E.U16 R17, [R6.64] ;  /* 0x0000000606117981 */ /* 0x001128000c1e1500 */
[----:B-1----:R1:W4:Y:S01]  /*0fc0*/  LDG.E.U16 R16, [R4.64] ;  /* 0x0000000604107981 */ /* 0x002322000c1e1500 */
[----:B------:R-:W-:-:S02]  /*0fd0*/  IMAD R10, R0, 0x290, RZ ;  /* 0x00000290000a7824 */ /* 0x000fc400078e02ff */
[----:B0-----:R-:W-:-:S03]  /*0fe0*/  IMAD R7, R0, 0x148, RZ ;  /* 0x0000014800077824 */ /* 0x001fc600078e02ff */
[-C--:B------:R-:W-:Y:S01]  /*0ff0*/  IADD3 R10, P2, R10, R2.reuse, RZ ;  /* 0x000000020a0a7210 */ /* 0x080fe20007f5e0ff */
[C---:B------:R-:W-:Y:S02]  /*1000*/  IMAD R9, R0.reuse, 0x2a, RZ ;  /* 0x0000002a00097824 */ /* 0x040fe400078e02ff */
[C---:B------:R-:W-:Y:S01]  /*1010*/  IMAD R12, R0.reuse, 0x54, RZ ;  /* 0x00000054000c7824 */ /* 0x040fe200078e02ff */
[CC--:B-1----:R-:W-:Y:S01]  /*1020*/  IADD3 R4, P0, R7.reuse, R2.reuse, RZ ;  /* 0x0000000207047210 */ /* 0x0c2fe20007f1e0ff */
[C---:B------:R-:W-:Y:S01]  /*1030*/  IMAD R15, R0.reuse, 0x15, RZ ;  /* 0x00000015000f7824 */ /* 0x040fe200078e02ff */
[-C--:B------:R-:W-:Y:S01]  /*1040*/  LEA.HI.X.SX32 R11, R7, R3.reuse, 0x1, P2 ;  /* 0x00000003070b7211 */ /* 0x080fe200010f0eff */
[----:B------:R-:W-:Y:S01]  /*1050*/  IMAD R13, R0, 0xa8, RZ ;  /* 0x000000a8000d7824 */ /* 0x000fe200078e02ff */
[----:B------:R-:W-:Y:S02]  /*1060*/  LEA.HI.X.SX32 R5, R14, R3, 0x1, P0 ;  /* 0x000000030e057211 */ /* 0x000fe400000f0eff */
[----:B------:R-:W-:-:S02]  /*1070*/  IADD3 R6, P0, R9, R2, RZ ;  /* 0x0000000209067210 */ /* 0x000fc40007f1e0ff */
[-C--:B------:R-:W-:Y:S01]  /*1080*/  IADD3 R8, P1, R12, R2.reuse, RZ ;  /* 0x000000020c087210 */ /* 0x080fe20007f3e0ff */
[----:B-----5:R0:W-:Y:S01]  /*1090*/  STL [R1+0x204], R23 ;  /* 0x0002041701007387 */ /* 0x0201e20000100800 */
[-C--:B------:R-:W-:Y:S02]  /*10a0*/  LEA.HI.X.SX32 R7, R15, R3.reuse, 0x1, P0 ;  /* 0x000000030f077211 */ /* 0x080fe400000f0eff */
[----:B------:R-:W-:Y:S01]  /*10b0*/  LEA.HI.X.SX32 R9, R9, R3, 0x1, P1 ;  /* 0x0000000309097211 */ /* 0x000fe200008f0eff */
[----:B0-----:R0:W5:Y:S02]  /*10c0*/  LDG.E.U16 R23, [R4.64] ;  /* 0x0000000604177981 */ /* 0x001164000c1e1500 */
[----:B0-----:R-:W-:-:S04]  /*10d0*/  IADD3 R4, P2, R13, R2, RZ ;  /* 0x000000020d047210 */ /* 0x001fc80007f5e0ff */
[----:B------:R-:W-:Y:S01]  /*10e0*/  LEA.HI.X.SX32 R5, R12, R3, 0x1, P2 ;  /* 0x000000030c057211 */ /* 0x000fe200010f0eff */
        /* <DEDUP_REMOVED lines=9> */
[----:B0-----:R0:W3:Y:S01]  /*1180*/  LDG.E.U16 R19, [R8.64] ;  /* 0x0000000608137981 */ /* 0x0010e2000c1e1500 */
[----:B-1----:R-:W-:Y:S01]  /*1190*/  IMAD R7, R0, 0x56, RZ ;  /* 0x0000005600077824 */ /* 0x002fe200078e02ff */
[-C--:B------:R-:W-:Y:S02]  /*11a0*/  IADD3 R10, P2, R10, R2.reuse, RZ ;  /* 0x000000020a0a7210 */ /* 0x080fe40007f5e0ff */
[----:B------:R1:W3:Y:S01]  /*11b0*/  LDG.E.U16 R18, [R4.64] ;  /* 0x0000000604127981 */ /* 0x0002e2000c1e1500 */
[----:B0-----:R-:W-:-:S04]  /*11c0*/  IADD3 R8, P0, R11, R2, RZ ;  /* 0x000000020b087210 */ /* 0x001fc80007f1e0ff */
[-C--:B------:R-:W-:Y:S01]  /*11d0*/  LEA.HI.X.SX32 R9, R13, R3.reuse, 0x1, P0 ;  /* 0x000000030d097211 */ /* 0x080fe200000f0eff */
[C---:B------:R-:W-:Y:S01]  /*11e0*/  IMAD R13, R0.reuse, 0x158, RZ ;  /* 0x00000158000d7824 */ /* 0x040fe200078e02ff */
[----:B------:R-:W-:Y:S01]  /*11f0*/  LEA.HI.X.SX32 R11, R11, R3, 0x1, P2 ;  /* 0x000000030b0b7211 */ /* 0x000fe200010f0eff */
[----:B-1----:R-:W-:Y:S01]  /*1200*/  IMAD R5, R0, 0x2b, RZ ;  /* 0x0000002b00057824 */ /* 0x002fe200078e02ff */
[-C--:B------:R-:W-:Y:S01]  /*1210*/  IADD3 R4, P0, R7, R2.reuse, RZ ;  /* 0x0000000207047210 */ /* 0x080fe20007f1e0ff */
[----:B------:R0:W3:Y:S01]  /*1220*/  LDG.E.U16 R14, [R8.64] ;  /* 0x00000006080e7981 */ /* 0x0000e2000c1e1500 */
[----:B------:R-:W-:-:S03]  /*1230*/  IADD3 R6, P1, R12, R2, RZ ;  /* 0x000000020c067210 */ /* 0x000fc60007f3e0ff */
[----:B------:R-:W-:Y:S01]  /*1240*/  STL [R1+0x248], R25 ;  /* 0x0002481901007387 */ /* 0x000fe20000100800 */
[-C--:B------:R-:W-:Y:S02]  /*1250*/  LEA.HI.X.SX32 R5, R5, R3.reuse, 0x1, P0 ;  /* 0x0000000305057211 */ /* 0x080fe400000f0eff */
[----:B------:R-:W-:Y:S02]  /*1260*/  LEA.HI.X.SX32 R7, R7, R3, 0x1, P1 ;  /* 0x0000000307077211 */ /* 0x000fe400008f0eff */
[----:B0-----:R-:W-:-:S04]  /*1270*/  IADD3 R8, P2, R13, R2, RZ ;  /* 0x000000020d087210 */ /* 0x001fc80007f5e0ff */
[----:B------:R-:W-:-:S05]  /*1280*/  LEA.HI.X.SX32 R9, R12, R3, 0x1, P2 ;  /* 0x000000030c097211 */ /* 0x000fca00010f0eff */
[----:B------:R0:W3:Y:S04]  /*1290*/  LDG.E.U16 R15, [R8.64] ;  /* 0x00000006080f7981 */ /* 0x0000e8000c1e1500 */
[----:B----4-:R-:W-:Y:S04]  /*12a0*/  STL [R1+0x23c], R24 ;  /* 0x00023c1801007387 */ /* 0x010fe80000100800 */
[----:B------:R1:W-:Y:S04]  /*12b0*/  STL [R1+0x1e8], R21 ;  /* 0x0001e81501007387 */ /* 0x0003e80000100800 */
[----:B-1----:R1:W4:Y:S04]  /*12c0*/  LDG.E.U16 R21, [R10.64] ;  /* 0x000000060a157981 */ /* 0x002328000c1e1500 */
[----:B------:R0:W-:Y:S04]  /*12d0*/  STL [R1+0x244], R17 ;  /* 0x0002441101007387 */ /* 0x0001e80000100800 */
[----:B------:R1:W-:Y:S04]  /*12e0*/  STL [R1+0x240], R16 ;  /* 0x0002401001007387 */ /* 0x0003e80000100800 */
[----:B0-----:R0:W4:Y:S04]  /*12f0*/  LDG.E.U16 R17, [R4.64] ;  /* 0x0000000604117981 */ /* 0x001128000c1e1500 */
[----:B-1----:R1:W4:Y:S01]  /*1300*/  LDG.E.U16 R16, [R6.64] ;  /* 0x0000000606107981 */ /* 0x002322000c1e1500 */
[----:B------:R-:W-:-:S02]  /*1310*/  IMAD R10, R0, 0x2b0, RZ ;  /* 0x000002b0000a7824 */ /* 0x000fc400078e02ff */
[----:B------:R-:W-:-:S03]  /*1320*/  IMAD R9, R0, 0x2c, RZ ;  /* 0x0000002c00097824 */ /* 0x000fc600078e02ff */
[----:B------:R-:W-:Y:S01]  /*1330*/  IADD3 R10, P1, R10, R2, RZ ;  /* 0x000000020a0a7210 */ /* 0x000fe20007f3e0ff */
[----:B-1----:R-:W-:-:S03]  /*1340*/  IMAD R7, R0, 0x16, RZ ;  /* 0x0000001600077824 */ /* 0x002fc600078e02ff */
[-C--:B------:R-:W-:Y:S01]  /*1350*/  LEA.HI.X.SX32 R11, R13, R3.reuse, 0x1, P1 ;  /* 0x000000030d0b7211 */ /* 0x080fe200008f0eff */
[C---:B0-----:R-:W-:Y:S01]  /*1360*/  IMAD R5, R0.reuse, 0xb, RZ ;  /* 0x0000000b00057824 */ /* 0x041fe200078e02ff */
[-C--:B------:R-:W-:Y:S01]  /*1370*/  IADD3 R6, P1, R9, R2.reuse, RZ ;  /* 0x0000000209067210 */ /* 0x080fe20007f3e0ff */
[C---:B------:R-:W-:Y:S01]  /*1380*/  IMAD R13, R0.reuse, 0xb0, RZ ;  /* 0x000000b0000d7824 */ /* 0x040fe200078e02ff */
[CC--:B------:R-:W-:Y:S01]  /*1390*/  IADD3 R4, P0, R7.reuse, R2.reuse, RZ ;  /* 0x0000000207047210 */ /* 0x0c0fe20007f1e0ff */
[----:B------:R-:W-:Y:S01]  /*13a0*/  IMAD R12, R0, 0x58, RZ ;  /* 0x00000058000c7824 */ /* 0x000fe200078e02ff */
[-C--:B------:R-:W-:Y:S02]  /*13b0*/  LEA.HI.X.SX32 R7, R7, R3.reuse, 0x1, P1 ;  /* 0x0000000307077211 */ /* 0x080fe400008f0eff */
[----:B------:R-:W-:Y:S01]  /*13c0*/  LEA.HI.X.SX32 R5, R5, R3, 0x1, P0 ;  /* 0x0000000305057211 */ /* 0x000fe200000f0eff */
[----:B-----5:R0:W-:Y:S01]  /*13d0*/  STL [R1+0x800], R23 ;  /* 0x0008001701007387 */ /* 0x0201e20000100800 */
[----:B------:R-:W-:-:S03]  /*13e0*/  IADD3 R8, P2, R12, R2, RZ ;  /* 0x000000020c087210 */ /* 0x000fc60007f5e0ff */
[----:B0-----:R0:W5:Y:S01]  /*13f0*/  LDG.E.U16 R23, [R10.64] ;  /* 0x000000060a177981 */ /* 0x001162000c1e1500 */
[----:B------:R-:W-:Y:S02]  /*1400*/  LEA.HI.X.SX32 R9, R9, R3, 0x1, P2 ;  /* 0x0000000309097211 */ /* 0x000fe400010f0eff */
[----:B0-----:R-:W-:-:S04]  /*1410*/  IADD3 R10, P0, R13, R2, RZ ;  /* 0x000000020d0a7210 */ /* 0x001fc80007f1e0ff */
[----:B------:R-:W-:Y:S01]  /*1420*/  LEA.HI.X.SX32 R11, R12, R3, 0x1, P0 ;  /* 0x000000030c0b7211 */ /* 0x000fe200000f0eff */
        /* <DEDUP_REMOVED lines=9> */
[----:B------:R-:W-:-:S03]  /*14c0*/  IADD3 R4, P0, R7, R2, RZ ;  /* 0x0000000207047210 */ /* 0x000fc60007f1e0ff */
[----:B-1----:R1:W3:Y:S01]  /*14d0*/  LDG.E.U16 R18, [R10.64] ;  /* 0x000000060a127981 */ /* 0x0022e2000c1e1500 */
[----:B------:R-:W-:Y:S01]  /*14e0*/  LEA.HI.X.SX32 R5, R13, R3, 0x1, P0 ;  /* 0x000000030d057211 */ /* 0x000fe200000f0eff */
[C---:B0-----:R-:W-:Y:S02]  /*14f0*/  IMAD R9, R0.reuse, 0x5a, RZ ;  /* 0x0000005a00097824 */ /* 0x041fe400078e02ff */
[----:B------:R0:W-:Y:S01]  /*1500*/  STL [R1+0x22c], R14 ;  /* 0x00022c0e01007387 */ /* 0x0001e20000100800 */
[C---:B-1----:R-:W-:Y:S02]  /*1510*/  IMAD R10, R0.reuse, 0x2c0, RZ ;  /* 0x000002c0000a7824 */ /* 0x042fe400078e02ff */
[-C--:B------:R-:W-:Y:S01]  /*1520*/  IADD3 R6, P0, R9, R2.reuse, RZ ;  /* 0x0000000209067210 */ /* 0x080fe20007f1e0ff */
[----:B------:R-:W-:Y:S01]  /*1530*/  IMAD R13, R0, 0x168, RZ ;  /* 0x00000168000d7824 */ /* 0x000fe200078e02ff */
[-C--:B------:R-:W-:Y:S01]  /*1540*/  IADD3 R8, P1, R12, R2.reuse, RZ ;  /* 0x000000020c087210 */ /* 0x080fe20007f3e0ff */
[----:B0-----:R-:W-:Y:S01]  /*1550*/  IMAD R14, R0, 0x2d, RZ ;  /* 0x0000002d000e7824 */ /* 0x001fe200078e02ff */
[----:B------:R-:W-:-:S02]  /*1560*/  IADD3 R10, P2, R10, R2, RZ ;  /* 0x000000020a0a7210 */ /* 0x000fc40007f5e0ff */
[-C--:B------:R-:W-:Y:S02]  /*1570*/  LEA.HI.X.SX32 R9, R9, R3.reuse, 0x1, P1 ;  /* 0x0000000309097211 */ /* 0x080fe400008f0eff */
[-C--:B------:R-:W-:Y:S02]  /*1580*/  LEA.HI.X.SX32 R11, R7, R3.reuse, 0x1, P2 ;  /* 0x00000003070b7211 */ /* 0x080fe400010f0eff */
[----:B------:R-:W-:Y:S01]  /*1590*/  LEA.HI.X.SX32 R7, R14, R3, 0x1, P0 ;  /* 0x000000030e077211 */ /* 0x000fe200000f0eff */
[----:B----4-:R0:W-:Y:S04]  /*15a0*/  STL [R1+0x1d4], R21 ;  /* 0x0001d41501007387 */ /* 0x0101e80000100800 */
[----:B0-----:R0:W4:Y:S04]  /*15b0*/  LDG.E.U16 R21, [R4.64] ;  /* 0x0000000604157981 */ /* 0x001128000c1e1500 */
[----:B------:R1:W-:Y:S01]  /*15c0*/  STL [R1+0x734], R17 ;  /* 0x0007341101007387 */ /* 0x0003e20000100800 */
[----:B0-----:R-:W-:-:S03]  /*15d0*/  IADD3 R4, P2, R13, R2, RZ ;  /* 0x000000020d047210 */ /* 0x001fc60007f5e0ff */
[----:B------:R0:W-:Y:S01]  /*15e0*/  STL [R1+0x7f4], R16 ;  /* 0x0007f41001007387 */ /* 0x0001e20000100800 */
[----:B------:R-:W-:-:S03]  /*15f0*/  LEA.HI.X.SX32 R5, R12, R3, 0x1, P2 ;  /* 0x000000030c057211 */ /* 0x000fc600010f0eff */
[----:B-1----:R1:W4:Y:S04]  /*1600*/  LDG.E.U16 R17, [R10.64] ;  /* 0x000000060a117981 */ /* 0x002328000c1e1500 */
[----:B------:R1:W-:Y:S04]  /*1610*/  STL [R1+0x7f0], R15 ;  /* 0x0007f00f01007387 */ /* 0x0003e80000100800 */
[----:B0-----:R0:W4:Y:S04]  /*1620*/  LDG.E.U16 R16, [R6.64] ;  /* 0x0000000606107981 */ /* 0x001128000c1e1500 */
[----:B------:R5:W4:Y:S04]  /*1630*/  LDG.E.U16 R14, [R4.64] ;  /* 0x00000006040e7981 */ /* 0x000b28000c1e1500 */
[----:B-1----:R1:W4:Y:S01]  /*1640*/  LDG.E.U16 R15, [R8.64] ;  /* 0x00000006080f7981 */ /* 0x002322000c1e1500 */
[----:B------:R-:W-:-:S02]  /*1650*/  IMAD R10, R0, 0x2d0, RZ ;  /* 0x000002d0000a7824 */ /* 0x000fc400078e02ff */
[----:B0-----:R-:W-:-:S03]  /*1660*/  IMAD R7, R0, 0x2e, RZ ;  /* 0x0000002e00077824 */ /* 0x001fc600078e02ff */
[-C--:B------:R-:W-:Y:S01]  /*1670*/  IADD3 R10, P1, R10, R2.reuse, RZ ;  /* 0x000000020a0a7210 */ /* 0x080fe20007f3e0ff */
[C---:B-----5:R-:W-:Y:S01]  /*1680*/  IMAD R5, R0.reuse, 0x17, RZ ;  /* 0x0000001700057824 */ /* 0x060fe200078e02ff */
[-C--:B------:R-:W-:Y:S01]  /*1690*/  IADD3 R4, P0, R7, R2.reuse, RZ ;  /* 0x0000000207047210 */ /* 0x080fe20007f1e0ff */
[C---:B------:R-:W-:Y:S01]  /*16a0*/  IMAD R12, R0.reuse, 0xb8, RZ ;  /* 0x000000b8000c7824 */ /* 0x040fe200078e02ff */
[-C--:B------:R-:W-:Y:S01]  /*16b0*/  LEA.HI.X.SX32 R11, R13, R3.reuse, 0x1, P1 ;  /* 0x000000030d0b7211 */ /* 0x080fe200008f0eff */
[C---:B-1----:R-:W-:Y:S02]  /*16c0*/  IMAD R9, R0.reuse, 0x5c, RZ ;  /* 0x0000005c00097824 */ /* 0x042fe400078e02ff */
[----:B------:R-:W-:Y:S01]  /*16d0*/  IMAD R13, R0, 0x170, RZ ;  /* 0x00000170000d7824 */ /* 0x000fe200078e02ff */
[----:B------:R0:W-:Y:S01]  /*16e0*/  STL [R1+0x1d0], R23 ;  /* 0x0001d01701007387 */ /* 0x0001e20000100800 */
[----:B------:R-:W-:Y:S02]  /*16f0*/  LEA.HI.X.SX32 R5, R5, R3, 0x1, P0 ;  /* 0x0000000305057211 */ /* 0x000fe400000f0eff */
[----:B------:R-:W-:-:S02]  /*1700*/  IADD3 R6, P1, R9, R2, RZ ;  /* 0x0000000209067210 */ /* 0x000fc40007f3e0ff */
[-C--:B------:R-:W-:Y:S01]  /*1710*/  IADD3 R8, P2, R12, R2.reuse, RZ ;  /* 0x000000020c087210 */ /* 0x080fe20007f5e0ff */
[----:B0-----:R0:W5:Y:S01]  /*1720*/  LDG.E.U16 R23, [R10.64] ;  /* 0x000000060a177981 */ /* 0x001162000c1e1500 */
[-C--:B------:R-:W-:Y:S02]  /*1730*/  LEA.HI.X.SX32 R7, R7, R3.reuse, 0x1, P1 ;  /* 0x0000000307077211 */ /* 0x080fe400008f0eff */
[----:B------:R-:W-:Y:S02]  /*1740*/  LEA.HI.X.SX32 R9, R9, R3, 0x1, P2 ;  /* 0x0000000309097211 */ /* 0x000fe400010f0eff */
        /* <DEDUP_REMOVED lines=9> */
[C---:B------:R-:W-:Y:S02]  /*17e0*/  IMAD R5, R0.reuse, 0x2f, RZ ;  /* 0x0000002f00057824 */ /* 0x040fe400078e02ff */
[C---:B-1----:R-:W-:Y:S01]  /*17f0*/  IMAD R7, R0.reuse, 0x5e, RZ ;  /* 0x0000005e00077824 */ /* 0x042fe200078e02ff */
[----:B------:R1:W-:Y:S04]  /*1800*/  STL [R1+0x220], R18 ;  /* 0x0002201201007387 */ /* 0x0003e80000100800 */
[----:B0-----:R0:W3:Y:S04]  /*1810*/  LDG.E.U16 R19, [R8.64] ;  /* 0x0000000608137981 */ /* 0x0010e8000c1e1500 */
[----:B-1----:R1:W3:Y:S01]  /*1820*/  LDG.E.U16 R18, [R10.64] ;  /* 0x000000060a127981 */ /* 0x0022e2000c1e1500 */
[----:B0-----:R-:W-:Y:S01]  /*1830*/  IMAD R9, R0, 0xbc, RZ ;  /* 0x000000bc00097824 */ /* 0x001fe200078e02ff */
[----:B-1----:R-:W-:-:S02]  /*1840*/  IADD3 R10, P1, R4, R2, RZ ;  /* 0x00000002040a7210 */ /* 0x002fc40007f3e0ff */
[-C--:B------:R-:W-:Y:S02]  /*1850*/  IADD3 R4, P0, R7, R2.reuse, RZ ;  /* 0x0000000207047210 */ /* 0x080fe40007f1e0ff */
[-C--:B------:R-:W-:Y:S02]  /*1860*/  LEA.HI.X.SX32 R11, R13, R3.reuse, 0x1, P1 ;  /* 0x000000030d0b7211 */ /* 0x080fe400008f0eff */
[-C--:B------:R-:W-:Y:S02]  /*1870*/  IADD3 R6, P1, R9, R2.reuse, RZ ;  /* 0x0000000209067210 */ /* 0x080fe40007f3e0ff */
[----:B------:R-:W-:Y:S02]  /*1880*/  IADD3 R8, P2, R12, R2, RZ ;  /* 0x000000020c087210 */ /* 0x000fe40007f5e0ff */
[-C--:B------:R-:W-:Y:S02]  /*1890*/  LEA.HI.X.SX32 R5, R5, R3.reuse, 0x1, P0 ;  /* 0x0000000305057211 */ /* 0x080fe400000f0eff */
[----:B------:R-:W-:-:S02]  /*18a0*/  LEA.HI.X.SX32 R7, R7, R3, 0x1, P1 ;  /* 0x0000000307077211 */ /* 0x000fc400008f0eff */
[----:B------:R-:W-:Y:S01]  /*18b0*/  LEA.HI.X.SX32 R9, R9, R3, 0x1, P2 ;  /* 0x0000000309097211 */ /* 0x000fe200010f0eff */
[----:B------:R-:W-:Y:S01]  /*18c0*/  IMAD R13, R0, 0x2f0, RZ ;  /* 0x000002f0000d7824 */ /* 0x000fe200078e02ff */
[----:B----4-:R0:W-:Y:S04]  /*18d0*/  STL [R1+0x21c], R21 ;  /* 0x00021c1501007387 */ /* 0x0101e80000100800 */
[----:B0-----:R0:W4:Y:S04]  /*18e0*/  LDG.E.U16 R21, [R4.64] ;  /* 0x0000000604157981 */ /* 0x001128000c1e1500 */
[----:B------:R1:W-:Y:S04]  /*18f0*/  STL [R1+0x1bc], R17 ;  /* 0x0001bc1101007387 */ /* 0x0003e80000100800 */
[----:B------:R-:W-:Y:S04]  /*1900*/  STL [R1+0x7e4], R16 ;  /* 0x0007e41001007387 */ /* 0x000fe80000100800 */
[----:B-1----:R1:W4:Y:S04]  /*1910*/  LDG.E.U16 R17, [R6.64] ;  /* 0x0000000606117981 */ /* 0x002328000c1e1500 */
[----:B------:R0:W-:Y:S04]  /*1920*/  STL [R1+0x218], R15 ;  /* 0x0002180f01007387 */ /* 0x0001e80000100800 */
[----:B------:R1:W-:Y:S04]  /*1930*/  STL [R1+0x7e0], R14 ;  /* 0x0007e00e01007387 */ /* 0x0003e80000100800 */
[----:B0-----:R0:W4:Y:S04]  /*1940*/  LDG.E.U16 R15, [R10.64] ;  /* 0x000000060a0f7981 */ /* 0x001128000c1e1500 */
[----:B-1----:R1:W4:Y:S01]  /*1950*/  LDG.E.U16 R14, [R8.64] ;  /* 0x00000006080e7981 */ /* 0x002322000c1e1500 */
[----:B0-----:R-:W-:-:S04]  /*1960*/  IADD3 R10, P0, R13, R2, RZ ;  /* 0x000000020d0a7210 */ /* 0x001fc80007f1e0ff */
[----:B------:R-:W-:-:S05]  /*1970*/  LEA.HI.X.SX32 R11, R12, R3, 0x1, P0 ;  /* 0x000000030c0b7211 */ /* 0x000fca00000f0eff */
[----:B------:R0:W4:Y:S01]  /*1980*/  LDG.E.U16 R16, [R10.64] ;  /* 0x000000060a107981 */ /* 0x000122000c1e1500 */
[C---:B------:R-:W-:Y:S02]  /*1990*/  IMAD R7, R0.reuse, 0x6, RZ ;  /* 0x0000000600077824 */ /* 0x040fe400078e02ff */
[C---:B------:R-:W-:Y:S02]  /*19a0*/  IMAD R5, R0.reuse, 0x3, RZ ;  /* 0x0000000300057824 */ /* 0x040fe400078e02ff */
[C---:B-1----:R-:W-:Y:S01]  /*19b0*/  IMAD R9, R0.reuse, 0xc, RZ ;  /* 0x0000000c00097824 */ /* 0x042fe200078e02ff */
[-C--:B------:R-:W-:Y:S01]  /*19c0*/  IADD3 R4, P0, R7, R2.reuse, RZ ;  /* 0x0000000207047210 */ /* 0x080fe20007f1e0ff */
[C---:B------:R-:W-:Y:S02]  /*19d0*/  IMAD R12, R0.reuse, 0x30, RZ ;  /* 0x00000030000c7824 */ /* 0x040fe400078e02ff */
[C---:B0-----:R-:W-:Y:S01]  /*19e0*/  IMAD R11, R0.reuse, 0x18, RZ ;  /* 0x00000018000b7824 */ /* 0x041fe200078e02ff */
[----:B------:R-:W-:Y:S01]  /*19f0*/  LEA.HI.X.SX32 R5, R5, R3, 0x1, P0 ;  /* 0x0000000305057211 */ /* 0x000fe200000f0eff */
[----:B------:R-:W-:Y:S01]  /*1a00*/  IMAD R13, R0, 0x60, RZ ;  /* 0x00000060000d7824 */ /* 0x000fe200078e02ff */
[----:B------:R-:W-:-:S02]  /*1a10*/  IADD3 R6, P1, R9, R2, RZ ;  /* 0x0000000209067210 */ /* 0x000fc40007f3e0ff */
[-C--:B------:R-:W-:Y:S01]  /*1a20*/  IADD3 R8, P0, R11, R2.reuse, RZ ;  /* 0x000000020b087210 */ /* 0x080fe20007f1e0ff */
[----:B------:R0:W4:Y:S01]  /*1a30*/  LDG.E.U16 R25, [R4.64] ;  /* 0x0000000604197981 */ /* 0x000122000c1e1500 */
[-C--:B------:R-:W-:Y:S02]  /*1a40*/  IADD3 R10, P2, R12, R2.reuse, RZ ;  /* 0x000000020c0a7210 */ /* 0x080fe40007f5e0ff */
[-C--:B------:R-:W-:Y:S02]  /*1a50*/  LEA.HI.X.SX32 R7, R7, R3.reuse, 0x1, P1 ;  /* 0x0000000307077211 */ /* 0x080fe400008f0eff */
[-C--:B------:R-:W-:Y:S01]  /*1a60*/  LEA.HI.X.SX32 R9, R9, R3.reuse, 0x1, P0 ;  /* 0x0000000309097211 */ /* 0x080fe200000f0eff */
[----:B-----5:R1:W-:Y:S01]  /*1a70*/  STL [R1+0x1b8], R23 ;  /* 0x0001b81701007387 */ /* 0x0203e20000100800 */
[----:B------:R-:W-:Y:S02]  /*1a80*/  LEA.HI.X.SX32 R11, R11, R3, 0x1, P2 ;  /* 0x000000030b0b7211 */ /* 0x000fe400010f0eff */
[----:B0-----:R-:W-:-:S04]  /*1a90*/  IADD3 R4, P1, R13, R2, RZ ;  /* 0x000000020d047210 */ /* 0x001fc80007f3e0ff */
[----:B------:R-:W-:Y:S01]  /*1aa0*/  LEA.HI.X.SX32 R5, R12, R3, 0x1, P1 ;  /* 0x000000030c057211 */ /* 0x000fe200008f0eff */
[----:B-1----:R0:W5:Y:S01]  /*1ab0*/  LDG.E.U16 R23, [R6.64] ;  /* 0x0000000606177981 */ /* 0x002162000c1e1500 */
[C---:B------:R-:W-:Y:S02]  /*1ac0*/  IMAD R12, R0.reuse, 0x62, RZ ;  /* 0x00000062000c7824 */ /* 0x040fe400078e02ff */
[C---:B0-----:R-:W-:Y:S01]  /*1ad0*/  IMAD R7, R0.reuse, 0xc0, RZ ;  /* 0x000000c000077824 */ /* 0x041fe200078e02ff */
[----:B--2---:R-:W-:Y:S04]  /*1ae0*/  STL [R1+0x7dc], R22 ;  /* 0x0007dc1601007387 */ /* 0x004fe80000100800 */
[----:B---3--:R0:W-:Y:S04]  /*1af0*/  STL [R1+0x7d8], R20 ;  /* 0x0007d81401007387 */ /* 0x0081e80000100800 */
[----:B0-----:R0:W2:Y:S04]  /*1b00*/  LDG.E.U16 R20, [R8.64] ;  /* 0x0000000608147981 */ /* 0x0010a8000c1e1500 */
[----:B------:R1:W-:Y:S04]  /*1b10*/  STL [R1+0x7d4], R19 ;  /* 0x0007d41301007387 */ /* 0x0003e80000100800 */
[----:B------:R3:W-:Y:S04]  /*1b20*/  STL [R1+0x20c], R18 ;  /* 0x00020c1201007387 */ /* 0x0007e80000100800 */
[----:B-1----:R1:W2:Y:S04]  /*1b30*/  LDG.E.U16 R19, [R10.64] ;  /* 0x000000060a137981 */ /* 0x0022a8000c1e1500 */
[----:B---3--:R3:W2:Y:S01]  /*1b40*/  LDG.E.U16 R18, [R4.64] ;  /* 0x0000000604127981 */ /* 0x0086a2000c1e1500 */
[----:B0-----:R-:W-:-:S02]  /*1b50*/  IMAD R9, R0, 0x180, RZ ;  /* 0x0000018000097824 */ /* 0x001fc400078e02ff */
[----:B------:R-:W-:Y:S01]  /*1b60*/  IMAD R8, R0, 0x300, RZ ;  /* 0x0000030000087824 */ /* 0x000fe200078e02ff */
[-C--:B---3--:R-:W-:Y:S02]  /*1b70*/  IADD3 R4, P0, R7, R2.reuse, RZ ;  /* 0x0000000207047210 */ /* 0x088fe40007f1e0ff */
[-C--:B-1----:R-:W-:Y:S02]  /*1b80*/  IADD3 R10, P1, R9, R2.reuse, RZ ;  /* 0x00000002090a7210 */ /* 0x082fe40007f3e0ff */
[-C--:B------:R-:W-:Y:S02]  /*1b90*/  LEA.HI.X.SX32 R5, R13, R3.reuse, 0x1, P0 ;  /* 0x000000030d057211 */ /* 0x080fe400000f0eff */
[-C--:B------:R-:W-:Y:S02]  /*1ba0*/  IADD3 R8, P2, R8, R2.reuse, RZ ;  /* 0x0000000208087210 */ /* 0x080fe40007f5e0ff */
[----:B------:R-:W-:Y:S01]  /*1bb0*/  IADD3 R6, P0, R12, R2, RZ ;  /* 0x000000020c067210 */ /* 0x000fe20007f1e0ff */
[----:B------:R0:W3:Y:S01]  /*1bc0*/  LDG.E.U16 R24, [R4.64] ;  /* 0x0000000604187981 */ /* 0x0000e2000c1e1500 */
[----:B------:R-:W-:-:S02]  /*1bd0*/  LEA.HI.X.SX32 R11, R7, R3, 0x1, P1 ;  /* 0x00000003070b7211 */ /* 0x000fc400008f0eff */
[----:B------:R-:W-:-:S03]  /*1be0*/  LEA.HI.X.SX32 R9, R9, R3, 0x1, P2 ;  /* 0x0000000309097211 */ /* 0x000fc600010f0eff */
[----:B------:R1:W3:Y:S04]  /*1bf0*/  LDG.E.U16 R22, [R10.64] ;  /* 0x000000060a167981 */ /* 0x0002e8000c1e1500 */
[----:B----4-:R4:W-:Y:S04]  /*1c00*/  STL [R1+0x1b0], R15 ;  /* 0x0001b00f01007387 */ /* 0x0109e80000100800 */
[----:B------:R0:W-:Y:S04]  /*1c10*/  STL [R1+0x7d0], R21 ;  /* 0x0007d01501007387 */ /* 0x0001e80000100800 */
[----:B------:R-:W-:Y:S04]  /*1c20*/  STL [R1+0x7cc], R17 ;  /* 0x0007cc1101007387 */ /* 0x000fe80000100800 */
[----:B------:R1:W-:Y:S01]  /*1c30*/  STL [R1+0x7c8], R14 ;  /* 0x0007c80e01007387 */ /* 0x0003e20000100800 */
[----:B----4-:R-:W-:-:S03]  /*1c40*/  IMAD R15, R0, 0x31, RZ ;  /* 0x00000031000f7824 */ /* 0x010fc600078e02ff */
[----:B0-----:R0:W4:Y:S01]  /*1c50*/  LDG.E.U16 R21, [R8.64] ;  /* 0x0000000608157981 */ /* 0x001122000c1e1500 */
[----:B-1----:R-:W-:Y:S01]  /*1c60*/  IMAD R14, R0, 0xc4, RZ ;  /* 0x000000c4000e7824 */ /* 0x002fe200078e02ff */
[----:B------:R-:W-:-:S04]  /*1c70*/  LEA.HI.X.SX32 R7, R15, R3, 0x1, P0 ;  /* 0x000000030f077211 */ /* 0x000fc800000f0eff */
[----:B------:R-:W-:Y:S01]  /*1c80*/  IADD3 R4, P1, R14, R2, RZ ;  /* 0x000000020e047210 */ /* 0x000fe20007f3e0ff */
[----:B------:R1:W-:Y:S03]  /*1c90*/  STL [R1+0x1ac], R16 ;  /* 0x0001ac1001007387 */ /* 0x0003e60000100800 */
[----:B------:R-:W-:Y:S01]  /*1ca0*/  LEA.HI.X.SX32 R5, R12, R3, 0x1, P1 ;  /* 0x000000030c057211 */ /* 0x000fe200008f0eff */
[----:B------:R0:W4:Y:S04]  /*1cb0*/  LDG.E.U16 R17, [R6.64] ;  /* 0x0000000606117981 */ /* 0x000128000c1e1500 */
[----:B-1----:R1:W4:Y:S01]  /*1cc0*/  LDG.E.U16 R16, [R4.64] ;  /* 0x0000000604107981 */ /* 0x002322000c1e1500 */
[----:B------:R-:W-:-:S02]  /*1cd0*/  IMAD R10, R0, 0x310, RZ ;  /* 0x00000310000a7824 */ /* 0x000fc400078e02ff */
[C---:B------:R-:W-:Y:S02]  /*1ce0*/  IMAD R13, R0.reuse, 0x64, RZ ;  /* 0x00000064000d7824 */ /* 0x040fe400078e02ff */
[----:B0-----:R-:W-:Y:S01]  /*1cf0*/  IMAD R7, R0, 0x188, RZ ;  /* 0x0000018800077824 */ /* 0x001fe200078e02ff */
[-C--:B------:R-:W-:Y:S01]  /*1d00*/  IADD3 R10, P2, R10, R2.reuse, RZ ;  /* 0x000000020a0a7210 */ /* 0x080fe20007f5e0ff */
[C---:B------:R-:W-:Y:S01]  /*1d10*/  IMAD R12, R0.reuse, 0x32, RZ ;  /* 0x00000032000c7824 */ /* 0x040fe200078e02ff */
[-C--:B------:R-:W-:Y:S02]  /*1d20*/  IADD3 R6, P1, R13, R2.reuse, RZ ;  /* 0x000000020d067210 */ /* 0x080fe40007f3e0ff */
[C---:B-1----:R-:W-:Y:S01]  /*1d30*/  IADD3 R4, P0, R7.reuse, R2, RZ ;  /* 0x0000000207047210 */ /* 0x042fe20007f1e0ff */
[----:B------:R-:W-:Y:S01]  /*1d40*/  IMAD R9, R0, 0x19, RZ ;  /* 0x0000001900097824 */ /* 0x000fe200078e02ff */
[-C--:B------:R-:W-:Y:S01]  /*1d50*/  LEA.HI.X.SX32 R11, R7, R3.reuse, 0x1, P2 ;  /* 0x00000003070b7211 */ /* 0x080fe200010f0eff */
[----:B------:R-:W-:Y:S01]  /*1d60*/  STL [R1+0x728], R25 ;  /* 0x0007281901007387 */ /* 0x000fe20000100800 */
[----:B------:R-:W-:-:S02]  /*1d70*/  LEA.HI.X.SX32 R5, R14, R3, 0x1, P0 ;  /* 0x000000030e057211 */ /* 0x000fc400000f0eff */
[CC--:B------:R-:W-:Y:S01]  /*1d80*/  IADD3 R8, P0, R12.reuse, R2.reuse, RZ ;  /* 0x000000020c087210 */ /* 0x0c0fe20007f1e0ff */
[----:B-----5:R0:W-:Y:S01]  /*1d90*/  STL [R1+0x7c4], R23 ;  /* 0x0007c41701007387 */ /* 0x0201e20000100800 */
[-C--:B------:R-:W-:Y:S01]  /*1da0*/  LEA.HI.X.SX32 R7, R12, R3.reuse, 0x1, P1 ;  /* 0x000000030c077211 */ /* 0x080fe200008f0eff */
[C---:B------:R-:W-:Y:S01]  /*1db0*/  IMAD R14, R0.reuse, 0xc8, RZ ;  /* 0x000000c8000e7824 */ /* 0x040fe200078e02ff */
[----:B------:R-:W-:Y:S01]  /*1dc0*/  LEA.HI.X.SX32 R9, R9, R3, 0x1, P0 ;  /* 0x0000000309097211 */ /* 0x000fe200000f0eff */
[----:B0-----:R0:W5:Y:S01]  /*1dd0*/  LDG.E.U16 R23, [R4.64] ;  /* 0x0000000604177981 */ /* 0x001162000c1e1500 */
[----:B------:R-:W-:Y:S02]  /*1de0*/  IMAD R12, R0, 0x66, RZ ;  /* 0x00000066000c7824 */ /* 0x000fe400078e02ff */
[----:B0-----:R-:W-:-:S04]  /*1df0*/  IADD3 R4, P2, R14, R2, RZ ;  /* 0x000000020e047210 */ /* 0x001fc80007f5e0ff */
[----:B------:R-:W-:Y:S01]  /*1e00*/  LEA.HI.X.SX32 R5, R13, R3, 0x1, P2 ;  /* 0x000000030d057211 */ /* 0x000fe200010f0eff */
[----:B------:R-:W-:-:S04]  /*1e10*/  IMAD R13, R0, 0xcc, RZ ;  /* 0x000000cc000d7824 */ /* 0x000fc800078e02ff */
[----:B------:R0:W5:Y:S02]  /*1e20*/  LDG.E.U16 R15, [R4.64] ;  /* 0x00000006040f7981 */ /* 0x000164000c1e1500 */
[C---:B0-----:R-:W-:Y:S02]  /*1e30*/  IMAD R5, R0.reuse, 0x33, RZ ;  /* 0x0000003300057824 */ /* 0x041fe400078e02ff */
[----:B--2---:R0:W-:Y:S04]  /*1e40*/  STL [R1+0x7c0], R20 ;  /* 0x0007c01401007387 */ /* 0x0041e80000100800 */
[----:B0-----:R0:W2:Y:S04]  /*1e50*/  LDG.E.U16 R20, [R10.64] ;  /* 0x000000060a147981 */ /* 0x0010a8000c1e1500 */
[----:B------:R1:W-:Y:S04]  /*1e60*/  STL [R1+0x200], R19 ;  /* 0x0002001301007387 */ /* 0x0003e80000100800 */
[----:B------:R1:W-:Y:S01]  /*1e70*/  STL [R1+0x1fc], R18 ;  /* 0x0001fc1201007387 */ /* 0x0003e20000100800 */
[----:B0-----:R-:W-:-:S03]  /*1e80*/  IMAD R10, R0, 0x320, RZ ;  /* 0x00000320000a7824 */ /* 0x001fc600078e02ff */
[----:B-1----:R0:W2:Y:S04]  /*1e90*/  LDG.E.U16 R19, [R8.64] ;  /* 0x0000000608137981 */ /* 0x0020a8000c1e1500 */
[----:B------:R1:W2:Y:S02]  /*1ea0*/  LDG.E.U16 R18, [R6.64] ;  /* 0x0000000606127981 */ /* 0x0002a4000c1e1500 */
[----:B-1----:R-:W-:-:S05]  /*1eb0*/  IMAD R7, R0, 0x190, RZ ;  /* 0x0000019000077824 */ /* 0x002fca00078e02ff */
[-C--:B0-----:R-:W-:Y:S02]  /*1ec0*/  IADD3 R8, P0, R7, R2.reuse, RZ ;  /* 0x0000000207087210 */ /* 0x081fe40007f1e0ff */
[-C--:B------:R-:W-:Y:S02]  /*1ed0*/  IADD3 R10, P2, R10, R2.reuse, RZ ;  /* 0x000000020a0a7210 */ /* 0x080fe40007f5e0ff */
[-C--:B------:R-:W-:Y:S01]  /*1ee0*/  LEA.HI.X.SX32 R9, R14, R3.reuse, 0x1, P0 ;  /* 0x000000030e097211 */ /* 0x080fe200000f0eff */
[----:B------:R-:W-:Y:S01]  /*1ef0*/  IMAD R14, R0, 0x198, RZ ;  /* 0x00000198000e7824 */ /* 0x000fe200078e02ff */
[----:B---3--:R0:W-:Y:S01]  /*1f00*/  STL [R1+0x1f8], R24 ;  /* 0x0001f81801007387 */ /* 0x0081e20000100800 */
[-C--:B------:R-:W-:Y:S02]  /*1f10*/  IADD3 R4, P0, R12, R2.reuse, RZ ;  /* 0x000000020c047210 */ /* 0x080fe40007f1e0ff */
[----:B------:R-:W-:Y:S02]  /*1f20*/  IADD3 R6, P1, R13, R2, RZ ;  /* 0x000000020d067210 */ /* 0x000fe40007f3e0ff */
[----:B------:R-:W-:-:S02]  /*1f30*/  LEA.HI.X.SX32 R11, R7, R3, 0x1, P2 ;  /* 0x00000003070b7211 */ /* 0x000fc400010f0eff */
[-C--:B------:R-:W-:Y:S01]  /*1f40*/  LEA.HI.X.SX32 R5, R5, R3.reuse, 0x1, P0 ;  /* 0x0000000305057211 */ /* 0x080fe200000f0eff */
[----:B0-----:R0:W3:Y:S01]  /*1f50*/  LDG.E.U16 R24, [R8.64] ;  /* 0x0000000608187981 */ /* 0x0010e2000c1e1500 */
[----:B------:R-:W-:-:S03]  /*1f60*/  LEA.HI.X.SX32 R7, R12, R3, 0x1, P1 ;  /* 0x000000030c077211 */ /* 0x000fc600008f0eff */
[----:B------:R1:W-:Y:S01]  /*1f70*/  STL [R1+0x1ec], R22 ;  /* 0x0001ec1601007387 */ /* 0x0003e20000100800 */
[----:B0-----:R-:W-:-:S04]  /*1f80*/  IADD3 R8, P2, R14, R2, RZ ;  /* 0x000000020e087210 */ /* 0x001fc80007f5e0ff */
[----:B------:R-:W-:Y:S01]  /*1f90*/  LEA.HI.X.SX32 R9, R13, R3, 0x1, P2 ;  /* 0x000000030d097211 */ /* 0x000fe200010f0eff */
[----:B-1----:R0:W3:Y:S04]  /*1fa0*/  LDG.E.U16 R22, [R10.64] ;  /* 0x000000060a167981 */ /* 0x0020e8000c1e1500 */
[----:B----4-:R1:W-:Y:S04]  /*1fb0*/  STL [R1+0x194], R21 ;  /* 0x0001941501007387 */ /* 0x0103e80000100800 */
[----:B-1----:R1:W4:Y:S04]  /*1fc0*/  LDG.E.U16 R21, [R4.64] ;  /* 0x0000000604157981 */ /* 0x002328000c1e1500 */
[----:B------:R0:W-:Y:S04]  /*1fd0*/  STL [R1+0x1f4], R17 ;  /* 0x0001f41101007387 */ /* 0x0001e80000100800 */
[----:B------:R1:W-:Y:S04]  /*1fe0*/  STL [R1+0x1f0], R16 ;  /* 0x0001f01001007387 */ /* 0x0003e80000100800 */
[----:B0-----:R0:W4:Y:S04]  /*1ff0*/  LDG.E.U16 R17, [R6.64] ;  /* 0x0000000606117981 */ /* 0x001128000c1e1500 */
[----:B-1----:R1:W4:Y:S01]  /*2000*/  LDG.E.U16 R16, [R8.64] ;  /* 0x0000000608107981 */ /* 0x002322000c1e1500 */
[----:B------:R-:W-:-:S02]  /*2010*/  IMAD R11, R0, 0x1a, RZ ;  /* 0x0000001a000b7824 */ /* 0x000fc400078e02ff */
[C---:B0-----:R-:W-:Y:S02]  /*2020*/  IMAD R6, R0.reuse, 0x330, RZ ;  /* 0x0000033000067824 */ /* 0x041fe400078e02ff */
[C---:B------:R-:W-:Y:S02]  /*2030*/  IMAD R5, R0.reuse, 0x34, RZ ;  /* 0x0000003400057824 */ /* 0x040fe400078e02ff */
[----:B------:R-:W-:Y:S01]  /*2040*/  IMAD R12, R0, 0x68, RZ ;  /* 0x00000068000c7824 */ /* 0x000fe200078e02ff */
[-C--:B------:R-:W-:Y:S01]  /*2050*/  IADD3 R6, P1, R6, R2.reuse, RZ ;  /* 0x0000000206067210 */ /* 0x080fe20007f3e0ff */
[----:B-1----:R-:W-:Y:S01]  /*2060*/  IMAD R9, R0, 0xd, RZ ;  /* 0x0000000d00097824 */ /* 0x002fe200078e02ff */
[----:B------:R-:W-:Y:S02]  /*2070*/  IADD3 R8, P0, R11, R2, RZ ;  /* 0x000000020b087210 */ /* 0x000fe40007f1e0ff */
[-C--:B------:R-:W-:Y:S01]  /*2080*/  LEA.HI.X.SX32 R7, R14, R3.reuse, 0x1, P1 ;  /* 0x000000030e077211 */ /* 0x080fe200008f0eff */
[----:B------:R-:W-:Y:S01]  /*2090*/  IMAD R14, R0, 0xd0, RZ ;  /* 0x000000d0000e7824 */ /* 0x000fe200078e02ff */
[----:B------:R-:W-:-:S02]  /*20a0*/  LEA.HI.X.SX32 R9, R9, R3, 0x1, P0 ;  /* 0x0000000309097211 */ /* 0x000fc400000f0eff */
[-C--:B------:R-:W-:Y:S02]  /*20b0*/  IADD3 R10, P1, R5, R2.reuse, RZ ;  /* 0x00000002050a7210 */ /* 0x080fe40007f3e0ff */
[-C--:B------:R-:W-:Y:S01]  /*20c0*/  IADD3 R4, P2, R12, R2.reuse, RZ ;  /* 0x000000020c047210 */ /* 0x080fe20007f5e0ff */
[----:B-----5:R0:W-:Y:S01]  /*20d0*/  STL [R1+0x7bc], R23 ;  /* 0x0007bc1701007387 */ /* 0x0201e20000100800 */
[-C--:B------:R-:W-:Y:S02]  /*20e0*/  LEA.HI.X.SX32 R11, R11, R3.reuse, 0x1, P1 ;  /* 0x000000030b0b7211 */ /* 0x080fe400008f0eff */
[----:B------:R-:W-:Y:S01]  /*20f0*/  LEA.HI.X.SX32 R5, R5, R3, 0x1, P2 ;  /* 0x0000000305057211 */ /* 0x000fe200010f0eff */
[----:B0-----:R0:W5:Y:S01]  /*2100*/  LDG.E.U16 R23, [R6.64] ;  /* 0x0000000606177981 */ /* 0x001162000c1e1500 */
[----:B------:R-:W-:Y:S01]  /*2110*/  IMAD R13, R0, 0xd4, RZ ;  /* 0x000000d4000d7824 */ /* 0x000fe200078e02ff */
[----:B0-----:R-:W-:-:S04]  /*2120*/  IADD3 R6, P0, R14, R2, RZ ;  /* 0x000000020e067210 */ /* 0x001fc80007f1e0ff */
[----:B------:R-:W-:Y:S01]  /*2130*/  LEA.HI.X.SX32 R7, R12, R3, 0x1, P0 ;  /* 0x000000030c077211 */ /* 0x000fe200000f0eff */
[C---:B------:R-:W-:Y:S01]  /*2140*/  IMAD R12, R0.reuse, 0x6a, RZ ;  /* 0x0000006a000c7824 */ /* 0x040fe200078e02ff */
[----:B--2---:R0:W-:Y:S04]  /*2150*/  STL [R1+0x18c], R20 ;  /* 0x00018c1401007387 */ /* 0x0041e80000100800 */
[----:B0-----:R0:W2:Y:S04]  /*2160*/  LDG.E.U16 R20, [R8.64] ;  /* 0x0000000608147981 */ /* 0x0010a8000c1e1500 */
[----:B------:R1:W-:Y:S01]  /*2170*/  STL [R1+0x1e4], R19 ;  /* 0x0001e41301007387 */ /* 0x0003e20000100800 */
[----:B0-----:R-:W-:-:S03]  /*2180*/  IMAD R9, R0, 0x1a0, RZ ;  /* 0x000001a000097824 */ /* 0x001fc600078e02ff */
[----:B------:R0:W-:Y:S04]  /*2190*/  STL [R1+0x1e0], R18 ;  /* 0x0001e01201007387 */ /* 0x0001e80000100800 */
[----:B-1----:R1:W2:Y:S04]  /*21a0*/  LDG.E.U16 R19, [R10.64] ;  /* 0x000000060a137981 */ /* 0x0022a8000c1e1500 */
[----:B0-----:R0:W2:Y:S01]  /*21b0*/  LDG.E.U16 R18, [R4.64] ;  /* 0x0000000604127981 */ /* 0x0010a2000c1e1500 */
[----:B-1----:R-:W-:-:S03]  /*21c0*/  IMAD R10, R0, 0x340, RZ ;  /* 0x00000340000a7824 */ /* 0x002fc600078e02ff */
[----:B------:R1:W-:Y:S01]  /*21d0*/  STL [R1+0x7b8], R15 ;  /* 0x0007b80f01007387 */ /* 0x0003e20000100800 */
[-C--:B0-----:R-:W-:Y:S02]  /*21e0*/  IADD3 R4, P0, R9, R2.reuse, RZ ;  /* 0x0000000209047210 */ /* 0x081fe40007f1e0ff */
[-C--:B------:R-:W-:Y:S02]  /*21f0*/  IADD3 R10, P2, R10, R2.reuse, RZ ;  /* 0x000000020a0a7210 */ /* 0x080fe40007f5e0ff */
[-C--:B------:R-:W-:Y:S01]  /*2200*/  LEA.HI.X.SX32 R5, R14, R3.reuse, 0x1, P0 ;  /* 0x000000030e057211 */ /* 0x080fe200000f0eff */
[C---:B------:R-:W-:Y:S01]  /*2210*/  IMAD R14, R0.reuse, 0x1a8, RZ ;  /* 0x000001a8000e7824 */ /* 0x040fe200078e02ff */
[----:B-1----:R0:W2:Y:S01]  /*2220*/  LDG.E.U16 R15, [R6.64] ;  /* 0x00000006060f7981 */ /* 0x0020a2000c1e1500 */
[-C--:B------:R-:W-:Y:S02]  /*2230*/  IADD3 R8, P1, R13, R2.reuse, RZ ;  /* 0x000000020d087210 */ /* 0x080fe40007f3e0ff */
[----:B------:R-:W-:Y:S01]  /*2240*/  LEA.HI.X.SX32 R11, R9, R3, 0x1, P2 ;  /* 0x00000003090b7211 */ /* 0x000fe200010f0eff */
[----:B---3--:R1:W-:Y:S01]  /*2250*/  STL [R1+0x1d8], R24 ;  /* 0x0001d81801007387 */ /* 0x0083e20000100800 */
[----:B0-----:R-:W-:Y:S01]  /*2260*/  IMAD R7, R0, 0x35, RZ ;  /* 0x0000003500077824 */ /* 0x001fe200078e02ff */
[----:B------:R-:W-:-:S02]  /*2270*/  IADD3 R6, P0, R12, R2, RZ ;  /* 0x000000020c067210 */ /* 0x000fc40007f1e0ff */
[----:B-1----:R0:W3:Y:S02]  /*2280*/  LDG.E.U16 R24, [R4.64] ;  /* 0x0000000604187981 */ /* 0x0020e4000c1e1500 */
[-C--:B------:R-:W-:Y:S02]  /*2290*/  LEA.HI.X.SX32 R7, R7, R3.reuse, 0x1, P0 ;  /* 0x0000000307077211 */ /* 0x080fe400000f0eff */
[----:B------:R-:W-:Y:S01]  /*22a0*/  LEA.HI.X.SX32 R9, R12, R3, 0x1, P1 ;  /* 0x000000030c097211 */ /* 0x000fe200008f0eff */
        /* <DEDUP_REMOVED lines=11> */
[----:B------:R-:W-:-:S03]  /*2360*/  IMAD R7, R0, 0x36, RZ ;  /* 0x0000003600077824 */ /* 0x000fc600078e02ff */
[-C--:B------:R-:W-:Y:S01]  /*2370*/  IADD3 R10, P1, R10, R2.reuse, RZ ;  /* 0x000000020a0a7210 */ /* 0x080fe20007f3e0ff */
[C---:B0-----:R-:W-:Y:S02]  /*2380*/  IMAD R9, R0.reuse, 0x6c, RZ ;  /* 0x0000006c00097824 */ /* 0x041fe400078e02ff */
[----:B------:R-:W-:Y:S01]  /*2390*/  IMAD R12, R0, 0xd8, RZ ;  /* 0x000000d8000c7824 */ /* 0x000fe200078e02ff */
[----:B------:R-:W-:Y:S01]  /*23a0*/  LEA.HI.X.SX32 R11, R14, R3, 0x1, P1 ;  /* 0x000000030e0b7211 */ /* 0x000fe200008f0eff */
[C---:B-1----:R-:W-:Y:S01]  /*23b0*/  IMAD R5, R0.reuse, 0x1b, RZ ;  /* 0x0000001b00057824 */ /* 0x042fe200078e02ff */
[-C--:B------:R-:W-:Y:S01]  /*23c0*/  IADD3 R4, P0, R7, R2.reuse, RZ ;  /* 0x0000000207047210 */ /* 0x080fe20007f1e0ff */
[----:B------:R-:W-:Y:S01]  /*23d0*/  IMAD R13, R0, 0x1b0, RZ ;  /* 0x000001b0000d7824 */ /* 0x000fe200078e02ff */
[-C--:B------:R-:W-:Y:S02]  /*23e0*/  IADD3 R6, P1, R9, R2.reuse, RZ ;  /* 0x0000000209067210 */ /* 0x080fe40007f3e0ff */
[----:B------:R-:W-:-:S02]  /*23f0*/  IADD3 R8, P2, R12, R2, RZ ;  /* 0x000000020c087210 */ /* 0x000fc40007f5e0ff */
[-C--:B------:R-:W-:Y:S01]  /*2400*/  LEA.HI.X.SX32 R5, R5, R3.reuse, 0x1, P0 ;  /* 0x0000000305057211 */ /* 0x080fe200000f0eff */
[----:B-----5:R0:W-:Y:S01]  /*2410*/  STL [R1+0x180], R23 ;  /* 0x0001801701007387 */ /* 0x0201e20000100800 */
[-C--:B------:R-:W-:Y:S02]  /*2420*/  LEA.HI.X.SX32 R7, R7, R3.reuse, 0x1, P1 ;  /* 0x0000000307077211 */ /* 0x080fe400008f0eff */
[----:B------:R-:W-:Y:S01]  /*2430*/  LEA.HI.X.SX32 R9, R9, R3, 0x1, P2 ;  /* 0x0000000309097211 */ /* 0x000fe200010f0eff */
[----:B0-----:R0:W5:Y:S02]  /*2440*/  LDG.E.U16 R23, [R10.64] ;  /* 0x000000060a177981 */ /* 0x001164000c1e1500 */
[----:B0-----:R-:W-:-:S04]  /*2450*/  IADD3 R10, P0, R13, R2, RZ ;  /* 0x000000020d0a7210 */ /* 0x001fc80007f1e0ff */
[----:B------:R-:W-:Y:S01]  /*2460*/  LEA.HI.X.SX32 R11, R12, R3, 0x1, P0 ;  /* 0x000000030c0b7211 */ /* 0x000fe200000f0eff */
[----:B--2---:R0:W-:Y:S04]  /*2470*/  STL [R1+0x7a8], R20 ;  /* 0x0007a81401007387 */ /* 0x0041e80000100800 */
[----:B0-----:R0:W2:Y:S04]  /*2480*/  LDG.E.U16 R20, [R4.64] ;  /* 0x0000000604147981 */ /* 0x0010a8000c1e1500 */
[----:B------:R1:W-:Y:S01]  /*2490*/  STL [R1+0x1cc], R19 ;  /* 0x0001cc1301007387 */ /* 0x0003e20000100800 */
[----:B0-----:R-:W-:-:S03]  /*24a0*/  IMAD R4, R0, 0x360, RZ ;  /* 0x0000036000047824 */ /* 0x001fc600078e02ff */
[----:B------:R0:W-:Y:S04]  /*24b0*/  STL [R1+0x7a4], R18 ;  /* 0x0007a41201007387 */ /* 0x0001e80000100800 */
[----:B-1----:R1:W2:Y:S04]  /*24c0*/  LDG.E.U16 R19, [R6.64] ;  /* 0x0000000606137981 */ /* 0x0022a8000c1e1500 */
[----:B0-----:R0:W2:Y:S04]  /*24d0*/  LDG.E.U16 R18, [R8.64] ;  /* 0x0000000608127981 */ /* 0x0010a8000c1e1500 */
[----:B------:R0:W-:Y:S04]  /*24e0*/  STL [R1+0x1c8], R15 ;  /* 0x0001c80f01007387 */ /* 0x0001e80000100800 */
[----:B0-----:R0:W2:Y:S04]  /*24f0*/  LDG.E.U16 R15, [R10.64] ;  /* 0x000000060a0f7981 */ /* 0x0010a8000c1e1500 */
[----:B---3--:R-:W-:Y:S01]  /*2500*/  STL [R1+0x1c4], R24 ;  /* 0x0001c41801007387 */ /* 0x008fe20000100800 */
[----:B0-----:R-:W-:-:S04]  /*2510*/  IADD3 R10, P1, R4, R2, RZ ;  /* 0x00000002040a7210 */ /* 0x001fc80007f3e0ff */
[----:B------:R-:W-:Y:S01]  /*2520*/  LEA.HI.X.SX32 R11, R13, R3, 0x1, P1 ;  /* 0x000000030d0b7211 */ /* 0x000fe200008f0eff */
[----:B------:R-:W-:Y:S04]  /*2530*/  STL [R1+0x170], R22 ;  /* 0x0001701601007387 */ /* 0x000fe80000100800 */
[----:B----4-:R-:W-:Y:S04]  /*2540*/  STL [R1+0x7a0], R21 ;  /* 0x0007a01501007387 */ /* 0x010fe80000100800 */
[----:B------:R-:W-:Y:S04]  /*2550*/  STL [R1+0x1c0], R17 ;  /* 0x0001c01101007387 */ /* 0x000fe80000100800 */
[----:B------:R0:W-:Y:S04]  /*2560*/  STL [R1+0x79c], R16 ;  /* 0x00079c1001007387 */ /* 0x0001e80000100800 */
[----:B0-----:R0:W3:Y:S01]  /*2570*/  LDG.E.U16 R16, [R10.64] ;  /* 0x000000060a107981 */ /* 0x0010e2000c1e1500 */
[----:B-1----:R-:W-:-:S02]  /*2580*/  IMAD R7, R0, 0x6e, RZ ;  /* 0x0000006e00077824 */ /* 0x002fc400078e02ff */
[----:B------:R-:W-:-:S03]  /*2590*/  IMAD R5, R0, 0x37, RZ ;  /* 0x0000003700057824 */ /* 0x000fc600078e02ff */
[-C--:B------:R-:W-:Y:S01]  /*25a0*/  IADD3 R4, P0, R7, R2.reuse, RZ ;  /* 0x0000000207047210 */ /* 0x080fe20007f1e0ff */
[C---:B------:R-:W-:Y:S02]  /*25b0*/  IMAD R9, R0.reuse, 0xdc, RZ ;  /* 0x000000dc00097824 */ /* 0x040fe400078e02ff */
[C---:B------:R-:W-:Y:S01]  /*25c0*/  IMAD R12, R0.reuse, 0x1b8, RZ ;  /* 0x000001b8000c7824 */ /* 0x040fe200078e02ff */
[----:B------:R-:W-:Y:S01]  /*25d0*/  LEA.HI.X.SX32 R5, R5, R3, 0x1, P0 ;  /* 0x0000000305057211 */ /* 0x000fe200000f0eff */
[----:B------:R-:W-:Y:S01]  /*25e0*/  IMAD R13, R0, 0x370, RZ ;  /* 0x00000370000d7824 */ /* 0x000fe200078e02ff */
[-C--:B------:R-:W-:Y:S02]  /*25f0*/  IADD3 R6, P1, R9, R2.reuse, RZ ;  /* 0x0000000209067210 */ /* 0x080fe40007f3e0ff */
[-C--:B------:R-:W-:Y:S01]  /*2600*/  IADD3 R8, P2, R12, R2.reuse, RZ ;  /* 0x000000020c087210 */ /* 0x080fe20007f5e0ff */
[----:B------:R1:W4:Y:S01]  /*2610*/  LDG.E.U16 R14, [R4.64] ;  /* 0x00000006040e7981 */ /* 0x000322000c1e1500 */
[----:B0-----:R-:W-:-:S02]  /*2620*/  IADD3 R10, P0, R13, R2, RZ ;  /* 0x000000020d0a7210 */ /* 0x001fc40007f1e0ff */
[-C--:B------:R-:W-:Y:S02]  /*2630*/  LEA.HI.X.SX32 R7, R7, R3.reuse, 0x1, P1 ;  /* 0x0000000307077211 */ /* 0x080fe400008f0eff */
[-C--:B------:R-:W-:Y:S02]  /*2640*/  LEA.HI.X.SX32 R9, R9, R3.reuse, 0x1, P2 ;  /* 0x0000000309097211 */ /* 0x080fe400010f0eff */
[----:B------:R-:W-:Y:S01]  /*2650*/  LEA.HI.X.SX32 R11, R12, R3, 0x1, P0 ;  /* 0x000000030c0b7211 */ /* 0x000fe200000f0eff */
[----:B------:R0:W4:Y:S04]  /*2660*/  LDG.E.U16 R22, [R6.64] ;  /* 0x0000000606167981 */ /* 0x000128000c1e1500 */
[----:B------:R5:W4:Y:S04]  /*2670*/  LDG.E.U16 R21, [R8.64] ;  /* 0x0000000608157981 */ /* 0x000b28000c1e1500 */
[----:B------:R5:W4:Y:S01]  /*2680*/  LDG.E.U16 R17, [R10.64] ;  /* 0x000000060a117981 */ /* 0x000b22000c1e1500 */
[----:B-1----:R-:W-:-:S02]  /*2690*/  IMAD R4, R0, 0x3fe, RZ ;  /* 0x000003fe00047824 */ /* 0x002fc400078e02ff */
[C---:B0-----:R-:W-:Y:S02]  /*26a0*/  IMAD R6, R0.reuse, 0x1ff, RZ ;  /* 0x000001ff00067824 */ /* 0x041fe400078e02ff */
[----:B------:R-:W-:Y:S01]  /*26b0*/  IMAD R7, R0, 0xe, RZ ;  /* 0x0000000e00077824 */ /* 0x000fe200078e02ff */
[----:B-----5:R-:W-:Y:S01]  /*26c0*/  STL [R1+0x16c], R23 ;  /* 0x00016c1701007387 */ /* 0x020fe20000100800 */
[----:B------:R-:W-:Y:S01]  /*26d0*/  IADD3 R10, P1, R4, R2, RZ ;  /* 0x00000002040a7210 */ /* 0x000fe20007f3e0ff */
[----:B------:R-:W-:-:S03]  /*26e0*/  IMAD R5, R0, 0x1c, RZ ;  /* 0x0000001c00057824 */ /* 0x000fc600078e02ff */
[-C--:B------:R-:W-:Y:S01]  /*26f0*/  LEA.HI.X.SX32 R11, R6, R3.reuse, 0x1, P1 ;  /* 0x00000003060b7211 */ /* 0x080fe200008f0eff */
[C---:B------:R-:W-:Y:S01]  /*2700*/  IMAD R9, R0.reuse, 0x7, RZ ;  /* 0x0000000700097824 */ /* 0x040fe200078e02ff */
[-C--:B------:R-:W-:Y:S01]  /*2710*/  IADD3 R8, P0, R7, R2.reuse, RZ ;  /* 0x0000000207087210 */ /* 0x080fe20007f1e0ff */
[C---:B------:R-:W-:Y:S02]  /*2720*/  IMAD R12, R0.reuse, 0x38, RZ ;  /* 0x00000038000c7824 */ /* 0x040fe400078e02ff */
[----:B------:R-:W-:Y:S01]  /*2730*/  IMAD R13, R0, 0x70, RZ ;  /* 0x00000070000d7824 */ /* 0x000fe200078e02ff */
[-C--:B------:R-:W-:Y:S02]  /*2740*/  IADD3 R6, P1, R5, R2.reuse, RZ ;  /* 0x0000000205067210 */ /* 0x080fe40007f3e0ff */
[----:B------:R-:W-:Y:S02]  /*2750*/  IADD3 R4, P2, R12, R2, RZ ;  /* 0x000000020c047210 */ /* 0x000fe40007f5e0ff */
[----:B------:R-:W-:-:S02]  /*2760*/  LEA.HI.X.SX32 R9, R9, R3, 0x1, P0 ;  /* 0x0000000309097211 */ /* 0x000fc400000f0eff */
[-C--:B------:R-:W-:Y:S02]  /*2770*/  LEA.HI.X.SX32 R7, R7, R3.reuse, 0x1, P1 ;  /* 0x0000000307077211 */ /* 0x080fe400008f0eff */
[----:B------:R-:W-:Y:S01]  /*2780*/  LEA.HI.X.SX32 R5, R5, R3, 0x1, P2 ;  /* 0x0000000305057211 */ /* 0x000fe200010f0eff */
[----:B--2---:R0:W-:Y:S04]  /*2790*/  STL [R1+0x718], R20 ;  /* 0x0007181401007387 */ /* 0x0041e80000100800 */
[----:B0-----:R0:W2:Y:S04]  /*27a0*/  LDG.E.U16 R20, [R8.64] ;  /* 0x0000000608147981 */ /* 0x0010a8000c1e1500 */
[----:B------:R1:W-:Y:S04]  /*27b0*/  STL [R1+0x798], R19 ;  /* 0x0007981301007387 */ /* 0x0003e80000100800 */
[----:B------:R5:W-:Y:S04]  /*27c0*/  STL [R1+0x794], R18 ;  /* 0x0007941201007387 */ /* 0x000be80000100800 */
[----:B-1----:R1:W2:Y:S04]  /*27d0*/  LDG.E.U16 R19, [R6.64] ;  /* 0x0000000606137981 */ /* 0x0022a8000c1e1500 */
[----:B-----5:R5:W2:Y:S04]  /*27e0*/  LDG.E.U16 R18, [R4.64] ;  /* 0x0000000604127981 */ /* 0x020aa8000c1e1500 */
[----:B------:R0:W-:Y:S04]  /*27f0*/  STL [R1+0x1b4], R15 ;  /* 0x0001b40f01007387 */ /* 0x0001e80000100800 */
[----:B0-----:R0:W2:Y:S02]  /*2800*/  LDG.E.U16 R15, [R10.64] ;  /* 0x000000060a0f7981 */ /* 0x0010a4000c1e1500 */
[----:B0-----:R-:W-:-:S04]  /*2810*/  IADD3 R10, P0, R13, R2, RZ ;  /* 0x000000020d0a7210 */ /* 0x001fc80007f1e0ff */
[----:B------:R-:W-:Y:S01]  /*2820*/  LEA.HI.X.SX32 R11, R12, R3, 0x1, P0 ;  /* 0x000000030c0b7211 */ /* 0x000fe200000f0eff */
[----:B---3--:R0:W-:Y:S04]  /*2830*/  STL [R1+0x164], R16 ;  /* 0x0001641001007387 */ /* 0x0081e80000100800 */
[----:B0-----:R0:W3:Y:S01]  /*2840*/  LDG.E.U16 R16, [R10.64] ;  /* 0x000000060a107981 */ /* 0x0010e2000c1e1500 */
[C---:B-1----:R-:W-:Y:S02]  /*2850*/  IMAD R7, R0.reuse, 0xe0, RZ ;  /* 0x000000e000077824 */ /* 0x042fe400078e02ff */
[----:B------:R-:W-:-:S03]  /*2860*/  IMAD R9, R0, 0x1c0, RZ ;  /* 0x000001c000097824 */ /* 0x000fc600078e02ff */
[-C--:B-----5:R-:W-:Y:S01]  /*2870*/  IADD3 R4, P0, R7, R2.reuse, RZ ;  /* 0x0000000207047210 */ /* 0x0a0fe20007f1e0ff */
[C---:B------:R-:W-:Y:S02]  /*2880*/  IMAD R8, R0.reuse, 0x380, RZ ;  /* 0x0000038000087824 */ /* 0x040fe400078e02ff */
[C---:B------:R-:W-:Y:S01]  /*2890*/  IMAD R12, R0.reuse, 0x72, RZ ;  /* 0x00000072000c7824 */ /* 0x040fe200078e02ff */
[-C--:B------:R-:W-:Y:S01]  /*28a0*/  LEA.HI.X.SX32 R5, R13, R3.reuse, 0x1, P0 ;  /* 0x000000030d057211 */ /* 0x080fe200000f0eff */
[----:B------:R-:W-:Y:S01]  /*28b0*/  IMAD R13, R0, 0xe4, RZ ;  /* 0x000000e4000d7824 */ /* 0x000fe200078e02ff */
[-C--:B0-----:R-:W-:Y:S01]  /*28c0*/  IADD3 R10, P1, R9, R2.reuse, RZ ;  /* 0x00000002090a7210 */ /* 0x081fe20007f3e0ff */
[----:B----4-:R0:W-:Y:S01]  /*28d0*/  STL [R1+0x790], R14 ;  /* 0x0007900e01007387 */ /* 0x0101e20000100800 */
[-C--:B------:R-:W-:Y:S02]  /*28e0*/  IADD3 R8, P2, R8, R2.reuse, RZ ;  /* 0x0000000208087210 */ /* 0x080fe40007f5e0ff */
[-C--:B------:R-:W-:Y:S01]  /*28f0*/  IADD3 R6, P0, R12, R2.reuse, RZ ;  /* 0x000000020c067210 */ /* 0x080fe20007f1e0ff */
[----:B------:R1:W4:Y:S01]  /*2900*/  LDG.E.U16 R25, [R4.64] ;  /* 0x0000000604197981 */ /* 0x000322000c1e1500 */
[-C--:B------:R-:W-:Y:S01]  /*2910*/  LEA.HI.X.SX32 R11, R7, R3.reuse, 0x1, P1 ;  /* 0x00000003070b7211 */ /* 0x080fe200008f0eff */
[----:B0-----:R-:W-:Y:S01]  /*2920*/  IMAD R14, R0, 0x39, RZ ;  /* 0x00000039000e7824 */ /* 0x001fe200078e02ff */
[----:B------:R-:W-:Y:S01]  /*2930*/  LEA.HI.X.SX32 R9, R9, R3, 0x1, P2 ;  /* 0x0000000309097211 */ /* 0x000fe200010f0eff */
[----:B------:R0:W-:Y:S01]  /*2940*/  STL [R1+0x78c], R22 ;  /* 0x00078c1601007387 */ /* 0x0001e20000100800 */
[----:B-1----:R-:W-:-:S02]  /*2950*/  IADD3 R4, P1, R13, R2, RZ ;  /* 0x000000020d047210 */ /* 0x002fc40007f3e0ff */
[-C--:B------:R-:W-:Y:S01]  /*2960*/  LEA.HI.X.SX32 R7, R14, R3.reuse, 0x1, P0 ;  /* 0x000000030e077211 */ /* 0x080fe200000f0eff */
[----:B------:R1:W4:Y:S01]  /*2970*/  LDG.E.U16 R24, [R10.64] ;  /* 0x000000060a187981 */ /* 0x000322000c1e1500 */
[----:B------:R-:W-:-:S03]  /*2980*/  LEA.HI.X.SX32 R5, R12, R3, 0x1, P1 ;  /* 0x000000030c057211 */ /* 0x000fc600008f0eff */
[----:B------:R1:W-:Y:S04]  /*2990*/  STL [R1+0x788], R21 ;  /* 0x0007881501007387 */ /* 0x0003e80000100800 */
[----:B0-----:R0:W4:Y:S04]  /*29a0*/  LDG.E.U16 R22, [R8.64] ;  /* 0x0000000608167981 */ /* 0x001128000c1e1500 */
[----:B------:R0:W-:Y:S04]  /*29b0*/  STL [R1+0x160], R17 ;  /* 0x0001601101007387 */ /* 0x0001e80000100800 */
[----:B-1----:R1:W4:Y:S04]  /*29c0*/  LDG.E.U16 R21, [R6.64] ;  /* 0x0000000606157981 */ /* 0x002328000c1e1500 */
[----:B0-----:R0:W4:Y:S01]  /*29d0*/  LDG.E.U16 R17, [R4.64] ;  /* 0x0000000604117981 */ /* 0x001122000c1e1500 */
[----:B-1----:R-:W-:-:S02]  /*29e0*/  IMAD R7, R0, 0x1c8, RZ ;  /* 0x000001c800077824 */ /* 0x002fc400078e02ff */
[----:B------:R-:W-:-:S03]  /*29f0*/  IMAD R10, R0, 0x390, RZ ;  /* 0x00000390000a7824 */ /* 0x000fc600078e02ff */
[-C--:B0-----:R-:W-:Y:S01]  /*2a00*/  IADD3 R4, P0, R7, R2.reuse, RZ ;  /* 0x0000000207047210 */ /* 0x081fe20007f1e0ff */
[----:B------:R-:W-:Y:S01]  /*2a10*/  IMAD R9, R0, 0x3a, RZ ;  /* 0x0000003a00097824 */ /* 0x000fe200078e02ff */
[-C--:B------:R-:W-:Y:S01]  /*2a20*/  IADD3 R10, P2, R10, R2.reuse, RZ ;  /* 0x000000020a0a7210 */ /* 0x080fe20007f5e0ff */
[C---:B------:R-:W-:Y:S01]  /*2a30*/  IMAD R12, R0.reuse, 0x74, RZ ;  /* 0x00000074000c7824 */ /* 0x040fe200078e02ff */
[-C--:B------:R-:W-:Y:S01]  /*2a40*/  LEA.HI.X.SX32 R5, R13, R3.reuse, 0x1, P0 ;  /* 0x000000030d057211 */ /* 0x080fe200000f0eff */
[----:B------:R-:W-:Y:S01]  /*2a50*/  IMAD R14, R0, 0xe8, RZ ;  /* 0x000000e8000e7824 */ /* 0x000fe200078e02ff */
[-C--:B------:R-:W-:Y:S02]  /*2a60*/  IADD3 R6, P0, R9, R2.reuse, RZ ;  /* 0x0000000209067210 */ /* 0x080fe40007f1e0ff */
[----:B------:R-:W-:Y:S01]  /*2a70*/  IADD3 R8, P1, R12, R2, RZ ;  /* 0x000000020c087210 */ /* 0x000fe20007f3e0ff */
[----:B------:R0:W4:Y:S01]  /*2a80*/  LDG.E.U16 R23, [R4.64] ;  /* 0x0000000604177981 */ /* 0x000122000c1e1500 */
[----:B------:R-:W-:-:S02]  /*2a90*/  LEA.HI.X.SX32 R11, R7, R3, 0x1, P2 ;  /* 0x00000003070b7211 */ /* 0x000fc400010f0eff */
[----:B------:R-:W-:Y:S02]  /*2aa0*/  LEA.HI.X.SX32 R9, R9, R3, 0x1, P1 ;  /* 0x0000000309097211 */ /* 0x000fe400008f0eff */
[----:B0-----:R-:W-:-:S04]  /*2ab0*/  IADD3 R4, P2, R14, R2, RZ ;  /* 0x000000020e047210 */ /* 0x001fc80007f5e0ff */
[-C--:B------:R-:W-:Y:S01]  /*2ac0*/  LEA.HI.X.SX32 R5, R12, R3.reuse, 0x1, P2 ;  /* 0x000000030c057211 */ /* 0x080fe200010f0eff */
[----:B--2---:R0:W-:Y:S02]  /*2ad0*/  STL [R1+0x784], R15 ;  /* 0x0007840f01007387 */ /* 0x0041e40000100800 */
[C---:B0-----:R-:W-:Y:S02]  /*2ae0*/  IMAD R15, R0.reuse, 0x1d, RZ ;  /* 0x0000001d000f7824 */ /* 0x041fe400078e02ff */
[----:B------:R0:W-:Y:S03]  /*2af0*/  STL [R1+0x780], R20 ;  /* 0x0007801401007387 */ /* 0x0001e60000100800 */
[----:B------:R-:W-:Y:S01]  /*2b00*/  LEA.HI.X.SX32 R7, R15, R3, 0x1, P0 ;  /* 0x000000030f077211 */ /* 0x000fe200000f0eff */
[----:B------:R1:W-:Y:S04]  /*2b10*/  STL [R1+0x778], R19 ;  /* 0x0007781301007387 */ /* 0x0003e80000100800 */
[----:B------:R2:W-:Y:S04]  /*2b20*/  STL [R1+0x774], R18 ;  /* 0x0007741201007387 */ /* 0x0005e80000100800 */
[----:B0-----:R0:W5:Y:S04]  /*2b30*/  LDG.E.U16 R20, [R10.64] ;  /* 0x000000060a147981 */ /* 0x001168000c1e1500 */
[----:B-1----:R1:W5:Y:S04]  /*2b40*/  LDG.E.U16 R19, [R6.64] ;  /* 0x0000000606137981 */ /* 0x002368000c1e1500 */
[----:B--2---:R2:W5:Y:S04]  /*2b50*/  LDG.E.U16 R18, [R8.64] ;  /* 0x0000000608127981 */ /* 0x004568000c1e1500 */
[----:B---3--:R3:W-:Y:S04]  /*2b60*/  STL [R1+0x1a8], R16 ;  /* 0x0001a81001007387 */ /* 0x0087e80000100800 */
[----:B---3--:R3:W5:Y:S01]  /*2b70*/  LDG.E.U16 R16, [R4.64] ;  /* 0x0000000604107981 */ /* 0x008762000c1e1500 */
[----:B-1----:R-:W-:-:S02]  /*2b80*/  IMAD R7, R0, 0x1d0, RZ ;  /* 0x000001d000077824 */ /* 0x002fc400078e02ff */
[C---:B0-----:R-:W-:Y:S02]  /*2b90*/  IMAD R10, R0.reuse, 0x3a0, RZ ;  /* 0x000003a0000a7824 */ /* 0x041fe400078e02ff */
[C---:B------:R-:W-:Y:S01]  /*2ba0*/  IMAD R12, R0.reuse, 0x76, RZ ;  /* 0x00000076000c7824 */ /* 0x040fe200078e02ff */
[-C--:B--2---:R-:W-:Y:S01]  /*2bb0*/  IADD3 R8, P0, R7, R2.reuse, RZ ;  /* 0x0000000207087210 */ /* 0x084fe20007f1e0ff */
[----:B------:R-:W-:Y:S01]  /*2bc0*/  IMAD R13, R0, 0xec, RZ ;  /* 0x000000ec000d7824 */ /* 0x000fe200078e02ff */
[-C--:B------:R-:W-:Y:S01]  /*2bd0*/  IADD3 R10, P2, R10, R2.reuse, RZ ;  /* 0x000000020a0a7210 */ /* 0x080fe20007f5e0ff */
[----:B---3--:R-:W-:Y:S01]  /*2be0*/  IMAD R5, R0, 0x3b, RZ ;  /* 0x0000003b00057824 */ /* 0x008fe200078e02ff */
[----:B------:R-:W-:Y:S02]  /*2bf0*/  LEA.HI.X.SX32 R9, R14, R3, 0x1, P0 ;  /* 0x000000030e097211 */ /* 0x000fe400000f0eff */
[-C--:B------:R-:W-:Y:S02]  /*2c00*/  IADD3 R4, P0, R12, R2.reuse, RZ ;  /* 0x000000020c047210 */ /* 0x080fe40007f1e0ff */
[----:B------:R-:W-:-:S02]  /*2c10*/  IADD3 R6, P1, R13, R2, RZ ;  /* 0x000000020d067210 */ /* 0x000fc40007f3e0ff */
[-C--:B------:R-:W-:Y:S01]  /*2c20*/  LEA.HI.X.SX32 R11, R7, R3.reuse, 0x1, P2 ;  /* 0x00000003070b7211 */ /* 0x080fe200010f0eff */
[----:B----4-:R-:W-:Y:S01]  /*2c30*/  STL [R1+0x1a4], R25 ;  /* 0x0001a41901007387 */ /* 0x010fe20000100800 */
[-C--:B------:R-:W-:Y:S02]  /*2c40*/  LEA.HI.X.SX32 R5, R5, R3.reuse, 0x1, P0 ;  /* 0x0000000305057211 */ /* 0x080fe400000f0eff */
[----:B------:R-:W-:Y:S01]  /*2c50*/  LEA.HI.X.SX32 R7, R12, R3, 0x1, P1 ;  /* 0x000000030c077211 */ /* 0x000fe200008f0eff */
[----:B------:R0:W-:Y:S01]  /*2c60*/  STL [R1+0x198], R24 ;  /* 0x0001981801007387 */ /* 0x0001e20000100800 */
[----:B------:R-:W-:-:S03]  /*2c70*/  IMAD R14, R0, 0x1d8, RZ ;  /* 0x000001d8000e7824 */ /* 0x000fc600078e02ff */
[----:B------:R1:W-:Y:S04]  /*2c80*/  STL [R1+0xfc], R22 ;  /* 0x0000fc1601007387 */ /* 0x0003e80000100800 */
[----:B0-----:R0:W2:Y:S04]  /*2c90*/  LDG.E.U16 R24, [R8.64] ;  /* 0x0000000608187981 */ /* 0x0010a8000c1e1500 */
[----:B------:R3:W-:Y:S04]  /*2ca0*/  STL [R1+0x1a0], R21 ;  /* 0x0001a01501007387 */ /* 0x0007e80000100800 */
[----:B-1----:R1:W4:Y:S04]  /*2cb0*/  LDG.E.U16 R22, [R10.64] ;  /* 0x000000060a167981 */ /* 0x002328000c1e1500 */
[----:B------:R1:W-:Y:S04]  /*2cc0*/  STL [R1+0x19c], R17 ;  /* 0x00019c1101007387 */ /* 0x0003e80000100800 */
[----:B---3--:R3:W4:Y:S01]  /*2cd0*/  LDG.E.U16 R21, [R4.64] ;  /* 0x0000000604157981 */ /* 0x008722000c1e1500 */
[----:B0-----:R-:W-:-:S03]  /*2ce0*/  IADD3 R8, P2, R14, R2, RZ ;  /* 0x000000020e087210 */ /* 0x001fc60007f5e0ff */
[----:B-1----:R0:W4:Y:S01]  /*2cf0*/  LDG.E.U16 R17, [R6.64] ;  /* 0x0000000606117981 */ /* 0x002122000c1e1500 */
[----:B------:R-:W-:Y:S01]  /*2d00*/  IMAD R10, R0, 0x3b0, RZ ;  /* 0x000003b0000a7824 */ /* 0x000fe200078e02ff */
[----:B------:R-:W-:-:S04]  /*2d10*/  LEA.HI.X.SX32 R9, R13, R3, 0x1, P2 ;  /* 0x000000030d097211 */ /* 0x000fc800010f0eff */
[-C--:B------:R-:W-:Y:S01]  /*2d20*/  IADD3 R10, P1, R10, R2.reuse, RZ ;  /* 0x000000020a0a7210 */ /* 0x080fe20007f3e0ff */
[----:B------:R1:W4:Y:S01]  /*2d30*/  LDG.E.U16 R15, [R8.64] ;  /* 0x00000006080f7981 */ /* 0x000322000c1e1500 */
[----:B0-----:R-:W-:Y:S02]  /*2d40*/  IMAD R7, R0, 0x1e, RZ ;  /* 0x0000001e00077824 */ /* 0x001fe400078e02ff */
[----:B------:R-:W-:Y:S01]  /*2d50*/  LEA.HI.X.SX32 R11, R14, R3, 0x1, P1 ;  /* 0x000000030e0b7211 */ /* 0x000fe200008f0eff */
[C---:B---3--:R-:W-:Y:S02]  /*2d60*/  IMAD R5, R0.reuse, 0xf, RZ ;  /* 0x0000000f00057824 */ /* 0x048fe400078e02ff */
[C---:B------:R-:W-:Y:S01]  /*2d70*/  IMAD R12, R0.reuse, 0x78, RZ ;  /* 0x00000078000c7824 */ /* 0x040fe200078e02ff */
[-C--:B------:R-:W-:Y:S01]  /*2d80*/  IADD3 R4, P0, R7, R2.reuse, RZ ;  /* 0x0000000207047210 */ /* 0x080fe20007f1e0ff */
[C---:B-1----:R-:W-:Y:S02]  /*2d90*/  IMAD R9, R0.reuse, 0x3c, RZ ;  /* 0x0000003c00097824 */ /* 0x042fe400078e02ff */
[----:B------:R-:W-:Y:S01]  /*2da0*/  IMAD R13, R0, 0xf0, RZ ;  /* 0x000000f0000d7824 */ /* 0x000fe200078e02ff */
[----:B------:R0:W-:Y:S01]  /*2db0*/  STL [R1+0x770], R23 ;  /* 0x0007701701007387 */ /* 0x0001e20000100800 */
[----:B------:R-:W-:-:S02]  /*2dc0*/  IADD3 R8, P2, R12, R2, RZ ;  /* 0x000000020c087210 */ /* 0x000fc40007f5e0ff */
[-C--:B------:R-:W-:Y:S02]  /*2dd0*/  IADD3 R6, P1, R9, R2.reuse, RZ ;  /* 0x0000000209067210 */ /* 0x080fe40007f3e0ff */
[-C--:B------:R-:W-:Y:S02]  /*2de0*/  LEA.HI.X.SX32 R5, R5, R3.reuse, 0x1, P0 ;  /* 0x0000000305057211 */ /* 0x080fe400000f0eff */
[-C--:B------:R-:W-:Y:S01]  /*2df0*/  LEA.HI.X.SX32 R7, R7, R3.reuse, 0x1, P1 ;  /* 0x0000000307077211 */ /* 0x080fe200008f0eff */
[----:B0-----:R0:W4:Y:S01]  /*2e00*/  LDG.E.U16 R23, [R10.64] ;  /* 0x000000060a177981 */ /* 0x001122000c1e1500 */
[----:B------:R-:W-:Y:S02]  /*2e10*/  LEA.HI.X.SX32 R9, R9, R3, 0x1, P2 ;  /* 0x0000000309097211 */ /* 0x000fe400010f0eff */
[----:B0-----:R-:W-:-:S04]  /*2e20*/  IADD3 R10, P0, R13, R2, RZ ;  /* 0x000000020d0a7210 */ /* 0x001fc80007f1e0ff */
[----:B------:R-:W-:Y:S01]  /*2e30*/  LEA.HI.X.SX32 R11, R12, R3, 0x1, P0 ;  /* 0x000000030c0b7211 */ /* 0x000fe200000f0eff */
[----:B-----5:R0:W-:Y:S04]  /*2e40*/  STL [R1+0xf4], R20 ;  /* 0x0000f41401007387 */ /* 0x0201e80000100800 */
[----:B------:R1:W-:Y:S04]  /*2e50*/  STL [R1+0x76c], R19 ;  /* 0x00076c1301007387 */ /* 0x0003e80000100800 */
[----:B------:R5:W-:Y:S04]  /*2e60*/  STL [R1+0x190], R18 ;  /* 0x0001901201007387 */ /* 0x000be80000100800 */
[----:B0-----:R0:W3:Y:S04]  /*2e70*/  LDG.E.U16 R20, [R4.64] ;  /* 0x0000000604147981 */ /* 0x0010e8000c1e1500 */
[----:B-1----:R1:W3:Y:S04]  /*2e80*/  LDG.E.U16 R19, [R6.64] ;  /* 0x0000000606137981 */ /* 0x0022e8000c1e1500 */
[----:B-----5:R5:W3:Y:S04]  /*2e90*/  LDG.E.U16 R18, [R8.64] ;  /* 0x0000000608127981 */ /* 0x020ae8000c1e1500 */
[----:B------:R0:W-:Y:S04]  /*2ea0*/  STL [R1+0x768], R16 ;  /* 0x0007681001007387 */ /* 0x0001e80000100800 */
[----:B0-----:R0:W3:Y:S01]  /*2eb0*/  LDG.E.U16 R16, [R10.64] ;  /* 0x000000060a107981 */ /* 0x0010e2000c1e1500 */
[----:B-1----:R-:W-:-:S02]  /*2ec0*/  IMAD R7, R0, 0x1e0, RZ ;  /* 0x000001e000077824 */ /* 0x002fc400078e02ff */
[----:B-----5:R-:W-:-:S03]  /*2ed0*/  IMAD R9, R0, 0x7a, RZ ;  /* 0x0000007a00097824 */ /* 0x020fc600078e02ff */
[----:B------:R-:W-:Y:S01]  /*2ee0*/  IADD3 R4, P0, R7, R2, RZ ;  /* 0x0000000207047210 */ /* 0x000fe20007f1e0ff */
[----:B0-----:R-:W-:-:S03]  /*2ef0*/  IMAD R10, R0, 0x3c0, RZ ;  /* 0x000003c0000a7824 */ /* 0x001fc600078e02ff */
[----:B------:R-:W-:Y:S01]  /*2f00*/  LEA.HI.X.SX32 R5, R13, R3, 0x1, P0 ;  /* 0x000000030d057211 */ /* 0x000fe200000f0eff */
[----:B------:R-:W-:Y:S01]  /*2f10*/  IMAD R14, R0, 0x3d, RZ ;  /* 0x0000003d000e7824 */ /* 0x000fe200078e02ff */
[-C--:B------:R-:W-:Y:S02]  /*2f20*/  IADD3 R6, P0, R9, R2.reuse, RZ ;  /* 0x0000000209067210 */ /* 0x080fe40007f1e0ff */
[----:B------:R-:W-:-:S04]  /*2f30*/  IADD3 R10, P2, R10, R2, RZ ;  /* 0x000000020a0a7210 */ /* 0x000fc80007f5e0ff */
[-C--:B------:R-:W-:Y:S02]  /*2f40*/  LEA.HI.X.SX32 R11, R7, R3.reuse, 0x1, P2 ;  /* 0x00000003070b7211 */ /* 0x080fe400010f0eff */
[----:B------:R-:W-:Y:S01]  /*2f50*/  LEA.HI.X.SX32 R7, R14, R3, 0x1, P0 ;  /* 0x000000030e077211 */ /* 0x000fe200000f0eff */
[----:B--2---:R-:W-:Y:S01]  /*2f60*/  STL [R1+0x188], R24 ;  /* 0x0001881801007387 */ /* 0x004fe20000100800 */
[C---:B------:R-:W-:Y:S02]  /*2f70*/  IMAD R12, R0.reuse, 0xf4, RZ ;  /* 0x000000f4000c7824 */ /* 0x040fe400078e02ff */
[----:B------:R-:W-:Y:S01]  /*2f80*/  IMAD R13, R0, 0x1e8, RZ ;  /* 0x000001e8000d7824 */ /* 0x000fe200078e02ff */
[----:B----4-:R0:W-:Y:S02]  /*2f90*/  STL [R1+0xec], R22 ;  /* 0x0000ec1601007387 */ /* 0x0101e40000100800 */
[-C--:B------:R-:W-:Y:S02]  /*2fa0*/  IADD3 R8, P1, R12, R2.reuse, RZ ;  /* 0x000000020c087210 */ /* 0x080fe40007f3e0ff */
[----:B------:R1:W-:Y:S04]  /*2fb0*/  STL [R1+0x6f8], R21 ;  /* 0x0006f81501007387 */ /* 0x0003e80000100800 */
[----:B0-----:R0:W2:Y:S04]  /*2fc0*/  LDG.E.U16 R22, [R4.64] ;  /* 0x0000000604167981 */ /* 0x0010a8000c1e1500 */
[----:B------:R4:W-:Y:S04]  /*2fd0*/  STL [R1+0x764], R17 ;  /* 0x0007641101007387 */ /* 0x0009e80000100800 */
[----:B-1----:R1:W5:Y:S04]  /*2fe0*/  LDG.E.U16 R21, [R10.64] ;  /* 0x000000060a157981 */ /* 0x002368000c1e1500 */
[----:B----4-:R4:W5:Y:S01]  /*2ff0*/  LDG.E.U16 R17, [R6.64] ;  /* 0x0000000606117981 */ /* 0x010962000c1e1500 */
[----:B0-----:R-:W-:-:S02]  /*3000*/  IADD3 R4, P2, R13, R2, RZ ;  /* 0x000000020d047210 */ /* 0x001fc40007f5e0ff */
[-C--:B------:R-:W-:Y:S01]  /*3010*/  LEA.HI.X.SX32 R9, R9, R3.reuse, 0x1, P1 ;  /* 0x0000000309097211 */ /* 0x080fe200008f0eff */
[----:B------:R-:W-:Y:S01]  /*3020*/  IMAD R26, R0, 0x3d0, RZ ;  /* 0x000003d0001a7824 */ /* 0x000fe200078e02ff */
[----:B------:R-:W-:Y:S01]  /*3030*/  LEA.HI.X.SX32 R5, R12, R3, 0x1, P2 ;  /* 0x000000030c057211 */ /* 0x000fe200010f0eff */
[----:B------:R0:W-:Y:S01]  /*3040*/  STL [R1+0x760], R15 ;  /* 0x0007600f01007387 */ /* 0x0001e20000100800 */
[----:B----4-:R-:W-:-:S03]  /*3050*/  IMAD R7, R0, 0x3e, RZ ;  /* 0x0000003e00077824 */ /* 0x010fc600078e02ff */
[----:B------:R4:W5:Y:S01]  /*3060*/  LDG.E.U16 R14, [R4.64] ;  /* 0x00000006040e7981 */ /* 0x000962000c1e1500 */
[-C--:B------:R-:W-:Y:S01]  /*3070*/  IADD3 R26, P1, R26, R2.reuse, RZ ;  /* 0x000000021a1a7210 */ /* 0x080fe20007f3e0ff */
[C---:B-1----:R-:W-:Y:S02]  /*3080*/  IMAD R11, R0.reuse, 0xf8, RZ ;  /* 0x000000f8000b7824 */ /* 0x042fe400078e02ff */
[----:B0-----:R0:W5:Y:S01]  /*3090*/  LDG.E.U16 R15, [R8.64] ;  /* 0x00000006080f7981 */ /* 0x001162000c1e1500 */
[C---:B------:R-:W-:Y:S01]  /*30a0*/  IMAD R12, R0.reuse, 0x1f0, RZ ;  /* 0x000001f0000c7824 */ /* 0x040fe200078e02ff */
[-C--:B------:R-:W-:Y:S01]  /*30b0*/  LEA.HI.X.SX32 R27, R13, R3.reuse, 0x1, P1 ;  /* 0x000000030d1b7211 */ /* 0x080fe200008f0eff */
[C---:B----4-:R-:W-:Y:S01]  /*30c0*/  IMAD R5, R0.reuse, 0x1f, RZ ;  /* 0x0000001f00057824 */ /* 0x050fe200078e02ff */
[-C--:B------:R-:W-:Y:S01]  /*30d0*/  IADD3 R4, P0, R7, R2.reuse, RZ ;  /* 0x0000000207047210 */ /* 0x080fe20007f1e0ff */
[----:B0-----:R-:W-:Y:S01]  /*30e0*/  IMAD R9, R0, 0x7c, RZ ;  /* 0x0000007c00097824 */ /* 0x001fe200078e02ff */
[----:B------:R-:W-:Y:S01]  /*30f0*/  IADD3 R8, P2, R11, R2, RZ ;  /* 0x000000020b087210 */ /* 0x000fe20007f5e0ff */
[----:B------:R-:W-:Y:S01]  /*3100*/  STL [R1+0xe4], R23 ;  /* 0x0000e41701007387 */ /* 0x000fe20000100800 */
[----:B------:R-:W-:-:S02]  /*3110*/  LEA.HI.X.SX32 R5, R5, R3, 0x1, P0 ;  /* 0x0000000305057211 */ /* 0x000fc400000f0eff */
[-C--:B------:R-:W-:Y:S01]  /*3120*/  IADD3 R6, P1, R9, R2.reuse, RZ ;  /* 0x0000000209067210 */ /* 0x080fe20007f3e0ff */
[----:B------:R-:W-:Y:S01]  /*3130*/  IMAD R13, R0, 0x1f8, RZ ;  /* 0x000001f8000d7824 */ /* 0x000fe200078e02ff */
[----:B------:R-:W-:Y:S01]  /*3140*/  IADD3 R10, P0, R12, R2, RZ ;  /* 0x000000020c0a7210 */ /* 0x000fe20007f1e0ff */
[----:B------:R0:W4:Y:S01]  /*3150*/  LDG.E.U16 R26, [R26.64] ;  /* 0x000000061a1a7981 */ /* 0x000122000c1e1500 */
[-C--:B------:R-:W-:Y:S02]  /*3160*/  LEA.HI.X.SX32 R7, R7, R3.reuse, 0x1, P1 ;  /* 0x0000000307077211 */ /* 0x080fe400008f0eff */
[-C--:B------:R-:W-:Y:S02]  /*3170*/  LEA.HI.X.SX32 R9, R9, R3.reuse, 0x1, P2 ;  /* 0x0000000309097211 */ /* 0x080fe400010f0eff */
[----:B------:R-:W-:Y:S01]  /*3180*/  LEA.HI.X.SX32 R11, R11, R3, 0x1, P0 ;  /* 0x000000030b0b7211 */ /* 0x000fe200000f0eff */
[----:B---3--:R1:W-:Y:S04]  /*3190*/  STL [R1+0x75c], R20 ;  /* 0x00075c1401007387 */ /* 0x0083e80000100800 */
[----:B------:R3:W-:Y:S04]  /*31a0*/  STL [R1+0x758], R19 ;  /* 0x0007581301007387 */ /* 0x0007e80000100800 */
[----:B------:R0:W-:Y:S04]  /*31b0*/  STL [R1+0x754], R18 ;  /* 0x0007541201007387 */ /* 0x0001e80000100800 */
[----:B-1----:R1:W4:Y:S04]  /*31c0*/  LDG.E.U16 R20, [R4.64] ;  /* 0x0000000604147981 */ /* 0x002328000c1e1500 */
[----:B---3--:R3:W4:Y:S04]  /*31d0*/  LDG.E.U16 R19, [R6.64] ;  /* 0x0000000606137981 */ /* 0x008728000c1e1500 */
[----:B0-----:R0:W4:Y:S04]  /*31e0*/  LDG.E.U16 R18, [R8.64] ;  /* 0x0000000608127981 */ /* 0x001128000c1e1500 */
[----:B------:R0:W-:Y:S04]  /*31f0*/  STL [R1+0x17c], R16 ;  /* 0x00017c1001007387 */ /* 0x0001e80000100800 */
[----:B0-----:R0:W4:Y:S01]  /*3200*/  LDG.E.U16 R16, [R10.64] ;  /* 0x000000060a107981 */ /* 0x001122000c1e1500 */
[----:B-1----:R-:W-:-:S02]  /*3210*/  IMAD R4, R0, 0x3e0, RZ ;  /* 0x000003e000047824 */ /* 0x002fc400078e02ff */
[C---:B---3--:R-:W-:Y:S02]  /*3220*/  IMAD R7, R0.reuse, 0x7e, RZ ;  /* 0x0000007e00077824 */ /* 0x048fe400078e02ff */
[----:B------:R-:W-:Y:S01]  /*3230*/  IMAD R5, R0, 0x3f, RZ ;  /* 0x0000003f00057824 */ /* 0x000fe200078e02ff */
[-C--:B0-----:R-:W-:Y:S02]  /*3240*/  IADD3 R10, P1, R4, R2.reuse, RZ ;  /* 0x00000002040a7210 */ /* 0x081fe40007f3e0ff */
[----:B------:R-:W-:Y:S02]  /*3250*/  IADD3 R4, P0, R7, R2, RZ ;  /* 0x0000000207047210 */ /* 0x000fe40007f1e0ff */
[-C--:B------:R-:W-:Y:S02]  /*3260*/  LEA.HI.X.SX32 R11, R12, R3.reuse, 0x1, P1 ;  /* 0x000000030c0b7211 */ /* 0x080fe400008f0eff */
[----:B------:R-:W-:Y:S01]  /*3270*/  LEA.HI.X.SX32 R5, R5, R3, 0x1, P0 ;  /* 0x0000000305057211 */ /* 0x000fe200000f0eff */
[----:B------:R-:W-:-:S02]  /*3280*/  IMAD R12, R0, 0x3f0, RZ ;  /* 0x000003f0000c7824 */ /* 0x000fc400078e02ff */
[----:B------:R-:W-:Y:S01]  /*3290*/  IMAD R9, R0, 0xfc, RZ ;  /* 0x000000fc00097824 */ /* 0x000fe200078e02ff */
[-C--:B------:R-:W-:Y:S01]  /*32a0*/  IADD3 R8, P2, R13, R2.reuse, RZ ;  /* 0x000000020d087210 */ /* 0x080fe20007f5e0ff */
[----:B------:R0:W2:Y:S01]  /*32b0*/  LDG.E.U16 R11, [R10.64] ;  /* 0x000000060a0b7981 */ /* 0x0000a2000c1e1500 */
[-C--:B------:R-:W-:Y:S02]  /*32c0*/  IADD3 R12, P0, R12, R2.reuse, RZ ;  /* 0x000000020c0c7210 */ /* 0x080fe40007f1e0ff */
[----:B------:R-:W-:Y:S01]  /*32d0*/  IADD3 R6, P1, R9, R2, RZ ;  /* 0x0000000209067210 */ /* 0x000fe20007f3e0ff */
[----:B--2---:R-:W-:Y:S04]  /*32e0*/  STL [R1+0x178], R22 ;  /* 0x0001781601007387 */ /* 0x004fe80000100800 */
[----:B-----5:R-:W-:Y:S04]  /*32f0*/  STL [R1+0x4], R21 ;  /* 0x0000041501007387 */ /* 0x020fe80000100800 */
[----:B------:R1:W-:Y:S01]  /*3300*/  STL [R1+0x750], R17 ;  /* 0x0007501101007387 */ /* 0x0003e20000100800 */
[----:B------:R-:W-:-:S02]  /*3310*/  LEA.HI.X.SX32 R13, R13, R3, 0x1, P0 ;  /* 0x000000030d0d7211 */ /* 0x000fc400000f0eff */
[-C--:B------:R-:W-:Y:S02]  /*3320*/  LEA.HI.X.SX32 R7, R7, R3.reuse, 0x1, P1 ;  /* 0x0000000307077211 */ /* 0x080fe400008f0eff */
[----:B------:R-:W-:Y:S01]  /*3330*/  LEA.HI.X.SX32 R9, R9, R3, 0x1, P2 ;  /* 0x0000000309097211 */ /* 0x000fe200010f0eff */
[----:B0-----:R0:W2:Y:S04]  /*3340*/  LDG.E.U16 R10, [R12.64] ;  /* 0x000000060c0a7981 */ /* 0x0010a8000c1e1500 */
[----:B-1----:R1:W5:Y:S01]  /*3350*/  LDG.E.U16 R17, [R4.64] ;  /* 0x0000000604117981 */ /* 0x002362000c1e1500 */
[----:B0-----:R-:W-:-:S03]  /*3360*/  IMAD R12, R0, 0x202, RZ ;  /* 0x00000202000c7824 */ /* 0x001fc600078e02ff */
[----:B------:R0:W-:Y:S04]  /*3370*/  STL [R1+0x174], R15 ;  /* 0x0001740f01007387 */ /* 0x0001e80000100800 */
[----:B------:R0:W-:Y:S01]  /*3380*/  STL [R1+0x74c], R14 ;  /* 0x00074c0e01007387 */ /* 0x0001e20000100800 */
[----:B-1----:R-:W-:Y:S01]  /*3390*/  IMAD R5, R0, 0x101, RZ ;  /* 0x0000010100057824 */ /* 0x002fe200078e02ff */
[----:B------:R-:W-:Y:S02]  /*33a0*/  IADD3 R12, P0, R12, R2, RZ ;  /* 0x000000020c0c7210 */ /* 0x000fe40007f1e0ff */
[----:B0-----:R0:W2:Y:S01]  /*33b0*/  LDG.E.U16 R15, [R6.64] ;  /* 0x00000006060f7981 */ /* 0x0010a2000c1e1500 */
[----:B------:R-:W-:-:S03]  /*33c0*/  IMAD R4, R0, 0x232, RZ ;  /* 0x0000023200047824 */ /* 0x000fc600078e02ff */
[----:B------:R1:W2:Y:S01]  /*33d0*/  LDG.E.U16 R14, [R8.64] ;  /* 0x00000006080e7981 */ /* 0x0002a2000c1e1500 */
[-C--:B------:R-:W-:Y:S01]  /*33e0*/  LEA.HI.X.SX32 R13, R5, R3.reuse, 0x1, P0 ;  /* 0x00000003050d7211 */ /* 0x080fe200000f0eff */
[C---:B0-----:R-:W-:Y:S02]  /*33f0*/  IMAD R6, R0.reuse, 0x222, RZ ;  /* 0x0000022200067824 */ /* 0x041fe400078e02ff */
[C---:B-1----:R-:W-:Y:S02]  /*3400*/  IMAD R8, R0.reuse, 0x212, RZ ;  /* 0x0000021200087824 */ /* 0x042fe400078e02ff */
[----:B------:R-:W-:Y:S01]  /*3410*/  IMAD R9, R0, 0x109, RZ ;  /* 0x0000010900097824 */ /* 0x000fe200078e02ff */
[-C--:B------:R-:W-:Y:S01]  /*3420*/  IADD3 R6, P2, R6, R2.reuse, RZ ;  /* 0x0000000206067210 */ /* 0x080fe20007f5e0ff */
[----:B------:R-:W-:Y:S01]  /*3430*/  IMAD R7, R0, 0x111, RZ ;  /* 0x0000011100077824 */ /* 0x000fe200078e02ff */
[-C--:B------:R-:W-:Y:S01]  /*3440*/  IADD3 R8, P1, R8, R2.reuse, RZ ;  /* 0x0000000208087210 */ /* 0x080fe20007f3e0ff */
[----:B------:R-:W-:Y:S01]  /*3450*/  IMAD R5, R0, 0x119, RZ ;  /* 0x0000011900057824 */ /* 0x000fe200078e02ff */
[----:B------:R-:W-:Y:S01]  /*3460*/  IADD3 R4, P0, R4, R2, RZ ;  /* 0x0000000204047210 */ /* 0x000fe20007f1e0ff */
[----:B------:R0:W2:Y:S01]  /*3470*/  LDG.E.U16 R21, [R12.64] ;  /* 0x000000060c157981 */ /* 0x0000a2000c1e1500 */
[----:B------:R-:W-:-:S02]  /*3480*/  LEA.HI.X.SX32 R9, R9, R3, 0x1, P1 ;  /* 0x0000000309097211 */ /* 0x000fc400008f0eff */
[-C--:B------:R-:W-:Y:S02]  /*3490*/  LEA.HI.X.SX32 R7, R7, R3.reuse, 0x1, P2 ;  /* 0x0000000307077211 */ /* 0x080fe400010f0eff */
[----:B------:R-:W-:Y:S01]  /*34a0*/  LEA.HI.X.SX32 R5, R5, R3, 0x1, P0 ;  /* 0x0000000305057211 */ /* 0x000fe200000f0eff */
[----:B----4-:R1:W-:Y:S04]  /*34b0*/  STL [R1+0x748], R20 ;  /* 0x0007481401007387 */ /* 0x0103e80000100800 */
[----:B------:R4:W-:Y:S04]  /*34c0*/  STL [R1+0x744], R19 ;  /* 0x0007441301007387 */ /* 0x0009e80000100800 */
[----:B------:R-:W-:Y:S04]  /*34d0*/  STL [R1+0x740], R18 ;  /* 0x0007401201007387 */ /* 0x000fe80000100800 */
[----:B-1----:R1:W3:Y:S04]  /*34e0*/  LDG.E.U16 R20, [R8.64] ;  /* 0x0000000608147981 */ /* 0x0022e8000c1e1500 */
[----:B----4-:R4:W3:Y:S04]  /*34f0*/  LDG.E.U16 R19, [R6.64] ;  /* 0x0000000606137981 */ /* 0x0108e8000c1e1500 */
[----:B------:R0:W-:Y:S04]  /*3500*/  STL [R1+0x168], R16 ;  /* 0x0001681001007387 */ /* 0x0001e80000100800 */
[----:B0-----:R0:W3:Y:S01]  /*3510*/  LDG.E.U16 R16, [R4.64] ;  /* 0x0000000604107981 */ /* 0x0010e2000c1e1500 */
[----:B------:R-:W-:-:S02]  /*3520*/  IMAD R12, R0, 0x242, RZ ;  /* 0x00000242000c7824 */ /* 0x000fc400078e02ff */
[C---:B-1----:R-:W-:Y:S02]  /*3530*/  IMAD R8, R0.reuse, 0x252, RZ ;  /* 0x0000025200087824 */ /* 0x042fe400078e02ff */
[----:B------:R-:W-:Y:S01]  /*3540*/  IMAD R9, R0, 0x129, RZ ;  /* 0x0000012900097824 */ /* 0x000fe200078e02ff */
[-C--:B------:R-:W-:Y:S02]  /*3550*/  IADD3 R12, P0, R12, R2.reuse, RZ ;  /* 0x000000020c0c7210 */ /* 0x080fe40007f1e0ff */
[----:B------:R-:W-:Y:S01]  /*3560*/  IADD3 R8, P1, R8, R2, RZ ;  /* 0x0000000208087210 */ /* 0x000fe20007f3e0ff */
[----:B0-----:R-:W-:-:S03]  /*3570*/  IMAD R5, R0, 0x121, RZ ;  /* 0x0000012100057824 */ /* 0x001fc600078e02ff */
[-C--:B------:R-:W-:Y:S02]  /*3580*/  LEA.HI.X.SX32 R9, R9, R3.reuse, 0x1, P1 ;  /* 0x0000000309097211 */ /* 0x080fe400008f0eff */
[----:B------:R-:W-:Y:S01]  /*3590*/  LEA.HI.X.SX32 R13, R5, R3, 0x1, P0 ;  /* 0x00000003050d7211 */ /* 0x000fe200000f0eff */
[C---:B----4-:R-:W-:Y:S02]  /*35a0*/  IMAD R6, R0.reuse, 0x262, RZ ;  /* 0x0000026200067824 */ /* 0x050fe400078e02ff */
[C---:B------:R-:W-:Y:S02]  /*35b0*/  IMAD R4, R0.reuse, 0x272, RZ ;  /* 0x0000027200047824 */ /* 0x040fe400078e02ff */
[----:B------:R0:W4:Y:S01]  /*35c0*/  LDG.E.U16 R18, [R12.64] ;  /* 0x000000060c127981 */ /* 0x000122000c1e1500 */
[----:B------:R-:W-:Y:S01]  /*35d0*/  IMAD R7, R0, 0x131, RZ ;  /* 0x0000013100077824 */ /* 0x000fe200078e02ff */
[-C--:B------:R-:W-:Y:S01]  /*35e0*/  IADD3 R6, P2, R6, R2.reuse, RZ ;  /* 0x0000000206067210 */ /* 0x080fe20007f5e0ff */
[----:B------:R-:W-:Y:S01]  /*35f0*/  IMAD R5, R0, 0x139, RZ ;  /* 0x0000013900057824 */ /* 0x000fe200078e02ff */
[----:B------:R-:W-:-:S02]  /*3600*/  IADD3 R4, P0, R4, R2, RZ ;  /* 0x0000000204047210 */ /* 0x000fc40007f1e0ff */
[-C--:B------:R-:W-:Y:S02]  /*3610*/  LEA.HI.X.SX32 R7, R7, R3.reuse, 0x1, P2 ;  /* 0x0000000307077211 */ /* 0x080fe400010f0eff */
[----:B------:R-:W-:Y:S01]  /*3620*/  LEA.HI.X.SX32 R5, R5, R3, 0x1, P0 ;  /* 0x0000000305057211 */ /* 0x000fe200000f0eff */
[----:B0-----:R-:W-:Y:S01]  /*3630*/  IMAD R12, R0, 0x282, RZ ;  /* 0x00000282000c7824 */ /* 0x001fe200078e02ff */
[----:B-----5:R0:W-:Y:S04]  /*3640*/  STL [R1+0x73c], R17 ;  /* 0x00073c1101007387 */ /* 0x0201e80000100800 */
[----:B0-----:R0:W5:Y:S01]  /*3650*/  LDG.E.U16 R17, [R8.64] ;  /* 0x0000000608117981 */ /* 0x001162000c1e1500 */
[----:B------:R-:W-:-:S03]  /*3660*/  IADD3 R12, P0, R12, R2, RZ ;  /* 0x000000020c0c7210 */ /* 0x000fc60007f1e0ff */
[----:B--2---:R1:W-:Y:S04]  /*3670*/  STL [R1+0x738], R15 ;  /* 0x0007380f01007387 */ /* 0x0043e80000100800 */
[----:B------:R2:W-:Y:S01]  /*3680*/  STL [R1+0x730], R14 ;  /* 0x0007300e01007387 */ /* 0x0005e20000100800 */
[----:B0-----:R-:W-:-:S03]  /*3690*/  IMAD R8, R0, 0x292, RZ ;  /* 0x0000029200087824 */ /* 0x001fc600078e02ff */
[----:B-1----:R0:W5:Y:S04]  /*36a0*/  LDG.E.U16 R15, [R6.64] ;  /* 0x00000006060f7981 */ /* 0x002168000c1e1500 */
[----:B--2---:R1:W5:Y:S01]  /*36b0*/  LDG.E.U16 R14, [R4.64] ;  /* 0x00000006040e7981 */ /* 0x004362000c1e1500 */
[----:B------:R-:W-:Y:S01]  /*36c0*/  IMAD R9, R0, 0x149, RZ ;  /* 0x0000014900097824 */ /* 0x000fe200078e02ff */
[-C--:B------:R-:W-:Y:S01]  /*36d0*/  IADD3 R8, P1, R8, R2.reuse, RZ ;  /* 0x0000000208087210 */ /* 0x080fe20007f3e0ff */
[C---:B0-----:R-:W-:Y:S02]  /*36e0*/  IMAD R6, R0.reuse, 0x2a2, RZ ;  /* 0x000002a200067824 */ /* 0x041fe400078e02ff */
[C---:B-1----:R-:W-:Y:S02]  /*36f0*/  IMAD R5, R0.reuse, 0x141, RZ ;  /* 0x0000014100057824 */ /* 0x042fe400078e02ff */
[----:B------:R-:W-:Y:S01]  /*3700*/  IMAD R4, R0, 0x2b2, RZ ;  /* 0x000002b200047824 */ /* 0x000fe200078e02ff */
[-C--:B------:R-:W-:Y:S01]  /*3710*/  IADD3 R6, P2, R6, R2.reuse, RZ ;  /* 0x0000000206067210 */ /* 0x080fe20007f5e0ff */
[C---:B------:R-:W-:Y:S01]  /*3720*/  IMAD R7, R0.reuse, 0x151, RZ ;  /* 0x0000015100077824 */ /* 0x040fe200078e02ff */
[----:B------:R-:W-:Y:S01]  /*3730*/  LEA.HI.X.SX32 R13, R5, R3, 0x1, P0 ;  /* 0x00000003050d7211 */ /* 0x000fe200000f0eff */
[----:B------:R-:W-:Y:S01]  /*3740*/  IMAD R5, R0, 0x159, RZ ;  /* 0x0000015900057824 */ /* 0x000fe200078e02ff */
[----:B------:R-:W-:-:S02]  /*3750*/  IADD3 R4, P0, R4, R2, RZ ;  /* 0x0000000204047210 */ /* 0x000fc40007f1e0ff */
[-C--:B------:R-:W-:Y:S02]  /*3760*/  LEA.HI.X.SX32 R9, R9, R3.reuse, 0x1, P1 ;  /* 0x0000000309097211 */ /* 0x080fe400008f0eff */
[-C--:B------:R-:W-:Y:S01]  /*3770*/  LEA.HI.X.SX32 R7, R7, R3.reuse, 0x1, P2 ;  /* 0x0000000307077211 */ /* 0x080fe200010f0eff */
[----:B------:R0:W-:Y:S01]  /*3780*/  STL [R1+0x15c], R21 ;  /* 0x00015c1501007387 */ /* 0x0001e20000100800 */
[----:B------:R-:W-:-:S03]  /*3790*/  LEA.HI.X.SX32 R5, R5, R3, 0x1, P0 ;  /* 0x0000000305057211 */ /* 0x000fc600000f0eff */
[----:B0-----:R0:W5:Y:S04]  /*37a0*/  LDG.E.U16 R21, [R12.64] ;  /* 0x000000060c157981 */ /* 0x001168000c1e1500 */
[----:B---3--:R1:W-:Y:S04]  /*37b0*/  STL [R1+0x158], R20 ;  /* 0x0001581401007387 */ /* 0x0083e80000100800 */
[----:B------:R3:W-:Y:S04]  /*37c0*/  STL [R1+0x154], R19 ;  /* 0x0001541301007387 */ /* 0x0007e80000100800 */
[----:B-1----:R1:W2:Y:S04]  /*37d0*/  LDG.E.U16 R20, [R8.64] ;  /* 0x0000000608147981 */ /* 0x0022a8000c1e1500 */
[----:B---3--:R3:W2:Y:S04]  /*37e0*/  LDG.E.U16 R19, [R6.64] ;  /* 0x0000000606137981 */ /* 0x0086a8000c1e1500 */
[----:B------:R0:W-:Y:S04]  /*37f0*/  STL [R1+0x150], R16 ;  /* 0x0001501001007387 */ /* 0x0001e80000100800 */
[----:B0-----:R0:W2:Y:S01]  /*3800*/  LDG.E.U16 R16, [R4.64] ;  /* 0x0000000604107981 */ /* 0x0010a2000c1e1500 */
        /* <DEDUP_REMOVED lines=8> */
[----:B----4-:R0:W-:Y:S01]  /*3890*/  STL [R1+0x14c], R18 ;  /* 0x00014c1201007387 */ /* 0x0101e20000100800 */
[C---:B------:R-:W-:Y:S02]  /*38a0*/  IMAD R4, R0.reuse, 0x2f2, RZ ;  /* 0x000002f200047824 */ /* 0x040fe400078e02ff */
[C---:B---3--:R-:W-:Y:S01]  /*38b0*/  IMAD R6, R0.reuse, 0x2e2, RZ ;  /* 0x000002e200067824 */ /* 0x048fe200078e02ff */
[----:B0-----:R0:W3:Y:S01]  /*38c0*/  LDG.E.U16 R18, [R12.64] ;  /* 0x000000060c127981 */ /* 0x0010e2000c1e1500 */
[----:B------:R-:W-:Y:S01]  /*38d0*/  IMAD R5, R0, 0x179, RZ ;  /* 0x0000017900057824 */ /* 0x000fe200078e02ff */
[-C--:B------:R-:W-:Y:S01]  /*38e0*/  IADD3 R4, P0, R4, R2.reuse, RZ ;  /* 0x0000000204047210 */ /* 0x080fe20007f1e0ff */
[----:B------:R-:W-:Y:S01]  /*38f0*/  IMAD R7, R0, 0x171, RZ ;  /* 0x0000017100077824 */ /* 0x000fe200078e02ff */
[----:B------:R-:W-:-:S02]  /*3900*/  IADD3 R6, P2, R6, R2, RZ ;  /* 0x0000000206067210 */ /* 0x000fc40007f5e0ff */
[-C--:B------:R-:W-:Y:S02]  /*3910*/  LEA.HI.X.SX32 R5, R5, R3.reuse, 0x1, P0 ;  /* 0x0000000305057211 */ /* 0x080fe400000f0eff */
[----:B------:R-:W-:Y:S01]  /*3920*/  LEA.HI.X.SX32 R7, R7, R3, 0x1, P2 ;  /* 0x0000000307077211 */ /* 0x000fe200010f0eff */
[----:B-----5:R1:W-:Y:S04]  /*3930*/  STL [R1+0x148], R17 ;  /* 0x0001481101007387 */ /* 0x0203e80000100800 */
[----:B-1----:R1:W4:Y:S01]  /*3940*/  LDG.E.U16 R17, [R8.64] ;  /* 0x0000000608117981 */ /* 0x002322000c1e1500 */
[----:B0-----:R-:W-:-:S03]  /*3950*/  IMAD R12, R0, 0x302, RZ ;  /* 0x00000302000c7824 */ /* 0x001fc600078e02ff */
[----:B------:R0:W-:Y:S02]  /*3960*/  STL [R1+0x144], R15 ;  /* 0x0001440f01007387 */ /* 0x0001e40000100800 */
[----:B------:R-:W-:Y:S02]  /*3970*/  IADD3 R12, P0, R12, R2, RZ ;  /* 0x000000020c0c7210 */ /* 0x000fe40007f1e0ff */
[----:B------:R5:W-:Y:S01]  /*3980*/  STL [R1+0x140], R14 ;  /* 0x0001400e01007387 */ /* 0x000be20000100800 */
[----:B-1----:R-:W-:-:S03]  /*3990*/  IMAD R8, R0, 0x312, RZ ;  /* 0x0000031200087824 */ /* 0x002fc600078e02ff */
[----:B0-----:R0:W4:Y:S04]  /*39a0*/  LDG.E.U16 R15, [R6.64] ;  /* 0x00000006060f7981 */ /* 0x001128000c1e1500 */
[----:B-----5:R1:W4:Y:S01]  /*39b0*/  LDG.E.U16 R14, [R4.64] ;  /* 0x00000006040e7981 */ /* 0x020322000c1e1500 */
        /* <DEDUP_REMOVED lines=14> */
[----:B0-----:R0:W4:Y:S04]  /*3aa0*/  LDG.E.U16 R21, [R12.64] ;  /* 0x000000060c157981 */ /* 0x001128000c1e1500 */
[----:B--2---:R1:W-:Y:S04]  /*3ab0*/  STL [R1+0x138], R20 ;  /* 0x0001381401007387 */ /* 0x0043e80000100800 */
[----:B------:R2:W-:Y:S04]  /*3ac0*/  STL [R1+0x134], R19 ;  /* 0x0001341301007387 */ /* 0x0005e80000100800 */
[----:B-1----:R1:W5:Y:S04]  /*3ad0*/  LDG.E.U16 R20, [R8.64] ;  /* 0x0000000608147981 */ /* 0x002368000c1e1500 */
[----:B--2---:R2:W5:Y:S04]  /*3ae0*/  LDG.E.U16 R19, [R6.64] ;  /* 0x0000000606137981 */ /* 0x004568000c1e1500 */
[----:B------:R0:W-:Y:S04]  /*3af0*/  STL [R1+0x130], R16 ;  /* 0x0001301001007387 */ /* 0x0001e80000100800 */
[----:B0-----:R0:W5:Y:S01]  /*3b00*/  LDG.E.U16 R16, [R4.64] ;  /* 0x0000000604107981 */ /* 0x001162000c1e1500 */
[----:B-1----:R-:W-:-:S02]  /*3b10*/  IMAD R8, R0, 0x352, RZ ;  /* 0x0000035200087824 */ /* 0x002fc400078e02ff */
[----:B------:R-:W-:-:S03]  /*3b20*/  IMAD R9, R0, 0x1a9, RZ ;  /* 0x000001a900097824 */ /* 0x000fc600078e02ff */
[----:B------:R-:W-:-:S04]  /*3b30*/  IADD3 R8, P1, R8, R2, RZ ;  /* 0x0000000208087210 */ /* 0x000fc80007f3e0ff */
[----:B------:R-:W-:Y:S01]  /*3b40*/  LEA.HI.X.SX32 R9, R9, R3, 0x1, P1 ;  /* 0x0000000309097211 */ /* 0x000fe200008f0eff */
[C---:B------:R-:W-:Y:S01]  /*3b50*/  IMAD R12, R0.reuse, 0x342, RZ ;  /* 0x00000342000c7824 */ /* 0x040fe200078e02ff */
[----:B---3--:R1:W-:Y:S01]  /*3b60*/  STL [R1+0x12c], R18 ;  /* 0x00012c1201007387 */ /* 0x0083e20000100800 */
[----:B0-----:R-:W-:-:S03]  /*3b70*/  IMAD R5, R0, 0x1a1, RZ ;  /* 0x000001a100057824 */ /* 0x001fc600078e02ff */
[----:B------:R-:W-:Y:S01]  /*3b80*/  IADD3 R12, P0, R12, R2, RZ ;  /* 0x000000020c0c7210 */ /* 0x000fe20007f1e0ff */
[----:B------:R-:W-:-:S03]  /*3b90*/  IMAD R4, R0, 0x372, RZ ;  /* 0x0000037200047824 */ /* 0x000fc600078e02ff */
[-C--:B------:R-:W-:Y:S01]  /*3ba0*/  LEA.HI.X.SX32 R13, R5, R3.reuse, 0x1, P0 ;  /* 0x00000003050d7211 */ /* 0x080fe200000f0eff */
[----:B------:R-:W-:Y:S01]  /*3bb0*/  IMAD R5, R0, 0x1b9, RZ ;  /* 0x000001b900057824 */ /* 0x000fe200078e02ff */
[----:B------:R-:W-:Y:S01]  /*3bc0*/  IADD3 R4, P0, R4, R2, RZ ;  /* 0x0000000204047210 */ /* 0x000fe20007f1e0ff */
[C---:B--2---:R-:W-:Y:S02]  /*3bd0*/  IMAD R6, R0.reuse, 0x362, RZ ;  /* 0x0000036200067824 */ /* 0x044fe400078e02ff */
[C---:B------:R-:W-:Y:S01]  /*3be0*/  IMAD R7, R0.reuse, 0x1b1, RZ ;  /* 0x000001b100077824 */ /* 0x040fe200078e02ff */
[----:B------:R-:W-:Y:S01]  /*3bf0*/  LEA.HI.X.SX32 R5, R5, R3, 0x1, P0 ;  /* 0x0000000305057211 */ /* 0x000fe200000f0eff */
[----:B-1----:R0:W2:Y:S04]  /*3c00*/  LDG.E.U16 R18, [R12.64] ;  /* 0x000000060c127981 */ /* 0x0020a8000c1e1500 */
[----:B----4-:R1:W-:Y:S04]  /*3c10*/  STL [R1+0x128], R17 ;  /* 0x0001281101007387 */ /* 0x0103e80000100800 */
[----:B-1----:R1:W3:Y:S02]  /*3c20*/  LDG.E.U16 R17, [R8.64] ;  /* 0x0000000608117981 */ /* 0x0022e4000c1e1500 */
[----:B-1----:R-:W-:-:S02]  /*3c30*/  IMAD R8, R0, 0x392, RZ ;  /* 0x0000039200087824 */ /* 0x002fc400078e02ff */
[----:B------:R-:W-:-:S03]  /*3c40*/  IMAD R9, R0, 0x1c9, RZ ;  /* 0x000001c900097824 */ /* 0x000fc600078e02ff */
[----:B------:R-:W-:-:S04]  /*3c50*/  IADD3 R8, P1, R8, R2, RZ ;  /* 0x0000000208087210 */ /* 0x000fc80007f3e0ff */
[----:B------:R-:W-:Y:S01]  /*3c60*/  LEA.HI.X.SX32 R9, R9, R3, 0x1, P1 ;  /* 0x0000000309097211 */ /* 0x000fe200008f0eff */
[----:B0-----:R-:W-:Y:S01]  /*3c70*/  IMAD R12, R0, 0x382, RZ ;  /* 0x00000382000c7824 */ /* 0x001fe200078e02ff */
[----:B------:R-:W-:-:S03]  /*3c80*/  IADD3 R6, P2, R6, R2, RZ ;  /* 0x0000000206067210 */ /* 0x000fc60007f5e0ff */
[----:B------:R0:W3:Y:S01]  /*3c90*/  LDG.E.U16 R22, [R8.64] ;  /* 0x0000000608167981 */ /* 0x0000e2000c1e1500 */
[----:B------:R-:W-:-:S03]  /*3ca0*/  LEA.HI.X.SX32 R7, R7, R3, 0x1, P2 ;  /* 0x0000000307077211 */ /* 0x000fc600010f0eff */
[----:B------:R1:W-:Y:S01]  /*3cb0*/  STL [R1+0x124], R15 ;  /* 0x0001240f01007387 */ /* 0x0003e20000100800 */
[----:B0-----:R-:W-:-:S03]  /*3cc0*/  IMAD R8, R0, 0x3d2, RZ ;  /* 0x000003d200087824 */ /* 0x001fc600078e02ff */
[----:B------:R0:W-:Y:S01]  /*3cd0*/  STL [R1+0x120], R14 ;  /* 0x0001200e01007387 */ /* 0x0001e20000100800 */
[----:B------:R-:W-:Y:S01]  /*3ce0*/  IMAD R9, R0, 0x1e9, RZ ;  /* 0x000001e900097824 */ /* 0x000fe200078e02ff */
[-C--:B------:R-:W-:Y:S02]  /*3cf0*/  IADD3 R12, P0, R12, R2.reuse, RZ ;  /* 0x000000020c0c7210 */ /* 0x080fe40007f1e0ff */
[----:B------:R-:W-:Y:S01]  /*3d00*/  IADD3 R8, P1, R8, R2, RZ ;  /* 0x0000000208087210 */ /* 0x000fe20007f3e0ff */
[----:B-1----:R1:W3:Y:S04]  /*3d10*/  LDG.E.U16 R15, [R6.64] ;  /* 0x00000006060f7981 */ /* 0x0022e8000c1e1500 */
[----:B0-----:R0:W3:Y:S01]  /*3d20*/  LDG.E.U16 R14, [R4.64] ;  /* 0x00000006040e7981 */ /* 0x0010e2000c1e1500 */
[----:B------:R-:W-:-:S03]  /*3d30*/  LEA.HI.X.SX32 R9, R9, R3, 0x1, P1 ;  /* 0x0000000309097211 */ /* 0x000fc600008f0eff */
[----:B------:R0:W-:Y:S01]  /*3d40*/  STL [R1+0x11c], R21 ;  /* 0x00011c1501007387 */ /* 0x0001e20000100800 */
[----:B-1----:R-:W-:-:S03]  /*3d50*/  IMAD R6, R0, 0x3a2, RZ ;  /* 0x000003a200067824 */ /* 0x002fc600078e02ff */
[----:B------:R1:W3:Y:S01]  /*3d60*/  LDG.E.U16 R9, [R8.64] ;  /* 0x0000000608097981 */ /* 0x0002e2000c1e1500 */
[----:B0-----:R-:W-:-:S05]  /*3d70*/  IMAD R5, R0, 0x1c1, RZ ;  /* 0x000001c100057824 */ /* 0x001fca00078e02ff */
[----:B------:R-:W-:Y:S01]  /*3d80*/  LEA.HI.X.SX32 R13, R5, R3, 0x1, P0 ;  /* 0x00000003050d7211 */ /* 0x000fe200000f0eff */
[----:B------:R-:W-:Y:S01]  /*3d90*/  IMAD R7, R0, 0x1d1, RZ ;  /* 0x000001d100077824 */ /* 0x000fe200078e02ff */
[----:B------:R-:W-:-:S04]  /*3da0*/  IADD3 R6, P2, R6, R2, RZ ;  /* 0x0000000206067210 */ /* 0x000fc80007f5e0ff */
[----:B------:R-:W-:-:S05]  /*3db0*/  LEA.HI.X.SX32 R7, R7, R3, 0x1, P2 ;  /* 0x0000000307077211 */ /* 0x000fca00010f0eff */
[----:B------:R0:W3:Y:S04]  /*3dc0*/  LDG.E.U16 R21, [R6.64] ;  /* 0x0000000606157981 */ /* 0x0000e8000c1e1500 */
[----:B-----5:R-:W-:Y:S04]  /*3dd0*/  STL [R1+0x118], R20 ;  /* 0x0001181401007387 */ /* 0x020fe80000100800 */
[----:B------:R-:W-:Y:S04]  /*3de0*/  STL [R1+0x114], R19 ;  /* 0x0001141301007387 */ /* 0x000fe80000100800 */
[----:B------:R5:W-:Y:S04]  /*3df0*/  STL [R1+0x110], R16 ;  /* 0x0001101001007387 */ /* 0x000be80000100800 */
[----:B-----5:R5:W4:Y:S01]  /*3e00*/  LDG.E.U16 R16, [R12.64] ;  /* 0x000000060c107981 */ /* 0x020b22000c1e1500 */
[----:B------:R-:W-:-:S02]  /*3e10*/  IMAD R4, R0, 0x3b2, RZ ;  /* 0x000003b200047824 */ /* 0x000fc400078e02ff */
[----:B------:R-:W-:-:S03]  /*3e20*/  IMAD R5, R0, 0x1d9, RZ ;  /* 0x000001d900057824 */ /* 0x000fc600078e02ff */
[----:B------:R-:W-:-:S04]  /*3e30*/  IADD3 R4, P0, R4, R2, RZ ;  /* 0x0000000204047210 */ /* 0x000fc80007f1e0ff */
[----:B------:R-:W-:Y:S01]  /*3e40*/  LEA.HI.X.SX32 R5, R5, R3, 0x1, P0 ;  /* 0x0000000305057211 */ /* 0x000fe200000f0eff */
[C---:B-----5:R-:W-:Y:S02]  /*3e50*/  IMAD R12, R0.reuse, 0x3c2, RZ ;  /* 0x000003c2000c7824 */ /* 0x060fe400078e02ff */
[----:B0-----:R-:W-:Y:S02]  /*3e60*/  IMAD R6, R0, 0x3e2, RZ ;  /* 0x000003e200067824 */ /* 0x001fe400078e02ff */
[----:B------:R0:W5:Y:S01]  /*3e70*/  LDG.E.U16 R20, [R4.64] ;  /* 0x0000000604147981 */ /* 0x000162000c1e1500 */
[-C--:B------:R-:W-:Y:S01]  /*3e80*/  IADD3 R12, P0, R12, R2.reuse, RZ ;  /* 0x000000020c0c7210 */ /* 0x080fe20007f1e0ff */
[----:B------:R-:W-:Y:S01]  /*3e90*/  IMAD R7, R0, 0x1f1, RZ ;  /* 0x000001f100077824 */ /* 0x000fe200078e02ff */
[----:B------:R-:W-:Y:S01]  /*3ea0*/  IADD3 R6, P2, R6, R2, RZ ;  /* 0x0000000206067210 */ /* 0x000fe20007f5e0ff */
[C---:B0-----:R-:W-:Y:S02]  /*3eb0*/  IMAD R5, R0.reuse, 0x1e1, RZ ;  /* 0x000001e100057824 */ /* 0x041fe400078e02ff */
[----:B------:R-:W-:-:S03]  /*3ec0*/  IMAD R4, R0, 0x3f2, RZ ;  /* 0x000003f200047824 */ /* 0x000fc600078e02ff */
[-C--:B------:R-:W-:Y:S01]  /*3ed0*/  LEA.HI.X.SX32 R13, R5, R3.reuse, 0x1, P0 ;  /* 0x00000003050d7211 */ /* 0x080fe200000f0eff */
[----:B------:R-:W-:Y:S01]  /*3ee0*/  IMAD R5, R0, 0x1f9, RZ ;  /* 0x000001f900057824 */ /* 0x000fe200078e02ff */
[----:B------:R-:W-:Y:S01]  /*3ef0*/  IADD3 R4, P0, R4, R2, RZ ;  /* 0x0000000204047210 */ /* 0x000fe20007f1e0ff */
[----:B--2---:R0:W-:Y:S01]  /*3f00*/  STL [R1+0x10c], R18 ;  /* 0x00010c1201007387 */ /* 0x0041e20000100800 */
[-C--:B------:R-:W-:Y:S02]  /*3f10*/  LEA.HI.X.SX32 R7, R7, R3.reuse, 0x1, P2 ;  /* 0x0000000307077211 */ /* 0x080fe400010f0eff */
[----:B------:R-:W-:Y:S01]  /*3f20*/  LEA.HI.X.SX32 R5, R5, R3, 0x1, P0 ;  /* 0x0000000305057211 */ /* 0x000fe200000f0eff */
[----:B------:R2:W5:Y:S04]  /*3f30*/  LDG.E.U16 R19, [R12.64] ;  /* 0x000000060c137981 */ /* 0x000568000c1e1500 */
[----:B-1----:R1:W5:Y:S04]  /*3f40*/  LDG.E.U16 R8, [R6.64] ;  /* 0x0000000606087981 */ /* 0x002368000c1e1500 */
[----:B---3--:R-:W-:Y:S01]  /*3f50*/  STL [R1+0x108], R17 ;  /* 0x0001081101007387 */ /* 0x008fe20000100800 */
[----:B0-----:R-:W-:-:S03]  /*3f60*/  IMAD R18, R0, 0xa2, RZ ;  /* 0x000000a200127824 */ /* 0x001fc600078e02ff */
[----:B-1----:R0:W3:Y:S01]  /*3f70*/  LDG.E.U16 R7, [R4.64] ;  /* 0x0000000604077981 */ /* 0x0020e2000c1e1500 */
[----:B--2---:R-:W-:Y:S01]  /*3f80*/  IMAD R13, R0, 0x49, RZ ;  /* 0x00000049000d7824 */ /* 0x004fe200078e02ff */
[----:B------:R-:W-:Y:S01]  /*3f90*/  IADD3 R12, P2, R18, R2, RZ ;  /* 0x00000002120c7210 */ /* 0x000fe20007f5e0ff */
[C---:B------:R-:W-:Y:S02]  /*3fa0*/  IMAD R6, R0.reuse, 0x51, RZ ;  /* 0x0000005100067824 */ /* 0x040fe400078e02ff */
[C---:B0-----:R-:W-:Y:S02]  /*3fb0*/  IMAD R4, R0.reuse, 0x41, RZ ;  /* 0x0000004100047824 */ /* 0x041fe400078e02ff */
[C---:B------:R-:W-:Y:S01]  /*3fc0*/  IMAD R5, R0.reuse, 0x59, RZ ;  /* 0x0000005900057824 */ /* 0x040fe200078e02ff */
[----:B------:R0:W-:Y:S04]  /*3fd0*/  STL [R1+0x104], R15 ;  /* 0x0001040f01007387 */ /* 0x0001e80000100800 */
[----:B------:R1:W-:Y:S01]  /*3fe0*/  STL [R1+0x100], R14 ;  /* 0x0001000e01007387 */ /* 0x0003e20000100800 */
[----:B0-----:R-:W-:-:S03]  /*3ff0*/  IMAD R15, R0, 0x82, RZ ;  /* 0x00000082000f7824 */ /* 0x001fc600078e02ff */
[----:B------:R0:W-:Y:S01]  /*4000*/  STL [R1+0x2834], R9 ;  /* 0x0028340901007387 */ /* 0x0001e20000100800 */
[----:B-1----:R-:W-:-:S05]  /*4010*/  IMAD R14, R0, 0x92, RZ ;  /* 0x00000092000e7824 */ /* 0x002fca00078e02ff */
[-C--:B------:R-:W-:Y:S01]  /*4020*/  IADD3 R14, P1, R14, R2.reuse, RZ ;  /* 0x000000020e0e7210 */ /* 0x080fe20007f3e0ff */
[----:B0-----:R-:W-:Y:S01]  /*4030*/  IMAD R9, R0, 0xb2, RZ ;  /* 0x000000b200097824 */ /* 0x001fe200078e02ff */
[----:B----4-:R0:W-:Y:S02]  /*4040*/  STL [R1+0xf8], R16 ;  /* 0x0000f81001007387 */ /* 0x0101e40000100800 */
[----:B0-----:R-:W-:-:S04]  /*4050*/  IADD3 R16, P0, R15, R2, RZ ;  /* 0x000000020f107210 */ /* 0x001fc80007f1e0ff */
[-C--:B------:R-:W-:Y:S02]  /*4060*/  LEA.HI.X.SX32 R17, R4, R3.reuse, 0x1, P0 ;  /* 0x0000000304117211 */ /* 0x080fe400000f0eff */
[----:B------:R-:W-:Y:S02]  /*4070*/  IADD3 R4, P0, R9, R2, RZ ;  /* 0x0000000209047210 */ /* 0x000fe40007f1e0ff */
[-C--:B------:R-:W-:Y:S01]  /*4080*/  LEA.HI.X.SX32 R15, R13, R3.reuse, 0x1, P1 ;  /* 0x000000030d0f7211 */ /* 0x080fe200008f0eff */
[----:B------:R-:W-:Y:S01]  /*4090*/  STL [R1+0xf0], R22 ;  /* 0x0000f01601007387 */ /* 0x000fe20000100800 */
[-C--:B------:R-:W-:Y:S02]  /*40a0*/  LEA.HI.X.SX32 R13, R6, R3.reuse, 0x1, P2 ;  /* 0x00000003060d7211 */ /* 0x080fe400010f0eff */
[----:B------:R-:W-:Y:S01]  /*40b0*/  LEA.HI.X.SX32 R5, R5, R3, 0x1, P0 ;  /* 0x0000000305057211 */ /* 0x000fe200000f0eff */
[----:B------:R0:W-:Y:S04]  /*40c0*/  STL [R1+0xe8], R21 ;  /* 0x0000e81501007387 */ /* 0x0001e80000100800 */
[----:B------:R1:W2:Y:S04]  /*40d0*/  LDG.E.U16 R23, [R14.64] ;  /* 0x000000060e177981 */ /* 0x0002a8000c1e1500 */
[----:B------:R4:W2:Y:S04]  /*40e0*/  LDG.E.U16 R28, [R12.64] ;  /* 0x000000060c1c7981 */ /* 0x0008a8000c1e1500 */
[----:B0-----:R0:W2:Y:S04]  /*40f0*/  LDG.E.U16 R21, [R16.64] ;  /* 0x0000000610157981 */ /* 0x0010a8000c1e1500 */
[----:B------:R5:W3:Y:S01]  /*4100*/  LDG.E.U16 R27, [R4.64] ;  /* 0x00000006041b7981 */ /* 0x000ae2000c1e1500 */
[----:B-1----:R-:W-:-:S02]  /*4110*/  IMAD R14, R0, 0xc2, RZ ;  /* 0x000000c2000e7824 */ /* 0x002fc400078e02ff */
[C---:B----4-:R-:W-:Y:S02]  /*4120*/  IMAD R12, R0.reuse, 0xd2, RZ ;  /* 0x000000d2000c7824 */ /* 0x050fe400078e02ff */
[----:B------:R-:W-:Y:S01]  /*4130*/  IMAD R9, R0, 0xe2, RZ ;  /* 0x000000e200097824 */ /* 0x000fe200078e02ff */
[-C--:B0-----:R-:W-:Y:S01]  /*4140*/  IADD3 R16, P0, R14, R2.reuse, RZ ;  /* 0x000000020e107210 */ /* 0x081fe20007f1e0ff */
[C---:B------:R-:W-:Y:S02]  /*4150*/  IMAD R18, R0.reuse, 0xf2, RZ ;  /* 0x000000f200127824 */ /* 0x040fe400078e02ff */
[----:B-----5:R-:W-:Y:S01]  /*4160*/  IMAD R4, R0, 0x61, RZ ;  /* 0x0000006100047824 */ /* 0x020fe200078e02ff */
[-C--:B------:R-:W-:Y:S01]  /*4170*/  IADD3 R14, P1, R12, R2.reuse, RZ ;  /* 0x000000020c0e7210 */ /* 0x080fe20007f3e0ff */
[C---:B------:R-:W-:Y:S01]  /*4180*/  IMAD R13, R0.reuse, 0x69, RZ ;  /* 0x00000069000d7824 */ /* 0x040fe200078e02ff */
[-C--:B------:R-:W-:Y:S01]  /*4190*/  IADD3 R12, P2, R9, R2.reuse, RZ ;  /* 0x00000002090c7210 */ /* 0x080fe20007f5e0ff */
[----:B------:R-:W-:Y:S01]  /*41a0*/  IMAD R6, R0, 0x71, RZ ;  /* 0x0000007100067824 */ /* 0x000fe200078e02ff */
[----:B------:R-:W-:Y:S01]  /*41b0*/  LEA.HI.X.SX32 R17, R4, R3, 0x1, P0 ;  /* 0x0000000304117211 */ /* 0x000fe200000f0eff */
[----:B------:R-:W-:Y:S01]  /*41c0*/  IMAD R5, R0, 0x79, RZ ;  /* 0x0000007900057824 */ /* 0x000fe200078e02ff */
[----:B------:R-:W-:-:S02]  /*41d0*/  IADD3 R4, P0, R18, R2, RZ ;  /* 0x0000000212047210 */ /* 0x000fc40007f1e0ff */
[-C--:B------:R-:W-:Y:S01]  /*41e0*/  LEA.HI.X.SX32 R15, R13, R3.reuse, 0x1, P1 ;  /* 0x000000030d0f7211 */ /* 0x080fe200008f0eff */
[----:B------:R0:W-:Y:S01]  /*41f0*/  STL [R1+0xe0], R20 ;  /* 0x0000e01401007387 */ /* 0x0001e20000100800 */
[-C--:B------:R-:W-:Y:S02]  /*4200*/  LEA.HI.X.SX32 R13, R6, R3.reuse, 0x1, P2 ;  /* 0x00000003060d7211 */ /* 0x080fe400010f0eff */
[----:B------:R-:W-:Y:S01]  /*4210*/  LEA.HI.X.SX32 R5, R5, R3, 0x1, P0 ;  /* 0x0000000305057211 */ /* 0x000fe200000f0eff */
[----:B------:R1:W-:Y:S04]  /*4220*/  STL [R1], R19 ;  /* 0x0000001301007387 */ /* 0x0003e80000100800 */
[----:B------:R4:W5:Y:S01]  /*4230*/  LDG.E.U16 R29, [R16.64] ;  /* 0x00000006101d7981 */ /* 0x000962000c1e1500 */
[----:B0-----:R-:W-:-:S03]  /*4240*/  IMAD R20, R0, 0x112, RZ ;  /* 0x0000011200147824 */ /* 0x001fc600078e02ff */
[----:B------:R0:W5:Y:S01]  /*4250*/  LDG.E.U16 R22, [R14.64] ;  /* 0x000000060e167981 */ /* 0x000162000c1e1500 */
[----:B-1----:R-:W-:-:S03]  /*4260*/  IMAD R19, R0, 0x102, RZ ;  /* 0x0000010200137824 */ /* 0x002fc600078e02ff */
[----:B------:R1:W5:Y:S04]  /*4270*/  LDG.E.U16 R24, [R12.64] ;  /* 0x000000060c187981 */ /* 0x000368000c1e1500 */
[----:B------:R1:W5:Y:S01]  /*4280*/  LDG.E.U16 R25, [R4.64] ;  /* 0x0000000604197981 */ /* 0x000362000c1e1500 */
[-C--:B----4-:R-:W-:Y:S02]  /*4290*/  IADD3 R16, P0, R19, R2.reuse, RZ ;  /* 0x0000000213107210 */ /* 0x090fe40007f1e0ff */
[----:B0-----:R-:W-:Y:S01]  /*42a0*/  IADD3 R14, P1, R20, R2, RZ ;  /* 0x00000002140e7210 */ /* 0x001fe20007f3e0ff */
[C---:B-1----:R-:W-:Y:S02]  /*42b0*/  IMAD R13, R0.reuse, 0x89, RZ ;  /* 0x00000089000d7824 */ /* 0x042fe400078e02ff */
[----:B------:R-:W-:-:S03]  /*42c0*/  IMAD R4, R0, 0x81, RZ ;  /* 0x0000008100047824 */ /* 0x000fc600078e02ff */
[-C--:B------:R-:W-:Y:S02]  /*42d0*/  LEA.HI.X.SX32 R15, R13, R3.reuse, 0x1, P1 ;  /* 0x000000030d0f7211 */ /* 0x080fe400008f0eff */
[----:B------:R-:W-:-:S03]  /*42e0*/  LEA.HI.X.SX32 R17, R4, R3, 0x1, P0 ;  /* 0x0000000304117211 */ /* 0x000fc600000f0eff */
[----:B------:R0:W4:Y:S04]  /*42f0*/  LDG.E.U16 R18, [R14.64] ;  /* 0x000000060e127981 */ /* 0x000128000c1e1500 */
[----:B--2---:R-:W-:Y:S04]  /*4300*/  STL [R1+0xdc], R21 ;  /* 0x0000dc1501007387 */ /* 0x004fe80000100800 */
[----:B------:R-:W-:Y:S04]  /*4310*/  STL [R1+0xd8], R23 ;  /* 0x0000d81701007387 */ /* 0x000fe80000100800 */
[----:B------:R-:W-:Y:S04]  /*4320*/  STL [R1+0xd4], R28 ;  /* 0x0000d41c01007387 */ /* 0x000fe80000100800 */
[----:B---3--:R1:W-:Y:S04]  /*4330*/  STL [R1+0xd0], R27 ;  /* 0x0000d01b01007387 */ /* 0x0083e80000100800 */
[----:B-1----:R1:W2:Y:S01]  /*4340*/  LDG.E.U16 R27, [R16.64] ;  /* 0x00000006101b7981 */ /* 0x0022a2000c1e1500 */
[----:B------:R-:W-:-:S02]  /*4350*/  IMAD R21, R0, 0x122, RZ ;  /* 0x0000012200157824 */ /* 0x000fc400078e02ff */
[C---:B------:R-:W-:Y:S02]  /*4360*/  IMAD R23, R0.reuse, 0x132, RZ ;  /* 0x0000013200177824 */ /* 0x040fe400078e02ff */
[C---:B------:R-:W-:Y:S01]  /*4370*/  IMAD R6, R0.reuse, 0x91, RZ ;  /* 0x0000009100067824 */ /* 0x040fe200078e02ff */
[-C--:B------:R-:W-:Y:S01]  /*4380*/  IADD3 R12, P2, R21, R2.reuse, RZ ;  /* 0x00000002150c7210 */ /* 0x080fe20007f5e0ff */
[----:B------:R-:W-:Y:S01]  /*4390*/  IMAD R5, R0, 0x99, RZ ;  /* 0x0000009900057824 */ /* 0x000fe200078e02ff */
[----:B------:R-:W-:Y:S01]  /*43a0*/  IADD3 R4, P0, R23, R2, RZ ;  /* 0x0000000217047210 */ /* 0x000fe20007f1e0ff */
[----:B-----5:R-:W-:Y:S01]  /*43b0*/  STL [R1+0xcc], R29 ;  /* 0x0000cc1d01007387 */ /* 0x020fe20000100800 */
[-C--:B------:R-:W-:Y:S02]  /*43c0*/  LEA.HI.X.SX32 R13, R6, R3.reuse, 0x1, P2 ;  /* 0x00000003060d7211 */ /* 0x080fe400010f0eff */
[----:B------:R-:W-:Y:S01]  /*43d0*/  LEA.HI.X.SX32 R5, R5, R3, 0x1, P0 ;  /* 0x0000000305057211 */ /* 0x000fe200000f0eff */
[----:B------:R3:W-:Y:S04]  /*43e0*/  STL [R1+0xc8], R22 ;  /* 0x0000c81601007387 */ /* 0x0007e80000100800 */
[----:B------:R5:W-:Y:S04]  /*43f0*/  STL [R1+0xc4], R24 ;  /* 0x0000c41801007387 */ /* 0x000be80000100800 */
[----:B------:R0:W-:Y:S01]  /*4400*/  STL [R1+0xc0], R25 ;  /* 0x0000c01901007387 */ /* 0x0001e20000100800 */
[----:B---3--:R-:W-:-:S03]  /*4410*/  IMAD R22, R0, 0x142, RZ ;  /* 0x0000014200167824 */ /* 0x008fc600078e02ff */
[----:B------:R3:W4:Y:S01]  /*4420*/  LDG.E.U16 R28, [R12.64] ;  /* 0x000000060c1c7981 */ /* 0x000722000c1e1500 */
[----:B-----5:R-:W-:-:S03]  /*4430*/  IMAD R24, R0, 0x152, RZ ;  /* 0x0000015200187824 */ /* 0x020fc600078e02ff */
[----:B------:R5:W4:Y:S01]  /*4440*/  LDG.E.U16 R29, [R4.64] ;  /* 0x00000006041d7981 */ /* 0x000b22000c1e1500 */
[----:B0-----:R-:W-:Y:S01]  /*4450*/  IMAD R25, R0, 0x162, RZ ;  /* 0x0000016200197824 */ /* 0x001fe200078e02ff */
[-C--:B-1----:R-:W-:Y:S01]  /*4460*/  IADD3 R16, P0, R22, R2.reuse, RZ ;  /* 0x0000000216107210 */ /* 0x082fe20007f1e0ff */
[----:B------:R-:W-:Y:S01]  /*4470*/  IMAD R6, R0, 0xb1, RZ ;  /* 0x000000b100067824 */ /* 0x000fe200078e02ff */
[-C--:B------:R-:W-:Y:S01]  /*4480*/  IADD3 R14, P1, R24, R2.reuse, RZ ;  /* 0x00000002180e7210 */ /* 0x080fe20007f3e0ff */
[C---:B---3--:R-:W-:Y:S01]  /*4490*/  IMAD R13, R0.reuse, 0xa9, RZ ;  /* 0x000000a9000d7824 */ /* 0x048fe200078e02ff */
[----:B------:R-:W-:Y:S01]  /*44a0*/  IADD3 R12, P2, R25, R2, RZ ;  /* 0x00000002190c7210 */ /* 0x000fe20007f5e0ff */
[----:B-----5:R-:W-:-:S03]  /*44b0*/  IMAD R4, R0, 0xa1, RZ ;  /* 0x000000a100047824 */ /* 0x020fc600078e02ff */
[-C--:B------:R-:W-:Y:S02]  /*44c0*/  LEA.HI.X.SX32 R15, R13, R3.reuse, 0x1, P1 ;  /* 0x000000030d0f7211 */ /* 0x080fe400008f0eff */
[-C--:B------:R-:W-:Y:S02]  /*44d0*/  LEA.HI.X.SX32 R13, R6, R3.reuse, 0x1, P2 ;  /* 0x00000003060d7211 */ /* 0x080fe400010f0eff */
[----:B------:R-:W-:Y:S01]  /*44e0*/  LEA.HI.X.SX32 R17, R4, R3, 0x1, P0 ;  /* 0x0000000304117211 */ /* 0x000fe200000f0eff */
[----:B------:R0:W3:Y:S04]  /*44f0*/  LDG.E.U16 R14, [R14.64] ;  /* 0x000000060e0e7981 */ /* 0x0000e8000c1e1500 */
[----:B0-----:R0:W5:Y:S04]  /*4500*/  LDG.E.U16 R15, [R12.64] ;  /* 0x000000060c0f7981 */ /* 0x001168000c1e1500 */
[----:B--2---:R-:W-:Y:S04]  /*4510*/  STL [R1+0xbc], R27 ;  /* 0x0000bc1b01007387 */ /* 0x004fe80000100800 */
[----:B----4-:R1:W-:Y:S04]  /*4520*/  STL [R1+0xb8], R18 ;  /* 0x0000b81201007387 */ /* 0x0103e80000100800 */
[----:B-1----:R1:W2:Y:S01]  /*4530*/  LDG.E.U16 R18, [R16.64] ;  /* 0x0000000610127981 */ /* 0x0022a2000c1e1500 */
[----:B------:R-:W-:-:S02]  /*4540*/  IMAD R27, R0, 0x172, RZ ;  /* 0x00000172001b7824 */ /* 0x000fc400078e02ff */
[----:B------:R-:W-:-:S03]  /*4550*/  IMAD R5, R0, 0xb9, RZ ;  /* 0x000000b900057824 */ /* 0x000fc600078e02ff */
[----:B------:R-:W-:-:S04]  /*4560*/  IADD3 R4, P0, R27, R2, RZ ;  /* 0x000000021b047210 */ /* 0x000fc80007f1e0ff */
[----:B------:R-:W-:Y:S01]  /*4570*/  LEA.HI.X.SX32 R5, R5, R3, 0x1, P0 ;  /* 0x0000000305057211 */ /* 0x000fe200000f0eff */
[----:B------:R4:W-:Y:S05]  /*4580*/  STL [R1+0xb4], R28 ;  /* 0x0000b41c01007387 */ /* 0x0009ea0000100800 */
[----:B------:R0:W3:Y:S01]  /*4590*/  LDG.E.U16 R5, [R4.64] ;  /* 0x0000000604057981 */ /* 0x0000e2000c1e1500 */
[----:B----4-:R-:W-:-:S03]  /*45a0*/  IMAD R28, R0, 0x182, RZ ;  /* 0x00000182001c7824 */ /* 0x010fc600078e02ff */
[----:B------:R4:W-:Y:S01]  /*45b0*/  STL [R1+0xb0], R29 ;  /* 0x0000b01d01007387 */ /* 0x0009e20000100800 */
[----:B0-----:R-:W-:Y:S01]  /*45c0*/  IMAD R4, R0, 0xc1, RZ ;  /* 0x000000c100047824 */ /* 0x001fe200078e02ff */
[----:B-1----:R-:W-:Y:S01]  /*45d0*/  IADD3 R16, P0, R28, R2, RZ ;  /* 0x000000021c107210 */ /* 0x002fe20007f1e0ff */
[----:B------:R-:W-:-:S03]  /*45e0*/  IMAD R12, R0, 0x1a2, RZ ;  /* 0x000001a2000c7824 */ /* 0x000fc600078e02ff */
[----:B------:R-:W-:Y:S01]  /*45f0*/  LEA.HI.X.SX32 R17, R4, R3, 0x1, P0 ;  /* 0x0000000304117211 */ /* 0x000fe200000f0eff */
[C---:B----4-:R-:W-:Y:S02]  /*4600*/  IMAD R29, R0.reuse, 0x192, RZ ;  /* 0x00000192001d7824 */ /* 0x050fe400078e02ff */
[----:B------:R-:W-:Y:S01]  /*4610*/  IMAD R13, R0, 0xc9, RZ ;  /* 0x000000c9000d7824 */ /* 0x000fe200078e02ff */
[-C--:B------:R-:W-:Y:S01]  /*4620*/  IADD3 R12, P2, R12, R2.reuse, RZ ;  /* 0x000000020c0c7210 */ /* 0x080fe20007f5e0ff */
[----:B------:R-:W-:Y:S01]  /*4630*/  IMAD R6, R0, 0xd1, RZ ;  /* 0x000000d100067824 */ /* 0x000fe200078e02ff */
[----:B------:R0:W4:Y:S04]  /*4640*/  LDG.E.U16 R16, [R16.64] ;  /* 0x0000000610107981 */ /* 0x000128000c1e1500 */
[----:B--2---:R-:W-:Y:S04]  /*4650*/  STL [R1+0xac], R18 ;  /* 0x0000ac1201007387 */ /* 0x004fe80000100800 */
[----:B-----5:R-:W-:Y:S04]  /*4660*/  STL [R1+0xa4], R15 ;  /* 0x0000a40f01007387 */ /* 0x020fe80000100800 */
[----:B---3--:R1:W-:Y:S02]  /*4670*/  STL [R1+0xa8], R14 ;  /* 0x0000a80e01007387 */ /* 0x0083e40000100800 */
[----:B-1----:R-:W-:-:S04]  /*4680*/  IADD3 R14, P1, R29, R2, RZ ;  /* 0x000000021d0e7210 */ /* 0x002fc80007f3e0ff */
[-C--:B------:R-:W-:Y:S02]  /*4690*/  LEA.HI.X.SX32 R15, R13, R3.reuse, 0x1, P1 ;  /* 0x000000030d0f7211 */ /* 0x080fe400008f0eff */
[----:B------:R-:W-:-:S03]  /*46a0*/  LEA.HI.X.SX32 R13, R6, R3, 0x1, P2 ;  /* 0x00000003060d7211 */ /* 0x000fc600010f0eff */
[----:B------:R-:W2:Y:S04]  /*46b0*/  LDG.E.U16 R14, [R14.64] ;  /* 0x000000060e0e7981 */ /* 0x000ea8000c1e1500 */
[----:B0-----:R0:W3:Y:S01]  /*46c0*/  LDG.E.U16 R17, [R12.64] ;  /* 0x000000060c117981 */ /* 0x0010e2000c1e1500 */
[----:B------:R-:W-:-:S03]  /*46d0*/  IMAD R18, R0, 0x1b2, RZ ;  /* 0x000001b200127824 */ /* 0x000fc600078e02ff */
[----:B------:R1:W-:Y:S02]  /*46e0*/  STL [R1+0xa0], R5 ;  /* 0x0000a00501007387 */ /* 0x0003e40000100800 */
[----:B------:R-:W-:Y:S01]  /*46f0*/  IADD3 R4, P0, R18, R2, RZ ;  /* 0x0000000212047210 */ /* 0x000fe20007f1e0ff */
[C---:B-1----:R-:W-:Y:S02]  /*4700*/  IMAD R5, R0.reuse, 0xd9, RZ ;  /* 0x000000d900057824 */ /* 0x042fe400078e02ff */
[----:B0-----:R-:W-:-:S03]  /*4710*/  IMAD R12, R0, 0x1c2, RZ ;  /* 0x000001c2000c7824 */ /* 0x001fc600078e02ff */
[----:B------:R-:W-:Y:S01]  /*4720*/  LEA.HI.X.SX32 R5, R5, R3, 0x1, P0 ;  /* 0x0000000305057211 */ /* 0x000fe200000f0eff */
[----:B----4-:R0:W-:Y:S04]  /*4730*/  STL [R1+0x9c], R16 ;  /* 0x00009c1001007387 */ /* 0x0101e80000100800 */
[----:B------:R1:W4:Y:S01]  /*4740*/  LDG.E.U16 R18, [R4.64] ;  /* 0x0000000604127981 */ /* 0x000322000c1e1500 */
[C---:B------:R-:W-:Y:S02]  /*4750*/  IMAD R6, R0.reuse, 0xe9, RZ ;  /* 0x000000e900067824 */ /* 0x040fe400078e02ff */
[C---:B0-----:R-:W-:Y:S02]  /*4760*/  IMAD R16, R0.reuse, 0x1d2, RZ ;  /* 0x000001d200107824 */ /* 0x041fe400078e02ff */
[----:B-1----:R-:W-:Y:S01]  /*4770*/  IMAD R5, R0, 0xe1, RZ ;  /* 0x000000e100057824 */ /* 0x002fe200078e02ff */
[----:B------:R-:W-:-:S02]  /*4780*/  IADD3 R4, P0, R12, R2, RZ ;  /* 0x000000020c047210 */ /* 0x000fc40007f1e0ff */
[----:B------:R-:W-:Y:S02]  /*4790*/  IADD3 R16, P1, R16, R2, RZ ;  /* 0x0000000210107210 */ /* 0x000fe40007f3e0ff */
[-C--:B------:R-:W-:Y:S01]  /*47a0*/  LEA.HI.X.SX32 R5, R5, R3.reuse, 0x1, P0 ;  /* 0x0000000305057211 */ /* 0x080fe200000f0eff */
[----:B--2---:R-:W-:Y:S04]  /*47b0*/  STL [R1+0x98], R14 ;  /* 0x0000980e01007387 */ /* 0x004fe80000100800 */
[----:B---3--:R0:W-:Y:S02]  /*47c0*/  STL [R1+0x94], R17 ;  /* 0x0000941101007387 */ /* 0x0081e40000100800 */
[----:B0-----:R-:W-:Y:S02]  /*47d0*/  LEA.HI.X.SX32 R17, R6, R3, 0x1, P1 ;  /* 0x0000000306117211 */ /* 0x001fe400008f0eff */
[----:B------:R0:W2:Y:S01]  /*47e0*/  LDG.E.U16 R6, [R4.64] ;  /* 0x0000000604067981 */ /* 0x0000a2000c1e1500 */
[----:B------:R-:W-:-:S02]  /*47f0*/  IMAD R14, R0, 0x1e2, RZ ;  /* 0x000001e2000e7824 */ /* 0x000fc400078e02ff */
[----:B------:R-:W-:-:S03]  /*4800*/  IMAD R15, R0, 0xf1, RZ ;  /* 0x000000f1000f7824 */ /* 0x000fc600078e02ff */
[----:B------:R-:W-:-:S04]  /*4810*/  IADD3 R14, P2, R14, R2, RZ ;  /* 0x000000020e0e7210 */ /* 0x000fc80007f5e0ff */
[----:B------:R-:W-:Y:S01]  /*4820*/  LEA.HI.X.SX32 R15, R15, R3, 0x1, P2 ;  /* 0x000000030f0f7211 */ /* 0x000fe200010f0eff */
[----:B----4-:R1:W-:Y:S01]  /*4830*/  STL [R1+0x90], R18 ;  /* 0x0000901201007387 */ /* 0x0103e20000100800 */
[C---:B------:R-:W-:Y:S02]  /*4840*/  IMAD R12, R0.reuse, 0x1f2, RZ ;  /* 0x000001f2000c7824 */ /* 0x040fe400078e02ff */
[----:B------:R-:W-:-:S03]  /*4850*/  IMAD R13, R0, 0xf9, RZ ;  /* 0x000000f9000d7824 */ /* 0x000fc600078e02ff */
[----:B------:R-:W-:Y:S01]  /*4860*/  IADD3 R12, P3, R12, R2, RZ ;  /* 0x000000020c0c7210 */ /* 0x000fe20007f7e0ff */
[----:B-1----:R-:W-:-:S03]  /*4870*/  IMAD.SHL.U32 R18, R0, 0x2, RZ ;  /* 0x0000000200127824 */ /* 0x002fc600078e00ff */
[----:B------:R-:W-:Y:S02]  /*4880*/  LEA.HI.X.SX32 R13, R13, R3, 0x1, P3 ;  /* 0x000000030d0d7211 */ /* 0x000fe400018f0eff */
[----:B0-----:R-:W-:-:S04]  /*4890*/  IADD3 R4, P0, R18, R2, RZ ;  /* 0x0000000212047210 */ /* 0x001fc80007f1e0ff */
[----:B------:R-:W3:Y:S04]  /*48a0*/  LDG.E.U16 R13, [R12.64] ;  /* 0x000000060c0d7981 */ /* 0x000ee8000c1e1500 */
[----:B--2---:R0:W-:Y:S04]  /*48b0*/  STL [R1+0x8c], R6 ;  /* 0x00008c0601007387 */ /* 0x0041e80000100800 */
[----:B0-----:R0:W2:Y:S04]  /*48c0*/  LDG.E.U16 R6, [R16.64] ;  /* 0x0000000610067981 */ /* 0x0010a8000c1e1500 */
[----:B0-----:R0:W4:Y:S01]  /*48d0*/  LDG.E.U16 R17, [R14.64] ;  /* 0x000000060e117981 */ /* 0x001122000c1e1500 */
[----:B------:R-:W-:-:S05]  /*48e0*/  LEA.HI.X.SX32 R5, R0, R3, 0x1, P0 ;  /* 0x0000000300057211 */ /* 0x000fca00000f0eff */
[----:B0-----:R0:W5:Y:S01]  /*48f0*/  LDG.E.U16 R14, [R4.64] ;  /* 0x00000006040e7981 */ /* 0x001162000c1e1500 */
[----:B------:R-:W-:-:S05]  /*4900*/  IMAD R16, R0, 0x204, RZ ;  /* 0x0000020400107824 */ /* 0x000fca00078e02ff */
[-C--:B------:R-:W-:Y:S02]  /*4910*/  IADD3 R16, P1, R16, R2.reuse, RZ ;  /* 0x0000000210107210 */ /* 0x080fe40007f3e0ff */
[----:B0-----:R-:W-:-:S04]  /*4920*/  LEA R4, P0, R0, R2, 0x2 ;  /* 0x0000000200047211 */ /* 0x001fc800078010ff */
[-C--:B------:R-:W-:Y:S01]  /*4930*/  LEA.HI.X.SX32 R5, R18, R3.reuse, 0x1, P0 ;  /* 0x0000000312057211 */ /* 0x080fe200000f0eff */
[----:B--2---:R-:W-:Y:S04]  /*4940*/  STL [R1+0x84], R6 ;  /* 0x0000840601007387 */ /* 0x004fe80000100800 */
[----:B----4-:R0:W-:Y:S02]  /*4950*/  STL [R1+0x80], R17 ;  /* 0x0000801101007387 */ /* 0x0101e40000100800 */
[----:B0-----:R-:W-:Y:S02]  /*4960*/  LEA.HI.X.SX32 R17, R19, R3, 0x1, P1 ;  /* 0x0000000313117211 */ /* 0x001fe400008f0eff */
[----:B------:R0:W2:Y:S01]  /*4970*/  LDG.E.U16 R19, [R4.64] ;  /* 0x0000000604137981 */ /* 0x0000a2000c1e1500 */
[----:B------:R-:W-:-:S02]  /*4980*/  IMAD R6, R0, 0x10a, RZ ;  /* 0x0000010a00067824 */ /* 0x000fc400078e02ff */
[C---:B------:R-:W-:Y:S01]  /*4990*/  IMAD R15, R0.reuse, 0x85, RZ ;  /* 0x00000085000f7824 */ /* 0x040fe200078e02ff */
[----:B---3--:R1:W-:Y:S01]  /*49a0*/  STL [R1+0x7c], R13 ;  /* 0x00007c0d01007387 */ /* 0x0083e20000100800 */
[----:B------:R-:W-:-:S03]  /*49b0*/  IMAD R12, R0, 0x214, RZ ;  /* 0x00000214000c7824 */ /* 0x000fc600078e02ff */
[----:B-----5:R3:W-:Y:S02]  /*49c0*/  STL [R1+0x88], R14 ;  /* 0x0000880e01007387 */ /* 0x0207e40000100800 */
[-C--:B------:R-:W-:Y:S02]  /*49d0*/  IADD3 R12, P2, R12, R2.reuse, RZ ;  /* 0x000000020c0c7210 */ /* 0x080fe40007f5e0ff */
[----:B------:R4:W5:Y:S01]  /*49e0*/  LDG.E.U16 R18, [R16.64] ;  /* 0x0000000610127981 */ /* 0x000962000c1e1500 */
[----:B-1----:R-:W-:Y:S01]  /*49f0*/  IMAD R13, R0, 0x224, RZ ;  /* 0x00000224000d7824 */ /* 0x002fe200078e02ff */
[----:B---3--:R-:W-:-:S04]  /*4a00*/  IADD3 R14, P0, R6, R2, RZ ;  /* 0x00000002060e7210 */ /* 0x008fc80007f1e0ff */
[-C--:B------:R-:W-:Y:S02]  /*4a10*/  LEA.HI.X.SX32 R15, R15, R3.reuse, 0x1, P0 ;  /* 0x000000030f0f7211 */ /* 0x080fe400000f0eff */
[----:B0-----:R-:W-:Y:S02]  /*4a20*/  IADD3 R4, P1, R13, R2, RZ ;  /* 0x000000020d047210 */ /* 0x001fe40007f3e0ff */
[-C--:B------:R-:W-:Y:S01]  /*4a30*/  LEA.HI.X.SX32 R13, R6, R3.reuse, 0x1, P2 ;  /* 0x00000003060d7211 */ /* 0x080fe200010f0eff */
[----:B----4-:R0:W3:Y:S01]  /*4a40*/  LDG.E.U16 R17, [R14.64] ;  /* 0x000000060e117981 */ /* 0x0100e2000c1e1500 */
[----:B------:R-:W-:-:S03]  /*4a50*/  LEA.HI.X.SX32 R5, R20, R3, 0x1, P1 ;  /* 0x0000000314057211 */ /* 0x000fc600008f0eff */
[----:B------:R1:W3:Y:S04]  /*4a60*/  LDG.E.U16 R20, [R12.64] ;  /* 0x000000060c147981 */ /* 0x0002e8000c1e1500 */
[----:B--2---:R2:W-:Y:S04]  /*4a70*/  STL [R1+0x78], R19 ;  /* 0x0000781301007387 */ /* 0x0045e80000100800 */
[----:B--2---:R2:W4:Y:S01]  /*4a80*/  LDG.E.U16 R19, [R4.64] ;  /* 0x0000000604137981 */ /* 0x004522000c1e1500 */
[C---:B------:R-:W-:Y:S02]  /*4a90*/  IMAD R6, R0.reuse, 0x11a, RZ ;  /* 0x0000011a00067824 */ /* 0x040fe400078e02ff */
[----:B------:R-:W-:-:S03]  /*4aa0*/  IMAD R16, R0, 0x234, RZ ;  /* 0x0000023400107824 */ /* 0x000fc600078e02ff */
[-C--:B0-----:R-:W-:Y:S02]  /*4ab0*/  IADD3 R14, P0, R6, R2.reuse, RZ ;  /* 0x00000002060e7210 */ /* 0x081fe40007f1e0ff */
[----:B------:R-:W-:Y:S01]  /*4ac0*/  IADD3 R16, P1, R16, R2, RZ ;  /* 0x0000000210107210 */ /* 0x000fe20007f3e0ff */
[C---:B--2---:R-:W-:Y:S01]  /*4ad0*/  IMAD R4, R0.reuse, 0x8d, RZ ;  /* 0x0000008d00047824 */ /* 0x044fe200078e02ff */
[----:B-----5:R0:W-:Y:S01]  /*4ae0*/  STL [R1+0x74], R18 ;  /* 0x0000741201007387 */ /* 0x0201e20000100800 */
[----:B-1----:R-:W-:-:S03]  /*4af0*/  IMAD R12, R0, 0x244, RZ ;  /* 0x00000244000c7824 */ /* 0x002fc600078e02ff */
[----:B------:R-:W-:Y:S01]  /*4b00*/  LEA.HI.X.SX32 R15, R4, R3, 0x1, P0 ;  /* 0x00000003040f7211 */ /* 0x000fe200000f0eff */
[----:B---3--:R1:W-:Y:S01]  /*4b10*/  STL [R1+0x720], R17 ;  /* 0x0007201101007387 */ /* 0x0083e20000100800 */
[----:B0-----:R-:W-:-:S03]  /*4b20*/  IMAD R18, R0, 0x12a, RZ ;  /* 0x0000012a00127824 */ /* 0x001fc600078e02ff */
[----:B------:R-:W2:Y:S01]  /*4b30*/  LDG.E.U16 R14, [R14.64] ;  /* 0x000000060e0e7981 */ /* 0x000ea2000c1e1500 */
[----:B-1----:R-:W-:-:S03]  /*4b40*/  LEA.HI.X.SX32 R17, R6, R3, 0x1, P1 ;  /* 0x0000000306117211 */ /* 0x002fc600008f0eff */
[----:B------:R0:W-:Y:S01]  /*4b50*/  STL [R1+0x70], R20 ;  /* 0x0000701401007387 */ /* 0x0001e20000100800 */
[-C--:B------:R-:W-:Y:S01]  /*4b60*/  IADD3 R12, P2, R12, R2.reuse, RZ ;  /* 0x000000020c0c7210 */ /* 0x080fe20007f5e0ff */
[----:B------:R-:W-:Y:S01]  /*4b70*/  IMAD R5, R0, 0x95, RZ ;  /* 0x0000009500057824 */ /* 0x000fe200078e02ff */
[----:B------:R-:W-:Y:S02]  /*4b80*/  IADD3 R4, P0, R18, R2, RZ ;  /* 0x0000000212047210 */ /* 0x000fe40007f1e0ff */
[-C--:B------:R-:W-:Y:S01]  /*4b90*/  LEA.HI.X.SX32 R13, R21, R3.reuse, 0x1, P2 ;  /* 0x00000003150d7211 */ /* 0x080fe200010f0eff */
[----:B0-----:R0:W3:Y:S01]  /*4ba0*/  LDG.E.U16 R20, [R16.64] ;  /* 0x0000000610147981 */ /* 0x0010e2000c1e1500 */
[----:B------:R-:W-:-:S05]  /*4bb0*/  LEA.HI.X.SX32 R5, R5, R3, 0x1, P0 ;  /* 0x0000000305057211 */ /* 0x000fca00000f0eff */
[----:B------:R1:W5:Y:S04]  /*4bc0*/  LDG.E.U16 R21, [R4.64] ;  /* 0x0000000604157981 */ /* 0x000368000c1e1500 */
[----:B----4-:R4:W-:Y:S04]  /*4bd0*/  STL [R1+0x6c], R19 ;  /* 0x00006c1301007387 */ /* 0x0109e80000100800 */
[----:B----4-:R4:W5:Y:S01]  /*4be0*/  LDG.E.U16 R19, [R12.64] ;  /* 0x000000060c137981 */ /* 0x010962000c1e1500 */
[C---:B------:R-:W-:Y:S02]  /*4bf0*/  IMAD R6, R0.reuse, 0x254, RZ ;  /* 0x0000025400067824 */ /* 0x040fe400078e02ff */
[----:B0-----:R-:W-:-:S03]  /*4c00*/  IMAD R16, R0, 0x264, RZ ;  /* 0x0000026400107824 */ /* 0x001fc600078e02ff */
[-C--:B-1----:R-:W-:Y:S02]  /*4c10*/  IADD3 R4, P0, R6, R2.reuse, RZ ;  /* 0x0000000206047210 */ /* 0x082fe40007f1e0ff */
[----:B------:R-:W-:Y:S02]  /*4c20*/  IADD3 R16, P1, R16, R2, RZ ;  /* 0x0000000210107210 */ /* 0x000fe40007f3e0ff */
[-C--:B------:R-:W-:Y:S01]  /*4c30*/  LEA.HI.X.SX32 R5, R18, R3.reuse, 0x1, P0 ;  /* 0x0000000312057211 */ /* 0x080fe200000f0eff */
[C---:B------:R-:W-:Y:S01]  /*4c40*/  IMAD R6, R0.reuse, 0x13a, RZ ;  /* 0x0000013a00067824 */ /* 0x040fe200078e02ff */
[----:B------:R-:W-:Y:S01]  /*4c50*/  LEA.HI.X.SX32 R17, R23, R3, 0x1, P1 ;  /* 0x0000000317117211 */ /* 0x000fe200008f0eff */
[C---:B----4-:R-:W-:Y:S01]  /*4c60*/  IMAD R12, R0.reuse, 0x274, RZ ;  /* 0x00000274000c7824 */ /* 0x050fe200078e02ff */
[----:B--2---:R0:W-:Y:S01]  /*4c70*/  STL [R1+0x71c], R14 ;  /* 0x00071c0e01007387 */ /* 0x0041e20000100800 */
[----:B------:R-:W-:-:S03]  /*4c80*/  IMAD R15, R0, 0x9d, RZ ;  /* 0x0000009d000f7824 */ /* 0x000fc600078e02ff */
[----:B------:R1:W2:Y:S01]  /*4c90*/  LDG.E.U16 R18, [R4.64] ;  /* 0x0000000604127981 */ /* 0x0002a2000c1e1500 */
[----:B------:R-:W-:Y:S01]  /*4ca0*/  IMAD R13, R0, 0x284, RZ ;  /* 0x00000284000d7824 */ /* 0x000fe200078e02ff */
[-C--:B------:R-:W-:Y:S02]  /*4cb0*/  IADD3 R12, P2, R12, R2.reuse, RZ ;  /* 0x000000020c0c7210 */ /* 0x080fe40007f5e0ff */
[CC--:B0-----:R-:W-:Y:S01]  /*4cc0*/  IADD3 R14, P0, R6.reuse, R2.reuse, RZ ;  /* 0x00000002060e7210 */ /* 0x0c1fe20007f1e0ff */
[----:B---3--:R0:W-:Y:S01]  /*4cd0*/  STL [R1+0x68], R20 ;  /* 0x0000681401007387 */ /* 0x0081e20000100800 */
[----:B-1----:R-:W-:Y:S02]  /*4ce0*/  IADD3 R4, P1, R13, R2, RZ ;  /* 0x000000020d047210 */ /* 0x002fe40007f3e0ff */
[-C--:B------:R-:W-:Y:S01]  /*4cf0*/  LEA.HI.X.SX32 R15, R15, R3.reuse, 0x1, P0 ;  /* 0x000000030f0f7211 */ /* 0x080fe200000f0eff */
[----:B0-----:R0:W3:Y:S01]  /*4d00*/  LDG.E.U16 R20, [R16.64] ;  /* 0x0000000610147981 */ /* 0x0010e2000c1e1500 */
[----:B------:R-:W-:-:S03]  /*4d10*/  LEA.HI.X.SX32 R13, R6, R3, 0x1, P2 ;  /* 0x00000003060d7211 */ /* 0x000fc600010f0eff */
[----:B-----5:R1:W-:Y:S04]  /*4d20*/  STL [R1+0x64], R19 ;  /* 0x0000641301007387 */ /* 0x0203e80000100800 */
[----:B------:R4:W-:Y:S04]  /*4d30*/  STL [R1+0x714], R21 ;  /* 0x0007141501007387 */ /* 0x0009e80000100800 */
[----:B-1----:R1:W5:Y:S04]  /*4d40*/  LDG.E.U16 R19, [R14.64] ;  /* 0x000000060e137981 */ /* 0x002368000c1e1500 */
[----:B----4-:R4:W5:Y:S01]  /*4d50*/  LDG.E.U16 R21, [R12.64] ;  /* 0x000000060c157981 */ /* 0x010962000c1e1500 */
[----:B------:R-:W-:Y:S01]  /*4d60*/  LEA.HI.X.SX32 R5, R22, R3, 0x1, P1 ;  /* 0x0000000316057211 */ /* 0x000fe200008f0eff */
[----:B------:R-:W-:-:S02]  /*4d70*/  IMAD R6, R0, 0x14a, RZ ;  /* 0x0000014a00067824 */ /* 0x000fc400078e02ff */
[----:B0-----:R-:W-:Y:S02]  /*4d80*/  IMAD R16, R0, 0x294, RZ ;  /* 0x0000029400107824 */ /* 0x001fe400078e02ff */
[----:B------:R0:W5:Y:S01]  /*4d90*/  LDG.E.U16 R23, [R4.64] ;  /* 0x0000000604177981 */ /* 0x000162000c1e1500 */
[-C--:B-1----:R-:W-:Y:S02]  /*4da0*/  IADD3 R14, P0, R6, R2.reuse, RZ ;  /* 0x00000002060e7210 */ /* 0x082fe40007f1e0ff */
[----:B------:R-:W-:Y:S01]  /*4db0*/  IADD3 R16, P1, R16, R2, RZ ;  /* 0x0000000210107210 */ /* 0x000fe20007f3e0ff */
[----:B0-----:R-:W-:-:S03]  /*4dc0*/  IMAD R4, R0, 0xa5, RZ ;  /* 0x000000a500047824 */ /* 0x001fc600078e02ff */
[-C--:B------:R-:W-:Y:S01]  /*4dd0*/  LEA.HI.X.SX32 R17, R6, R3.reuse, 0x1, P1 ;  /* 0x0000000306117211 */ /* 0x080fe200008f0eff */
[----:B----4-:R-:W-:Y:S01]  /*4de0*/  IMAD R12, R0, 0x2a4, RZ ;  /* 0x000002a4000c7824 */ /* 0x010fe200078e02ff */
[----:B--2---:R0:W-:Y:S01]  /*4df0*/  STL [R1+0x60], R18 ;  /* 0x0000601201007387 */ /* 0x0041e20000100800 */
[----:B------:R-:W-:Y:S01]  /*4e00*/  LEA.HI.X.SX32 R15, R4, R3, 0x1, P0 ;  /* 0x00000003040f7211 */ /* 0x000fe200000f0eff */
[----:B------:R-:W-:Y:S02]  /*4e10*/  IMAD R5, R0, 0xad, RZ ;  /* 0x000000ad00057824 */ /* 0x000fe400078e02ff */
[----:B---3--:R1:W-:Y:S01]  /*4e20*/  STL [R1+0x5c], R20 ;  /* 0x00005c1401007387 */ /* 0x0083e20000100800 */
[----:B------:R-:W-:-:S03]  /*4e30*/  IADD3 R12, P2, R12, R2, RZ ;  /* 0x000000020c0c7210 */ /* 0x000fc60007f5e0ff */
[----:B------:R2:W3:Y:S01]  /*4e40*/  LDG.E.U16 R22, [R14.64] ;  /* 0x000000060e167981 */ /* 0x0004e2000c1e1500 */
[----:B0-----:R-:W-:-:S03]  /*4e50*/  IMAD R18, R0, 0x15a, RZ ;  /* 0x0000015a00127824 */ /* 0x001fc600078e02ff */
[----:B-1----:R0:W3:Y:S02]  /*4e60*/  LDG.E.U16 R20, [R16.64] ;  /* 0x0000000610147981 */ /* 0x0020e4000c1e1500 */
[----:B------:R-:W-:Y:S02]  /*4e70*/  IADD3 R4, P0, R18, R2, RZ ;  /* 0x0000000212047210 */ /* 0x000fe40007f1e0ff */
[-C--:B------:R-:W-:Y:S02]  /*4e80*/  LEA.HI.X.SX32 R13, R24, R3.reuse, 0x1, P2 ;  /* 0x00000003180d7211 */ /* 0x080fe400010f0eff */
[----:B------:R-:W-:Y:S01]  /*4e90*/  LEA.HI.X.SX32 R5, R5, R3, 0x1, P0 ;  /* 0x0000000305057211 */ /* 0x000fe200000f0eff */
[C---:B------:R-:W-:Y:S02]  /*4ea0*/  IMAD R6, R0.reuse, 0x2b4, RZ ;  /* 0x000002b400067824 */ /* 0x040fe400078e02ff */
[----:B0-----:R-:W-:-:S05]  /*4eb0*/  IMAD R16, R0, 0x2c4, RZ ;  /* 0x000002c400107824 */ /* 0x001fca00078e02ff */
[----:B------:R-:W-:-:S04]  /*4ec0*/  IADD3 R16, P1, R16, R2, RZ ;  /* 0x0000000210107210 */ /* 0x000fc80007f3e0ff */
[----:B------:R-:W-:-:S05]  /*4ed0*/  LEA.HI.X.SX32 R17, R25, R3, 0x1, P1 ;  /* 0x0000000319117211 */ /* 0x000fca00008f0eff */
[----:B------:R0:W3:Y:S04]  /*4ee0*/  LDG.E.U16 R24, [R16.64] ;  /* 0x0000000610187981 */ /* 0x0000e8000c1e1500 */
[----:B-----5:R1:W-:Y:S04]  /*4ef0*/  STL [R1+0x710], R19 ;  /* 0x0007101301007387 */ /* 0x0203e80000100800 */
[----:B------:R5:W-:Y:S04]  /*4f00*/  STL [R1+0x58], R21 ;  /* 0x0000581501007387 */ /* 0x000be80000100800 */
[----:B-1----:R1:W4:Y:S04]  /*4f10*/  LDG.E.U16 R19, [R12.64] ;  /* 0x000000060c137981 */ /* 0x002328000c1e1500 */
[----:B-----5:R5:W4:Y:S02]  /*4f20*/  LDG.E.U16 R21, [R4.64] ;  /* 0x0000000604157981 */ /* 0x020b24000c1e1500 */
[----:B-----5:R-:W-:-:S04]  /*4f30*/  IADD3 R4, P0, R6, R2, RZ ;  /* 0x0000000206047210 */ /* 0x020fc80007f1e0ff */
[----:B------:R-:W-:-:S05]  /*4f40*/  LEA.HI.X.SX32 R5, R18, R3, 0x1, P0 ;  /* 0x0000000312057211 */ /* 0x000fca00000f0eff */
[----:B------:R5:W4:Y:S01]  /*4f50*/  LDG.E.U16 R25, [R4.64] ;  /* 0x0000000604197981 */ /* 0x000b22000c1e1500 */
[C---:B------:R-:W-:Y:S02]  /*4f60*/  IMAD R6, R0.reuse, 0x16a, RZ ;  /* 0x0000016a00067824 */ /* 0x040fe400078e02ff */
[C---:B-1----:R-:W-:Y:S02]  /*4f70*/  IMAD R12, R0.reuse, 0x2d4, RZ ;  /* 0x000002d4000c7824 */ /* 0x042fe400078e02ff */
[----:B------:R-:W-:Y:S01]  /*4f80*/  IMAD R13, R0, 0x2e4, RZ ;  /* 0x000002e4000d7824 */ /* 0x000fe200078e02ff */
[-C--:B--2---:R-:W-:Y:S01]  /*4f90*/  IADD3 R14, P0, R6, R2.reuse, RZ ;  /* 0x00000002060e7210 */ /* 0x084fe20007f1e0ff */
[----:B------:R-:W-:Y:S01]  /*4fa0*/  IMAD R15, R0, 0xb5, RZ ;  /* 0x000000b5000f7824 */ /* 0x000fe200078e02ff */
[-C--:B------:R-:W-:Y:S02]  /*4fb0*/  IADD3 R12, P2, R12, R2.reuse, RZ ;  /* 0x000000020c0c7210 */ /* 0x080fe40007f5e0ff */
[----:B-----5:R-:W-:-:S02]  /*4fc0*/  IADD3 R4, P1, R13, R2, RZ ;  /* 0x000000020d047210 */ /* 0x020fc40007f3e0ff */
[-C--:B------:R-:W-:Y:S02]  /*4fd0*/  LEA.HI.X.SX32 R15, R15, R3.reuse, 0x1, P0 ;  /* 0x000000030f0f7211 */ /* 0x080fe400000f0eff */
[-C--:B------:R-:W-:Y:S02]  /*4fe0*/  LEA.HI.X.SX32 R13, R6, R3.reuse, 0x1, P2 ;  /* 0x00000003060d7211 */ /* 0x080fe400010f0eff */
[----:B------:R-:W-:Y:S01]  /*4ff0*/  LEA.HI.X.SX32 R5, R27, R3, 0x1, P1 ;  /* 0x000000031b057211 */ /* 0x000fe200008f0eff */
[----:B------:R1:W-:Y:S01]  /*5000*/  STL [R1+0x54], R23 ;  /* 0x0000541701007387 */ /* 0x0003e20000100800 */
[----:B------:R-:W-:-:S03]  /*5010*/  IMAD R6, R0, 0x17a, RZ ;  /* 0x0000017a00067824 */ /* 0x000fc600078e02ff */
[----:B---3--:R2:W-:Y:S04]  /*5020*/  STL [R1+0x70c], R22 ;  /* 0x00070c1601007387 */ /* 0x0085e80000100800 */
[----:B------:R3:W-:Y:S04]  /*5030*/  STL [R1+0x50], R20 ;  /* 0x0000501401007387 */ /* 0x0007e80000100800 */
[----:B-1----:R1:W5:Y:S04]  /*5040*/  LDG.E.U16 R23, [R14.64] ;  /* 0x000000060e177981 */ /* 0x002368000c1e1500 */
[----:B--2---:R2:W5:Y:S04]  /*5050*/  LDG.E.U16 R22, [R12.64] ;  /* 0x000000060c167981 */ /* 0x004568000c1e1500 */
[----:B---3--:R3:W5:Y:S01]  /*5060*/  LDG.E.U16 R20, [R4.64] ;  /* 0x0000000604147981 */ /* 0x008762000c1e1500 */
[----:B0-----:R-:W-:Y:S01]  /*5070*/  IMAD R16, R0, 0x2f4, RZ ;  /* 0x000002f400107824 */ /* 0x001fe200078e02ff */
[----:B--2---:R-:W-:Y:S01]  /*5080*/  IADD3 R12, P0, R6, R2, RZ ;  /* 0x00000002060c7210 */ /* 0x004fe20007f1e0ff */
[----:B---3--:R-:W-:-:S03]  /*5090*/  IMAD R4, R0, 0xbd, RZ ;  /* 0x000000bd00047824 */ /* 0x008fc600078e02ff */
[----:B------:R-:W-:Y:S01]  /*50a0*/  IADD3 R16, P1, R16, R2, RZ ;  /* 0x0000000210107210 */ /* 0x000fe20007f3e0ff */
[----:B-1----:R-:W-:Y:S01]  /*50b0*/  IMAD R14, R0, 0x304, RZ ;  /* 0x00000304000e7824 */ /* 0x002fe200078e02ff */
[----:B------:R-:W-:Y:S01]  /*50c0*/  LEA.HI.X.SX32 R13, R4, R3, 0x1, P0 ;  /* 0x00000003040d7211 */ /* 0x000fe200000f0eff */
[----:B------:R-:W-:-:S03]  /*50d0*/  IMAD R18, R0, 0x18a, RZ ;  /* 0x0000018a00127824 */ /* 0x000fc600078e02ff */
[-C--:B------:R-:W-:Y:S01]  /*50e0*/  IADD3 R14, P2, R14, R2.reuse, RZ ;  /* 0x000000020e0e7210 */ /* 0x080fe20007f5e0ff */
[----:B------:R-:W-:Y:S01]  /*50f0*/  IMAD R5, R0, 0x314, RZ ;  /* 0x0000031400057824 */ /* 0x000fe200078e02ff */
[-C--:B------:R-:W-:Y:S02]  /*5100*/  LEA.HI.X.SX32 R17, R6, R3.reuse, 0x1, P1 ;  /* 0x0000000306117211 */ /* 0x080fe400008f0eff */
[----:B------:R-:W-:Y:S02]  /*5110*/  IADD3 R4, P0, R18, R2, RZ ;  /* 0x0000000212047210 */ /* 0x000fe40007f1e0ff */
[----:B------:R-:W-:Y:S02]  /*5120*/  LEA.HI.X.SX32 R15, R28, R3, 0x1, P2 ;  /* 0x000000031c0f7211 */ /* 0x000fe400010f0eff */
[----:B------:R0:W2:Y:S02]  /*5130*/  LDG.E.U16 R28, [R16.64] ;  /* 0x00000006101c7981 */ /* 0x0000a4000c1e1500 */
[----:B0-----:R-:W-:-:S02]  /*5140*/  IMAD R16, R0, 0x324, RZ ;  /* 0x0000032400107824 */ /* 0x001fc400078e02ff */
[----:B----4-:R-:W-:Y:S04]  /*5150*/  STL [R1+0x4c], R19 ;  /* 0x00004c1301007387 */ /* 0x010fe80000100800 */
[----:B------:R0:W-:Y:S04]  /*5160*/  STL [R1+0x708], R21 ;  /* 0x0007081501007387 */ /* 0x0001e80000100800 */
[----:B0-----:R0:W3:Y:S01]  /*5170*/  LDG.E.U16 R21, [R12.64] ;  /* 0x000000060c157981 */ /* 0x0010e2000c1e1500 */
[----:B------:R-:W-:Y:S01]  /*5180*/  IMAD R19, R0, 0xc5, RZ ;  /* 0x000000c500137824 */ /* 0x000fe200078e02ff */
[----:B0-----:R-:W-:-:S04]  /*5190*/  IADD3 R12, P1, R5, R2, RZ ;  /* 0x00000002050c7210 */ /* 0x001fc80007f3e0ff */
[----:B------:R-:W-:Y:S01]  /*51a0*/  LEA.HI.X.SX32 R5, R19, R3, 0x1, P0 ;  /* 0x0000000313057211 */ /* 0x000fe200000f0eff */
[----:B------:R0:W-:Y:S04]  /*51b0*/  STL [R1+0x48], R25 ;  /* 0x0000481901007387 */ /* 0x0001e80000100800 */
[----:B------:R1:W-:Y:S04]  /*51c0*/  STL [R1+0x44], R24 ;  /* 0x0000441801007387 */ /* 0x0003e80000100800 */
[----:B0-----:R0:W4:Y:S04]  /*51d0*/  LDG.E.U16 R25, [R14.64] ;  /* 0x000000060e197981 */ /* 0x001128000c1e1500 */
[----:B-1----:R1:W4:Y:S01]  /*51e0*/  LDG.E.U16 R24, [R4.64] ;  /* 0x0000000604187981 */ /* 0x002322000c1e1500 */
[----:B------:R-:W-:-:S02]  /*51f0*/  IADD3 R16, P0, R16, R2, RZ ;  /* 0x0000000210107210 */ /* 0x000fc40007f1e0ff */
[-C--:B------:R-:W-:Y:S02]  /*5200*/  LEA.HI.X.SX32 R13, R18, R3.reuse, 0x1, P1 ;  /* 0x00000003120d7211 */ /* 0x080fe400008f0eff */
[----:B------:R-:W-:-:S03]  /*5210*/  LEA.HI.X.SX32 R17, R29, R3, 0x1, P0 ;  /* 0x000000031d117211 */ /* 0x000fc600000f0eff */
[----:B------:R0:W4:Y:S04]  /*5220*/  LDG.E.U16 R19, [R12.64] ;  /* 0x000000060c137981 */ /* 0x000128000c1e1500 */
[----:B------:R5:W4:Y:S01]  /*5230*/  LDG.E.U16 R27, [R16.64] ;  /* 0x00000006101b7981 */ /* 0x000b22000c1e1500 */
[----:B-1----:R-:W-:-:S03]  /*5240*/  IMAD R4, R0, 0x354, RZ ;  /* 0x0000035400047824 */ /* 0x002fc600078e02ff */
[----:B-----5:R-:W-:Y:S01]  /*5250*/  STL [R1+0x704], R23 ;  /* 0x0007041701007387 */ /* 0x020fe20000100800 */
[----:B0-----:R-:W-:-:S03]  /*5260*/  IMAD R12, R0, 0x344, RZ ;  /* 0x00000344000c7824 */ /* 0x001fc600078e02ff */
[----:B------:R-:W-:Y:S01]  /*5270*/  STL [R1+0x40], R22 ;  /* 0x0000401601007387 */ /* 0x000fe20000100800 */
[----:B------:R-:W-:-:S03]  /*5280*/  IMAD R6, R0, 0x1aa, RZ ;  /* 0x000001aa00067824 */ /* 0x000fc600078e02ff */
[----:B------:R0:W-:Y:S01]  /*5290*/  STL [R1+0x3c], R20 ;  /* 0x00003c1401007387 */ /* 0x0001e20000100800 */
[-C--:B------:R-:W-:Y:S02]  /*52a0*/  IADD3 R12, P2, R12, R2.reuse, RZ ;  /* 0x000000020c0c7210 */ /* 0x080fe40007f5e0ff */
[----:B------:R-:W-:Y:S01]  /*52b0*/  IADD3 R4, P0, R4, R2, RZ ;  /* 0x0000000204047210 */ /* 0x000fe20007f1e0ff */
[C---:B------:R-:W-:Y:S02]  /*52c0*/  IMAD R16, R0.reuse, 0x364, RZ ;  /* 0x0000036400107824 */ /* 0x040fe400078e02ff */
[----:B0-----:R-:W-:Y:S01]  /*52d0*/  IMAD R20, R0, 0x1a2, RZ ;  /* 0x000001a200147824 */ /* 0x001fe200078e02ff */
[----:B------:R-:W-:-:S04]  /*52e0*/  LEA.HI.X.SX32 R5, R6, R3, 0x1, P0 ;  /* 0x0000000306057211 */ /* 0x000fc800000f0eff */
[----:B------:R-:W-:Y:S01]  /*52f0*/  LEA.HI.X.SX32 R13, R20, R3, 0x1, P2 ;  /* 0x00000003140d7211 */ /* 0x000fe200010f0eff */
[----:B------:R-:W-:Y:S01]  /*5300*/  IMAD R20, R0, 0x1b2, RZ ;  /* 0x000001b200147824 */ /* 0x000fe200078e02ff */
[----:B------:R-:W-:-:S03]  /*5310*/  IADD3 R16, P0, R16, R2, RZ ;  /* 0x0000000210107210 */ /* 0x000fc60007f1e0ff */
[----:B------:R0:W5:Y:S01]  /*5320*/  LDG.E.U16 R22, [R12.64] ;  /* 0x000000060c167981 */ /* 0x000162000c1e1500 */
[----:B------:R-:W-:Y:S01]  /*5330*/  IMAD R14, R0, 0x334, RZ ;  /* 0x00000334000e7824 */ /* 0x000fe200078e02ff */
[----:B------:R-:W-:Y:S01]  /*5340*/  LEA.HI.X.SX32 R17, R20, R3, 0x1, P0 ;  /* 0x0000000314117211 */ /* 0x000fe200000f0eff */
[C---:B------:R-:W-:Y:S02]  /*5350*/  IMAD R20, R0.reuse, 0x1c2, RZ ;  /* 0x000001c200147824 */ /* 0x040fe400078e02ff */
[C---:B------:R-:W-:Y:S02]  /*5360*/  IMAD R6, R0.reuse, 0x1ca, RZ ;  /* 0x000001ca00067824 */ /* 0x040fe400078e02ff */
[----:B0-----:R-:W-:Y:S01]  /*5370*/  IMAD R12, R0, 0x384, RZ ;  /* 0x00000384000c7824 */ /* 0x001fe200078e02ff */
[----:B------:R-:W-:Y:S01]  /*5380*/  IADD3 R14, P1, R14, R2, RZ ;  /* 0x000000020e0e7210 */ /* 0x000fe20007f3e0ff */
[----:B------:R-:W-:-:S03]  /*5390*/  IMAD R18, R0, 0x19a, RZ ;  /* 0x0000019a00127824 */ /* 0x000fc600078e02ff */
[----:B------:R-:W-:-:S04]  /*53a0*/  IADD3 R12, P2, R12, R2, RZ ;  /* 0x000000020c0c7210 */ /* 0x000fc80007f5e0ff */
[-C--:B------:R-:W-:Y:S01]  /*53b0*/  LEA.HI.X.SX32 R13, R20, R3.reuse, 0x1, P2 ;  /* 0x00000003140d7211 */ /* 0x080fe200010f0eff */
[----:B------:R-:W-:Y:S01]  /*53c0*/  IMAD R20, R0, 0x1d2, RZ ;  /* 0x000001d200147824 */ /* 0x000fe200078e02ff */
[----:B------:R-:W-:-:S05]  /*53d0*/  LEA.HI.X.SX32 R15, R18, R3, 0x1, P1 ;  /* 0x00000003120f7211 */ /* 0x000fca00008f0eff */
[----:B------:R0:W5:Y:S01]  /*53e0*/  LDG.E.U16 R23, [R14.64] ;  /* 0x000000060e177981 */ /* 0x000162000c1e1500 */
[C---:B------:R-:W-:Y:S02]  /*53f0*/  IMAD R18, R0.reuse, 0x1ba, RZ ;  /* 0x000001ba00127824 */ /* 0x040fe400078e02ff */
[----:B0-----:R-:W-:-:S05]  /*5400*/  IMAD R14, R0, 0x374, RZ ;  /* 0x00000374000e7824 */ /* 0x001fca00078e02ff */
[----:B------:R-:W-:-:S04]  /*5410*/  IADD3 R14, P1, R14, R2, RZ ;  /* 0x000000020e0e7210 */ /* 0x000fc80007f3e0ff */
[----:B------:R-:W-:Y:S01]  /*5420*/  LEA.HI.X.SX32 R15, R18, R3, 0x1, P1 ;  /* 0x00000003120f7211 */ /* 0x000fe200008f0eff */
[----:B---3--:R0:W-:Y:S04]  /*5430*/  STL [R1+0x700], R21 ;  /* 0x0007001501007387 */ /* 0x0081e80000100800 */
[----:B0-----:R0:W3:Y:S04]  /*5440*/  LDG.E.U16 R21, [R4.64] ;  /* 0x0000000604157981 */ /* 0x0010e8000c1e1500 */
[----:B--2---:R1:W-:Y:S01]  /*5450*/  STL [R1+0x38], R28 ;  /* 0x0000381c01007387 */ /* 0x0043e20000100800 */
[----:B0-----:R-:W-:-:S03]  /*5460*/  IMAD R4, R0, 0x394, RZ ;  /* 0x0000039400047824 */ /* 0x001fc600078e02ff */
[----:B-1----:R0:W2:Y:S02]  /*5470*/  LDG.E.U16 R28, [R16.64] ;  /* 0x00000006101c7981 */ /* 0x0020a4000c1e1500 */
[----:B------:R-:W-:-:S04]  /*5480*/  IADD3 R4, P0, R4, R2, RZ ;  /* 0x0000000204047210 */ /* 0x000fc80007f1e0ff */
[----:B------:R-:W-:Y:S01]  /*5490*/  LEA.HI.X.SX32 R5, R6, R3, 0x1, P0 ;  /* 0x0000000306057211 */ /* 0x000fe200000f0eff */
[----:B----4-:R1:W-:Y:S01]  /*54a0*/  STL [R1+0x34], R25 ;  /* 0x0000341901007387 */ /* 0x0103e20000100800 */
[----:B0-----:R-:W-:-:S03]  /*54b0*/  IMAD R16, R0, 0x3a4, RZ ;  /* 0x000003a400107824 */ /* 0x001fc600078e02ff */
[----:B------:R0:W-:Y:S02]  /*54c0*/  STL [R1+0x6fc], R24 ;  /* 0x0006fc1801007387 */ /* 0x0001e40000100800 */
[----:B------:R-:W-:Y:S02]  /*54d0*/  IADD3 R16, P0, R16, R2, RZ ;  /* 0x0000000210107210 */ /* 0x000fe40007f1e0ff */
[----:B-1----:R1:W4:Y:S04]  /*54e0*/  LDG.E.U16 R25, [R12.64] ;  /* 0x000000060c197981 */ /* 0x002328000c1e1500 */
[----:B0-----:R0:W2:Y:S01]  /*54f0*/  LDG.E.U16 R24, [R4.64] ;  /* 0x0000000604187981 */ /* 0x0010a2000c1e1500 */
[----:B------:R-:W-:Y:S01]  /*5500*/  LEA.HI.X.SX32 R17, R20, R3, 0x1, P0 ;  /* 0x0000000314117211 */ /* 0x000fe200000f0eff */
[----:B-1----:R-:W-:-:S02]  /*5510*/  IMAD R12, R0, 0x3c4, RZ ;  /* 0x000003c4000c7824 */ /* 0x002fc400078e02ff */
[C---:B------:R-:W-:Y:S02]  /*5520*/  IMAD R20, R0.reuse, 0x1e2, RZ ;  /* 0x000001e200147824 */ /* 0x040fe400078e02ff */
[----:B0-----:R-:W-:Y:S01]  /*5530*/  IMAD R4, R0, 0x3d4, RZ ;  /* 0x000003d400047824 */ /* 0x001fe200078e02ff */
[----:B------:R-:W-:Y:S01]  /*5540*/  IADD3 R12, P2, R12, R2, RZ ;  /* 0x000000020c0c7210 */ /* 0x000fe20007f5e0ff */
[----:B------:R-:W-:-:S03]  /*5550*/  IMAD R6, R0, 0x1ea, RZ ;  /* 0x000001ea00067824 */ /* 0x000fc600078e02ff */
[----:B------:R-:W-:Y:S02]  /*5560*/  IADD3 R4, P0, R4, R2, RZ ;  /* 0x0000000204047210 */ /* 0x000fe40007f1e0ff */
[-C--:B------:R-:W-:Y:S02]  /*5570*/  LEA.HI.X.SX32 R13, R20, R3.reuse, 0x1, P2 ;  /* 0x00000003140d7211 */ /* 0x080fe400010f0eff */
[----:B------:R-:W-:Y:S01]  /*5580*/  LEA.HI.X.SX32 R5, R6, R3, 0x1, P0 ;  /* 0x0000000306057211 */ /* 0x000fe200000f0eff */
[----:B------:R0:W-:Y:S04]  /*5590*/  STL [R1+0x30], R19 ;  /* 0x0000301301007387 */ /* 0x0001e80000100800 */
[----:B------:R1:W-:Y:S04]  /*55a0*/  STL [R1+0x2c], R27 ;  /* 0x00002c1b01007387 */ /* 0x0003e80000100800 */
[----:B------:R5:W2:Y:S04]  /*55b0*/  LDG.E.U16 R6, [R4.64] ;  /* 0x0000000604067981 */ /* 0x000aa8000c1e1500 */
[----:B0-----:R0:W2:Y:S04]  /*55c0*/  LDG.E.U16 R19, [R14.64] ;  /* 0x000000060e137981 */ /* 0x0010a8000c1e1500 */
[----:B-1----:R1:W2:Y:S01]  /*55d0*/  LDG.E.U16 R27, [R12.64] ;  /* 0x000000060c1b7981 */ /* 0x0022a2000c1e1500 */
[----:B------:R-:W-:-:S02]  /*55e0*/  IMAD R18, R0, 0x1da, RZ ;  /* 0x000001da00127824 */ /* 0x000fc400078e02ff */
[C---:B0-----:R-:W-:Y:S02]  /*55f0*/  IMAD R14, R0.reuse, 0x3b4, RZ ;  /* 0x000003b4000e7824 */ /* 0x041fe400078e02ff */
[----:B-1----:R-:W-:-:S03]  /*5600*/  IMAD R12, R0, 0x3e4, RZ ;  /* 0x000003e4000c7824 */ /* 0x002fc600078e02ff */
[-C--:B------:R-:W-:Y:S01]  /*5610*/  IADD3 R14, P1, R14, R2.reuse, RZ ;  /* 0x000000020e0e7210 */ /* 0x080fe20007f3e0ff */
[----:B------:R-:W-:Y:S01]  /*5620*/  IMAD R20, R0, 0x1f2, RZ ;  /* 0x000001f200147824 */ /* 0x000fe200078e02ff */
[----:B-----5:R0:W-:Y:S02]  /*5630*/  STL [R1+0x28], R23 ;  /* 0x0000281701007387 */ /* 0x0201e40000100800 */
[----:B------:R-:W-:Y:S02]  /*5640*/  LEA.HI.X.SX32 R15, R18, R3, 0x1, P1 ;  /* 0x00000003120f7211 */ /* 0x000fe400008f0eff */
[----:B------:R1:W-:Y:S01]  /*5650*/  STL [R1+0x24], R22 ;  /* 0x0000241601007387 */ /* 0x0003e20000100800 */
[----:B------:R-:W-:-:S03]  /*5660*/  IADD3 R4, P1, R12, R2, RZ ;  /* 0x000000020c047210 */ /* 0x000fc60007f3e0ff */
[----:B0-----:R0:W5:Y:S01]  /*5670*/  LDG.E.U16 R23, [R16.64] ;  /* 0x0000000610177981 */ /* 0x001162000c1e1500 */
[----:B------:R-:W-:Y:S01]  /*5680*/  IMAD R18, R0, 0x1fa, RZ ;  /* 0x000001fa00127824 */ /* 0x000fe200078e02ff */
[----:B------:R-:W-:Y:S01]  /*5690*/  LEA.HI.X.SX32 R5, R20, R3, 0x1, P1 ;  /* 0x0000000314057211 */ /* 0x000fe200008f0eff */
[C---:B------:R-:W-:Y:S01]  /*56a0*/  IMAD R20, R0.reuse, 0x82, RZ ;  /* 0x0000008200147824 */ /* 0x040fe200078e02ff */
[----:B-1----:R1:W4:Y:S04]  /*56b0*/  LDG.E.U16 R22, [R14.64] ;  /* 0x000000060e167981 */ /* 0x002328000c1e1500 */
[----:B------:R1:W4:Y:S01]  /*56c0*/  LDG.E.U16 R5, [R4.64] ;  /* 0x0000000604057981 */ /* 0x000322000c1e1500 */
[----:B0-----:R-:W-:-:S05]  /*56d0*/  IMAD R16, R0, 0x3f4, RZ ;  /* 0x000003f400107824 */ /* 0x001fca00078e02ff */
[----:B------:R-:W-:-:S04]  /*56e0*/  IADD3 R16, P2, R16, R2, RZ ;  /* 0x0000000210107210 */ /* 0x000fc80007f5e0ff */
[----:B------:R-:W-:-:S05]  /*56f0*/  LEA.HI.X.SX32 R17, R18, R3, 0x1, P2 ;  /* 0x0000000312117211 */ /* 0x000fca00010f0eff */
[----:B-1----:R0:W5:Y:S04]  /*5700*/  LDG.E.U16 R4, [R16.64] ;  /* 0x0000000610047981 */ /* 0x002168000c1e1500 */
[----:B---3--:R1:W-:Y:S02]  /*5710*/  STL [R1+0x20], R21 ;  /* 0x0000201501007387 */ /* 0x0083e40000100800 */
[----:B-1----:R-:W-:-:S05]  /*5720*/  IMAD R21, R0, 0x104, RZ ;  /* 0x0000010400157824 */ /* 0x002fca00078e02ff */
[----:B------:R-:W-:-:S04]  /*5730*/  IADD3 R14, P0, R21, R2, RZ ;  /* 0x00000002150e7210 */ /* 0x000fc80007f1e0ff */
[----:B------:R-:W-:-:S05]  /*5740*/  LEA.HI.X.SX32 R15, R20, R3, 0x1, P0 ;  /* 0x00000003140f7211 */ /* 0x000fca00000f0eff */
[----:B------:R-:W3:Y:S04]  /*5750*/  LDG.E.U16 R29, [R14.64] ;  /* 0x000000060e1d7981 */ /* 0x000ee8000c1e1500 */
[----:B--2---:R1:W-:Y:S04]  /*5760*/  STL [R1+0x27ec], R27 ;  /* 0x0027ec1b01007387 */ /* 0x0043e80000100800 */
[----:B------:R-:W-:Y:S04]  /*5770*/  STL [R1+0x27f0], R6 ;  /* 0x0027f00601007387 */ /* 0x000fe80000100800 */
[----:B------:R-:W-:Y:S04]  /*5780*/  STL [R1+0x1c], R28 ;  /* 0x00001c1c01007387 */ /* 0x000fe80000100800 */
[----:B------:R2:W-:Y:S01]  /*5790*/  STL [R1+0x18], R19 ;  /* 0x0000181301007387 */ /* 0x0005e20000100800 */
[----:B-1----:R-:W-:-:S02]  /*57a0*/  IMAD R27, R0, 0x8a, RZ ;  /* 0x0000008a001b7824 */ /* 0x002fc400078e02ff */
[----:B--2---:R-:W-:-:S05]  /*57b0*/  IMAD R19, R0, 0x114, RZ ;  /* 0x0000011400137824 */ /* 0x004fca00078e02ff */
[----:B------:R-:W-:-:S04]  /*57c0*/  IADD3 R12, P1, R19, R2, RZ ;  /* 0x00000002130c7210 */ /* 0x000fc80007f3e0ff */
[----:B------:R-:W-:-:S05]  /*57d0*/  LEA.HI.X.SX32 R13, R27, R3, 0x1, P1 ;  /* 0x000000031b0d7211 */ /* 0x000fca00008f0eff */
[----:B------:R-:W2:Y:S01]  /*57e0*/  LDG.E.U16 R28, [R12.64] ;  /* 0x000000060c1c7981 */ /* 0x000ea2000c1e1500 */
[C---:B------:R-:W-:Y:S02]  /*57f0*/  IMAD R19, R0.reuse, 0x124, RZ ;  /* 0x0000012400137824 */ /* 0x040fe400078e02ff */
[C---:B------:R-:W-:Y:S01]  /*5800*/  IMAD R21, R0.reuse, 0x92, RZ ;  /* 0x0000009200157824 */ /* 0x040fe200078e02ff */
[----:B----4-:R-:W-:Y:S01]  /*5810*/  STL [R1+0x14], R25 ;  /* 0x0000141901007387 */ /* 0x010fe20000100800 */
[----:B------:R-:W-:-:S03]  /*5820*/  IMAD R20, R0, 0x144, RZ ;  /* 0x0000014400147824 */ /* 0x000fc600078e02ff */
[----:B------:R1:W-:Y:S01]  /*5830*/  STL [R1+0x10], R24 ;  /* 0x0000101801007387 */ /* 0x0003e20000100800 */
[C---:B------:R-:W-:Y:S02]  /*5840*/  IMAD R18, R0.reuse, 0x134, RZ ;  /* 0x0000013400127824 */ /* 0x040fe400078e02ff */
[----:B------:R-:W-:Y:S01]  /*5850*/  IMAD R6, R0, 0x9a, RZ ;  /* 0x0000009a00067824 */ /* 0x000fe200078e02ff */
[-C--:B-1----:R-:W-:Y:S02]  /*5860*/  IADD3 R24, P0, R19, R2.reuse, RZ ;  /* 0x0000000213187210 */ /* 0x082fe40007f1e0ff */
[-C--:B------:R-:W-:Y:S02]  /*5870*/  IADD3 R18, P1, R18, R2.reuse, RZ ;  /* 0x0000000212127210 */ /* 0x080fe40007f3e0ff */
[-C--:B------:R-:W-:Y:S02]  /*5880*/  LEA.HI.X.SX32 R25, R21, R3.reuse, 0x1, P0 ;  /* 0x0000000315197211 */ /* 0x080fe400000f0eff */
[----:B0-----:R-:W-:Y:S01]  /*5890*/  IADD3 R16, P0, R20, R2, RZ ;  /* 0x0000000214107210 */ /* 0x001fe20007f1e0ff */
[----:B------:R-:W-:Y:S01]  /*58a0*/  IMAD R20, R0, 0xa2, RZ ;  /* 0x000000a200147824 */ /* 0x000fe200078e02ff */
[----:B------:R-:W-:Y:S01]  /*58b0*/  STL [R1+0x27f4], R5 ;  /* 0x0027f40501007387 */ /* 0x000fe20000100800 */
[----:B------:R-:W-:-:S03]  /*58c0*/  LEA.HI.X.SX32 R19, R6, R3, 0x1, P1 ;  /* 0x0000000306137211 */ /* 0x000fc600008f0eff */
[----:B-----5:R-:W-:Y:S01]  /*58d0*/  STL [R1+0x27f8], R4 ;  /* 0x0027f80401007387 */ /* 0x020fe20000100800 */
[----:B------:R-:W-:-:S03]  /*58e0*/  LEA.HI.X.SX32 R17, R20, R3, 0x1, P0 ;  /* 0x0000000314117211 */ /* 0x000fc600000f0eff */
[----:B------:R-:W4:Y:S04]  /*58f0*/  LDG.E.U16 R24, [R24.64] ;  /* 0x0000000618187981 */ /* 0x000f28000c1e1500 */
[----:B---3--:R-:W-:Y:S04]  /*5900*/  STL [R1+0x27fc], R29 ;  /* 0x0027fc1d01007387 */ /* 0x008fe80000100800 */
[----:B------:R0:W-:Y:S04]  /*5910*/  STL [R1+0xc], R23 ;  /* 0x00000c1701007387 */ /* 0x0001e80000100800 */
[----:B0-----:R-:W3:Y:S04]  /*5920*/  LDG.E.U16 R23, [R18.64] ;  /* 0x0000000612177981 */ /* 0x001ee8000c1e1500 */
[----:B--2---:R-:W-:Y:S04]  /*5930*/  STL [R1+0x2800], R28 ;  /* 0x0028001c01007387 */ /* 0x004fe80000100800 */
[----:B------:R0:W-:Y:S04]  /*5940*/  STL [R1+0x8], R22 ;  /* 0x0000081601007387 */ /* 0x0001e80000100800 */
[----:B0-----:R0:W2:Y:S01]  /*5950*/  LDG.E.U16 R22, [R16.64] ;  /* 0x0000000610167981 */ /* 0x0010a2000c1e1500 */
[----:B------:R-:W-:-:S02]  /*5960*/  IMAD R12, R0, 0x154, RZ ;  /* 0x00000154000c7824 */ /* 0x000fc400078e02ff */
[C---:B------:R-:W-:Y:S02]  /*5970*/  IMAD R5, R0.reuse, 0x164, RZ ;  /* 0x0000016400057824 */ /* 0x040fe400078e02ff */
[----:B------:R-:W-:Y:S01]  /*5980*/  IMAD R20, R0, 0xb2, RZ ;  /* 0x000000b200147824 */ /* 0x000fe200078e02ff */
[-C--:B------:R-:W-:Y:S02]  /*5990*/  IADD3 R14, P2, R12, R2.reuse, RZ ;  /* 0x000000020c0e7210 */ /* 0x080fe40007f5e0ff */
[----:B------:R-:W-:Y:S01]  /*59a0*/  IADD3 R12, P1, R5, R2, RZ ;  /* 0x00000002050c7210 */ /* 0x000fe20007f3e0ff */
[C---:B------:R-:W-:Y:S02]  /*59b0*/  IMAD R4, R0.reuse, 0xaa, RZ ;  /* 0x000000aa00047824 */ /* 0x040fe400078e02ff */
[----:B------:R-:W-:Y:S01]  /*59c0*/  IMAD R29, R0, 0x19a, RZ ;  /* 0x0000019a001d7824 */ /* 0x000fe200078e02ff */
[-C--:B------:R-:W-:Y:S02]  /*59d0*/  LEA.HI.X.SX32 R13, R20, R3.reuse, 0x1, P1 ;  /* 0x00000003140d7211 */ /* 0x080fe400008f0eff */
[----:B------:R-:W-:Y:S01]  /*59e0*/  LEA.HI.X.SX32 R15, R4, R3, 0x1, P2 ;  /* 0x00000003040f7211 */ /* 0x000fe200010f0eff */
[----:B------:R-:W-:-:S02]  /*59f0*/  IMAD R5, R0, 0x1aa, RZ ;  /* 0x000001aa00057824 */ /* 0x000fc400078e02ff */
[----:B------:R1:W5:Y:S01]  /*5a00*/  LDG.E.U16 R20, [R12.64] ;  /* 0x000000060c147981 */ /* 0x000362000c1e1500 */
[----:B0-----:R-:W-:-:S03]  /*5a10*/  IMAD R17, R0, 0xdd, RZ ;  /* 0x000000dd00117824 */ /* 0x001fc600078e02ff */
[----:B------:R0:W5:Y:S01]  /*5a20*/  LDG.E.U16 R21, [R14.64] ;  /* 0x000000060e157981 */ /* 0x000162000c1e1500 */
[-C--:B-1----:R-:W-:Y:S01]  /*5a30*/  IADD3 R12, P0, R29, R2.reuse, RZ ;  /* 0x000000021d0c7210 */ /* 0x082fe20007f1e0ff */
[C---:B------:R-:W-:Y:S02]  /*5a40*/  IMAD R29, R0.reuse, 0x1ba, RZ ;  /* 0x000001ba001d7824 */ /* 0x040fe400078e02ff */
[C---:B------:R-:W-:Y:S01]  /*5a50*/  IMAD R13, R0.reuse, 0xcd, RZ ;  /* 0x000000cd000d7824 */ /* 0x040fe200078e02ff */
[-C--:B0-----:R-:W-:Y:S01]  /*5a60*/  IADD3 R14, P1, R5, R2.reuse, RZ ;  /* 0x00000002050e7210 */ /* 0x081fe20007f3e0ff */
[----:B------:R-:W-:Y:S01]  /*5a70*/  IMAD R15, R0, 0xd5, RZ ;  /* 0x000000d5000f7824 */ /* 0x000fe200078e02ff */
[----:B------:R-:W-:Y:S02]  /*5a80*/  IADD3 R16, P2, R29, R2, RZ ;  /* 0x000000021d107210 */ /* 0x000fe40007f5e0ff */
[-C--:B------:R-:W-:Y:S01]  /*5a90*/  LEA.HI.X.SX32 R13, R13, R3.reuse, 0x1, P0 ;  /* 0x000000030d0d7211 */ /* 0x080fe200000f0eff */
[----:B----4-:R-:W-:Y:S01]  /*5aa0*/  STL [R1+0x2804], R24 ;  /* 0x0028041801007387 */ /* 0x010fe20000100800 */
[----:B------:R-:W-:-:S02]  /*5ab0*/  LEA.HI.X.SX32 R15, R15, R3, 0x1, P1 ;  /* 0x000000030f0f7211 */ /* 0x000fc400008f0eff */
[----:B------:R-:W-:-:S03]  /*5ac0*/  LEA.HI.X.SX32 R17, R17, R3, 0x1, P2 ;  /* 0x0000000311117211 */ /* 0x000fc600010f0eff */
[----:B------:R0:W4:Y:S04]  /*5ad0*/  LDG.E.U16 R25, [R14.64] ;  /* 0x000000060e197981 */ /* 0x000128000c1e1500 */
[----:B---3--:R1:W-:Y:S04]  /*5ae0*/  STL [R1+0x2808], R23 ;  /* 0x0028081701007387 */ /* 0x0083e80000100800 */
[----:B-1----:R1:W3:Y:S04]  /*5af0*/  LDG.E.U16 R23, [R16.64] ;  /* 0x0000000610177981 */ /* 0x0022e8000c1e1500 */
[----:B--2---:R2:W-:Y:S04]  /*5b00*/  STL [R1+0x280c], R22 ;  /* 0x00280c1601007387 */ /* 0x0045e80000100800 */
[----:B--2---:R2:W3:Y:S01]  /*5b10*/  LDG.E.U16 R22, [R12.64] ;  /* 0x000000060c167981 */ /* 0x0044e2000c1e1500 */
[----:B------:R-:W-:-:S02]  /*5b20*/  IMAD R5, R0, 0x1ca, RZ ;  /* 0x000001ca00057824 */ /* 0x000fc400078e02ff */
[C---:B------:R-:W-:Y:S02]  /*5b30*/  IMAD R19, R0.reuse, 0xe5, RZ ;  /* 0x000000e500137824 */ /* 0x040fe400078e02ff */
[C---:B------:R-:W-:Y:S01]  /*5b40*/  IMAD R28, R0.reuse, 0x1da, RZ ;  /* 0x000001da001c7824 */ /* 0x040fe200078e02ff */
[-C--:B------:R-:W-:Y:S01]  /*5b50*/  IADD3 R18, P0, R5, R2.reuse, RZ ;  /* 0x0000000205127210 */ /* 0x080fe20007f1e0ff */
[C---:B------:R-:W-:Y:S02]  /*5b60*/  IMAD R29, R0.reuse, 0x1ea, RZ ;  /* 0x000001ea001d7824 */ /* 0x040fe400078e02ff */
[C---:B------:R-:W-:Y:S01]  /*5b70*/  IMAD R5, R0.reuse, 0x1fa, RZ ;  /* 0x000001fa00057824 */ /* 0x040fe200078e02ff */
[-C--:B------:R-:W-:Y:S01]  /*5b80*/  LEA.HI.X.SX32 R19, R19, R3.reuse, 0x1, P0 ;  /* 0x0000000313137211 */ /* 0x080fe200000f0eff */
[----:B--2---:R-:W-:Y:S01]  /*5b90*/  IMAD R13, R0, 0xed, RZ ;  /* 0x000000ed000d7824 */ /* 0x004fe200078e02ff */
[-C--:B------:R-:W-:Y:S01]  /*5ba0*/  IADD3 R12, P0, R28, R2.reuse, RZ ;  /* 0x000000021c0c7210 */ /* 0x080fe20007f1e0ff */
[C---:B0-----:R-:W-:Y:S01]  /*5bb0*/  IMAD R15, R0.reuse, 0xf5, RZ ;  /* 0x000000f5000f7824 */ /* 0x041fe200078e02ff */
[-C--:B------:R-:W-:Y:S01]  /*5bc0*/  IADD3 R14, P1, R29, R2.reuse, RZ ;  /* 0x000000021d0e7210 */ /* 0x080fe20007f3e0ff */
[----:B-1----:R-:W-:Y:S01]  /*5bd0*/  IMAD R17, R0, 0xfd, RZ ;  /* 0x000000fd00117824 */ /* 0x002fe200078e02ff */
[----:B------:R-:W-:Y:S01]  /*5be0*/  IADD3 R16, P2, R5, R2, RZ ;  /* 0x0000000205107210 */ /* 0x000fe20007f5e0ff */
[----:B------:R0:W2:Y:S01]  /*5bf0*/  LDG.E.U16 R24, [R18.64] ;  /* 0x0000000612187981 */ /* 0x0000a2000c1e1500 */
[----:B------:R-:W-:-:S02]  /*5c00*/  LEA.HI.X.SX32 R13, R13, R3, 0x1, P0 ;  /* 0x000000030d0d7211 */ /* 0x000fc400000f0eff */
[-C--:B------:R-:W-:Y:S01]  /*5c10*/  LEA.HI.X.SX32 R15, R15, R3.reuse, 0x1, P1 ;  /* 0x000000030f0f7211 */ /* 0x080fe200008f0eff */
[----:B-----5:R1:W-:Y:S01]  /*5c20*/  STL [R1+0x2810], R21 ;  /* 0x0028101501007387 */ /* 0x0203e20000100800 */
[----:B------:R-:W-:-:S03]  /*5c30*/  LEA.HI.X.SX32 R17, R17, R3, 0x1, P2 ;  /* 0x0000000311117211 */ /* 0x000fc600010f0eff */
[----:B------:R5:W2:Y:S01]  /*5c40*/  LDG.E.U16 R28, [R14.64] ;  /* 0x000000060e1c7981 */ /* 0x000aa2000c1e1500 */
[----:B0-----:R-:W-:Y:S01]  /*5c50*/  IMAD R19, R0, 0x45, RZ ;  /* 0x0000004500137824 */ /* 0x001fe200078e02ff */
[-C--:B------:R-:W-:Y:S02]  /*5c60*/  IADD3 R18, P0, R27, R2.reuse, RZ ;  /* 0x000000021b127210 */ /* 0x080fe40007f1e0ff */
[----:B------:R0:W-:Y:S02]  /*5c70*/  STL [R1+0x2814], R20 ;  /* 0x0028141401007387 */ /* 0x0001e40000100800 */
[----:B------:R-:W-:Y:S02]  /*5c80*/  LEA.HI.X.SX32 R19, R19, R3, 0x1, P0 ;  /* 0x0000000313137211 */ /* 0x000fe400000f0eff */
[----:B-1----:R1:W2:Y:S01]  /*5c90*/  LDG.E.U16 R21, [R12.64] ;  /* 0x000000060c157981 */ /* 0x0022a2000c1e1500 */
[----:B-----5:R-:W-:-:S03]  /*5ca0*/  IADD3 R14, P0, R6, R2, RZ ;  /* 0x00000002060e7210 */ /* 0x020fc60007f1e0ff */
[----:B0-----:R0:W5:Y:S01]  /*5cb0*/  LDG.E.U16 R20, [R16.64] ;  /* 0x0000000610147981 */ /* 0x001162000c1e1500 */
[C---:B-1----:R-:W-:Y:S02]  /*5cc0*/  IMAD R12, R0.reuse, 0x4d, RZ ;  /* 0x0000004d000c7824 */ /* 0x042fe400078e02ff */
[----:B------:R-:W-:-:S03]  /*5cd0*/  IMAD R13, R0, 0x55, RZ ;  /* 0x00000055000d7824 */ /* 0x000fc600078e02ff */
[----:B------:R-:W-:Y:S02]  /*5ce0*/  LEA.HI.X.SX32 R15, R12, R3, 0x1, P0 ;  /* 0x000000030c0f7211 */ /* 0x000fe400000f0eff */
[----:B0-----:R-:W-:-:S04]  /*5cf0*/  IADD3 R16, P1, R4, R2, RZ ;  /* 0x0000000204107210 */ /* 0x001fc80007f3e0ff */
[----:B------:R-:W-:-:S05]  /*5d00*/  LEA.HI.X.SX32 R17, R13, R3, 0x1, P1 ;  /* 0x000000030d117211 */ /* 0x000fca00008f0eff */
[----:B------:R0:W5:Y:S04]  /*5d10*/  LDG.E.U16 R6, [R16.64] ;  /* 0x0000000610067981 */ /* 0x000168000c1e1500 */
[----:B---3--:R1:W-:Y:S04]  /*5d20*/  STL [R1+0x6f4], R22 ;  /* 0x0006f41601007387 */ /* 0x0083e80000100800 */
[----:B----4-:R-:W-:Y:S04]  /*5d30*/  STL [R1+0x6f0], R25 ;  /* 0x0006f01901007387 */ /* 0x010fe80000100800 */
[----:B------:R3:W-:Y:S04]  /*5d40*/  STL [R1+0x6ec], R23 ;  /* 0x0006ec1701007387 */ /* 0x0007e80000100800 */
[----:B-1----:R1:W4:Y:S04]  /*5d50*/  LDG.E.U16 R22, [R18.64] ;  /* 0x0000000612167981 */ /* 0x002328000c1e1500 */
[----:B---3--:R3:W4:Y:S01]  /*5d60*/  LDG.E.U16 R23, [R14.64] ;  /* 0x000000060e177981 */ /* 0x008722000c1e1500 */
[----:B-1----:R-:W-:-:S02]  /*5d70*/  IMAD R18, R0, 0xba, RZ ;  /* 0x000000ba00127824 */ /* 0x002fc400078e02ff */
[----:B------:R-:W-:-:S03]  /*5d80*/  IMAD R19, R0, 0x5d, RZ ;  /* 0x0000005d00137824 */ /* 0x000fc600078e02ff */
[-C--:B------:R-:W-:Y:S01]  /*5d90*/  IADD3 R12, P0, R18, R2.reuse, RZ ;  /* 0x00000002120c7210 */ /* 0x080fe20007f1e0ff */
[C---:B------:R-:W-:Y:S02]  /*5da0*/  IMAD R5, R0.reuse, 0x174, RZ ;  /* 0x0000017400057824 */ /* 0x040fe400078e02ff */
[C---:B------:R-:W-:Y:S01]  /*5db0*/  IMAD R4, R0.reuse, 0x184, RZ ;  /* 0x0000018400047824 */ /* 0x040fe200078e02ff */
[-C--:B------:R-:W-:Y:S01]  /*5dc0*/  LEA.HI.X.SX32 R13, R19, R3.reuse, 0x1, P0 ;  /* 0x00000003130d7211 */ /* 0x080fe200000f0eff */
[C---:B------:R-:W-:Y:S01]  /*5dd0*/  IMAD R19, R0.reuse, 0xca, RZ ;  /* 0x000000ca00137824 */ /* 0x040fe200078e02ff */
[-C--:B---3--:R-:W-:Y:S01]  /*5de0*/  IADD3 R14, P1, R5, R2.reuse, RZ ;  /* 0x00000002050e7210 */ /* 0x088fe20007f3e0ff */
[----:B------:R-:W-:Y:S01]  /*5df0*/  IMAD R27, R0, 0xc2, RZ ;  /* 0x000000c2001b7824 */ /* 0x000fe200078e02ff */
[-C--:B0-----:R-:W-:Y:S01]  /*5e00*/  IADD3 R16, P2, R4, R2.reuse, RZ ;  /* 0x0000000204107210 */ /* 0x081fe20007f5e0ff */
[----:B------:R0:W3:Y:S01]  /*5e10*/  LDG.E.U16 R25, [R12.64] ;  /* 0x000000060c197981 */ /* 0x0000e2000c1e1500 */
[-C--:B------:R-:W-:Y:S01]  /*5e20*/  LEA.HI.X.SX32 R15, R18, R3.reuse, 0x1, P1 ;  /* 0x00000003120f7211 */ /* 0x080fe200008f0eff */
[C---:B------:R-:W-:Y:S01]  /*5e30*/  IMAD R5, R0.reuse, 0x194, RZ ;  /* 0x0000019400057824 */ /* 0x040fe200078e02ff */
[----:B------:R-:W-:Y:S01]  /*5e40*/  LEA.HI.X.SX32 R17, R27, R3, 0x1, P2 ;  /* 0x000000031b117211 */ /* 0x000fe200010f0eff */
[C---:B------:R-:W-:Y:S01]  /*5e50*/  IMAD R4, R0.reuse, 0x1a4, RZ ;  /* 0x000001a400047824 */ /* 0x040fe200078e02ff */
[----:B--2---:R1:W-:Y:S01]  /*5e60*/  STL [R1+0x6e8], R24 ;  /* 0x0006e81801007387 */ /* 0x0043e20000100800 */
[----:B0-----:R-:W-:Y:S01]  /*5e70*/  IMAD R13, R0, 0x65, RZ ;  /* 0x00000065000d7824 */ /* 0x001fe200078e02ff */
[----:B------:R-:W-:-:S02]  /*5e80*/  IADD3 R12, P0, R19, R2, RZ ;  /* 0x00000002130c7210 */ /* 0x000fc40007f1e0ff */
[----:B------:R0:W-:Y:S01]  /*5e90*/  STL [R1+0x6e4], R21 ;  /* 0x0006e41501007387 */ /* 0x0001e20000100800 */
[C---:B------:R-:W-:Y:S01]  /*5ea0*/  IMAD R18, R0.reuse, 0xda, RZ ;  /* 0x000000da00127824 */ /* 0x040fe200078e02ff */
[----:B------:R-:W-:Y:S02]  /*5eb0*/  LEA.HI.X.SX32 R13, R13, R3, 0x1, P0 ;  /* 0x000000030d0d7211 */ /* 0x000fe400000f0eff */
[----:B-1----:R1:W2:Y:S01]  /*5ec0*/  LDG.E.U16 R24, [R14.64] ;  /* 0x000000060e187981 */ /* 0x0022a2000c1e1500 */
[----:B------:R-:W-:-:S03]  /*5ed0*/  IMAD R27, R0, 0xd2, RZ ;  /* 0x000000d2001b7824 */ /* 0x000fc600078e02ff */
[----:B------:R-:W-:Y:S04]  /*5ee0*/  STL [R1+0x6e0], R28 ;  /* 0x0006e01c01007387 */ /* 0x000fe80000100800 */
[----:B0-----:R0:W2:Y:S01]  /*5ef0*/  LDG.E.U16 R21, [R16.64] ;  /* 0x0000000610157981 */ /* 0x0010a2000c1e1500 */
[----:B-1----:R-:W-:-:S03]  /*5f00*/  IADD3 R14, P0, R5, R2, RZ ;  /* 0x00000002050e7210 */ /* 0x002fc60007f1e0ff */
[----:B-----5:R1:W-:Y:S01]  /*5f10*/  STL [R1+0x6dc], R20 ;  /* 0x0006dc1401007387 */ /* 0x0203e20000100800 */
[-C--:B------:R-:W-:Y:S02]  /*5f20*/  LEA.HI.X.SX32 R15, R19, R3.reuse, 0x1, P0 ;  /* 0x00000003130f7211 */ /* 0x080fe400000f0eff */
[-C--:B0-----:R-:W-:Y:S01]  /*5f30*/  IADD3 R16, P1, R4, R2.reuse, RZ ;  /* 0x0000000204107210 */ /* 0x081fe20007f3e0ff */
[----:B-1----:R0:W5:Y:S03]  /*5f40*/  LDG.E.U16 R20, [R12.64] ;  /* 0x000000060c147981 */ /* 0x002166000c1e1500 */
[----:B------:R-:W-:Y:S01]  /*5f50*/  LEA.HI.X.SX32 R17, R27, R3, 0x1, P1 ;  /* 0x000000031b117211 */ /* 0x000fe200008f0eff */
[----:B0-----:R-:W-:Y:S01]  /*5f60*/  IMAD R13, R0, 0x6d, RZ ;  /* 0x0000006d000d7824 */ /* 0x001fe200078e02ff */
[----:B------:R-:W-:-:S04]  /*5f70*/  IADD3 R12, P0, R18, R2, RZ ;  /* 0x00000002120c7210 */ /* 0x000fc80007f1e0ff */
[----:B------:R-:W-:Y:S01]  /*5f80*/  LEA.HI.X.SX32 R13, R13, R3, 0x1, P0 ;  /* 0x000000030d0d7211 */ /* 0x000fe200000f0eff */
[C---:B------:R-:W-:Y:S02]  /*5f90*/  IMAD R5, R0.reuse, 0x1b4, RZ ;  /* 0x000001b400057824 */ /* 0x040fe400078e02ff */
[----:B------:R-:W-:Y:S01]  /*5fa0*/  IMAD R4, R0, 0x1c4, RZ ;  /* 0x000001c400047824 */ /* 0x000fe200078e02ff */
[----:B----4-:R0:W-:Y:S04]  /*5fb0*/  STL [R1+0x6d8], R22 ;  /* 0x0006d81601007387 */ /* 0x0101e80000100800 */
[----:B------:R1:W-:Y:S04]  /*5fc0*/  STL [R1+0x6d4], R23 ;  /* 0x0006d41701007387 */ /* 0x0003e80000100800 */
[----:B0-----:R0:W4:Y:S04]  /*5fd0*/  LDG.E.U16 R22, [R14.64] ;  /* 0x000000060e167981 */ /* 0x001128000c1e1500 */
[----:B------:R0:W-:Y:S04]  /*5fe0*/  STL [R1+0x6d0], R6 ;  /* 0x0006d00601007387 */ /* 0x0001e80000100800 */
[----:B-1----:R1:W4:Y:S04]  /*5ff0*/  LDG.E.U16 R23, [R16.64] ;  /* 0x0000000610177981 */ /* 0x002328000c1e1500 */
[----:B0-----:R0:W4:Y:S01]  /*6000*/  LDG.E.U16 R6, [R12.64] ;  /* 0x000000060c067981 */ /* 0x001122000c1e1500 */
[----:B------:R-:W-:-:S02]  /*6010*/  IADD3 R14, P1, R5, R2, RZ ;  /* 0x00000002050e7210 */ /* 0x000fc40007f3e0ff */
[----:B-1----:R-:W-:Y:S02]  /*6020*/  IADD3 R16, P2, R4, R2, RZ ;  /* 0x0000000204107210 */ /* 0x002fe40007f5e0ff */
[-C--:B------:R-:W-:Y:S02]  /*6030*/  LEA.HI.X.SX32 R15, R18, R3.reuse, 0x1, P1 ;  /* 0x00000003120f7211 */ /* 0x080fe400008f0eff */
[----:B------:R-:W-:-:S03]  /*6040*/  LEA.HI.X.SX32 R17, R9, R3, 0x1, P2 ;  /* 0x0000000309117211 */ /* 0x000fc600010f0eff */
[----:B------:R1:W4:Y:S04]  /*6050*/  LDG.E.U16 R28, [R14.64] ;  /* 0x000000060e1c7981 */ /* 0x000328000c1e1500 */
[----:B------:R1:W4:Y:S01]  /*6060*/  LDG.E.U16 R29, [R16.64] ;  /* 0x00000006101d7981 */ /* 0x000322000c1e1500 */
[C---:B------:R-:W-:Y:S02]  /*6070*/  IMAD R19, R0.reuse, 0xea, RZ ;  /* 0x000000ea00137824 */ /* 0x040fe400078e02ff */
[----:B0-----:R-:W-:-:S03]  /*6080*/  IMAD R13, R0, 0x75, RZ ;  /* 0x00000075000d7824 */ /* 0x001fc600078e02ff */
[-C--:B------:R-:W-:Y:S01]  /*6090*/  IADD3 R12, P0, R19, R2.reuse, RZ ;  /* 0x00000002130c7210 */ /* 0x080fe20007f1e0ff */
[----:B------:R-:W-:Y:S01]  /*60a0*/  IMAD R4, R0, 0x1d4, RZ ;  /* 0x000001d400047824 */ /* 0x000fe200078e02ff */
[----:B---3--:R0:W-:Y:S02]  /*60b0*/  STL [R1+0x6cc], R25 ;  /* 0x0006cc1901007387 */ /* 0x0081e40000100800 */
[----:B------:R-:W-:Y:S02]  /*60c0*/  LEA.HI.X.SX32 R13, R13, R3, 0x1, P0 ;  /* 0x000000030d0d7211 */ /* 0x000fe400000f0eff */
[----:B--2---:R-:W-:Y:S01]  /*60d0*/  STL [R1+0x6b8], R24 ;  /* 0x0006b81801007387 */ /* 0x004fe20000100800 */
[----:B-1----:R-:W-:Y:S01]  /*60e0*/  IADD3 R16, P0, R4, R2, RZ ;  /* 0x0000000204107210 */ /* 0x002fe20007f1e0ff */
[C---:B------:R-:W-:Y:S02]  /*60f0*/  IMAD R5, R0.reuse, 0x1e4, RZ ;  /* 0x000001e400057824 */ /* 0x040fe400078e02ff */
[----:B------:R1:W-:Y:S01]  /*6100*/  STL [R1+0x6b4], R21 ;  /* 0x0006b41501007387 */ /* 0x0003e20000100800 */
[----:B------:R-:W-:-:S02]  /*6110*/  IMAD R15, R0, 0xfa, RZ ;  /* 0x000000fa000f7824 */ /* 0x000fc400078e02ff */
[C---:B------:R-:W-:Y:S01]  /*6120*/  IMAD R4, R0.reuse, 0x1f4, RZ ;  /* 0x000001f400047824 */ /* 0x040fe200078e02ff */
[----:B0-----:R0:W2:Y:S04]  /*6130*/  LDG.E.U16 R25, [R12.64] ;  /* 0x000000060c197981 */ /* 0x0010a8000c1e1500 */
[----:B-----5:R3:W-:Y:S04]  /*6140*/  STL [R1+0x6c8], R20 ;  /* 0x0006c81401007387 */ /* 0x0207e80000100800 */
[----:B------:R-:W5:Y:S01]  /*6150*/  LDL.LU R9, [R1+0x290] ;  /* 0x0002900001097983 */ /* 0x000f620000300800 */
[----:B0-----:R-:W-:-:S03]  /*6160*/  IMAD R13, R0, 0x7d, RZ ;  /* 0x0000007d000d7824 */ /* 0x001fc600078e02ff */
[----:B-1----:R-:W2:Y:S04]  /*6170*/  LDL R21, [R1+0x284] ;  /* 0x0002840001157983 */ /* 0x002ea80000100800 */
[----:B---3--:R-:W3:Y:S04]  /*6180*/  LDL R20, [R1+0x28c] ;  /* 0x00028c0001147983 */ /* 0x008ee80000100800 */
[----:B------:R-:W2:Y:S01]  /*6190*/  LDL R0, [R1+0x294] ;  /* 0x0002940001007983 */ /* 0x000ea20000100800 */
[----:B------:R-:W-:Y:S02]  /*61a0*/  MOV R27, c[0x0][0x198] ;  /* 0x00006600001b7a02 */ /* 0x000fe40000000f00 */
[----:B------:R-:W-:-:S02]  /*61b0*/  LEA.HI.X.SX32 R17, R19, R3, 0x1, P0 ;  /* 0x0000000313117211 */ /* 0x000fc400000f0eff */
[-C--:B------:R-:W-:Y:S01]  /*61c0*/  IADD3 R18, P1, R5, R2.reuse, RZ ;  /* 0x0000000205127210 */ /* 0x080fe20007f3e0ff */
[----:B------:R-:W-:Y:S02]  /*61d0*/  IMAD R27, R27, 0xf2, RZ ;  /* 0x000000f21b1b7824 */ /* 0x000fe400078e02ff */
[----:B------:R0:W2:Y:S03]  /*61e0*/  LDG.E.U16 R5, [R16.64] ;  /* 0x0000000610057981 */ /* 0x0000a6000c1e1500 */
[----:B------:R-:W-:Y:S02]  /*61f0*/  LEA.HI.X.SX32 R19, R27, R3, 0x1, P1 ;  /* 0x000000031b137211 */ /* 0x000fe400008f0eff */
[-C--:B------:R-:W-:Y:S02]  /*6200*/  IADD3 R14, P2, R4, R2.reuse, RZ ;  /* 0x00000002040e7210 */ /* 0x080fe40007f5e0ff */
[----:B------:R-:W-:-:S02]  /*6210*/  IADD3 R12, P0, R15, R2, RZ ;  /* 0x000000020f0c7210 */ /* 0x000fc40007f1e0ff */
[-C--:B------:R-:W-:Y:S02]  /*6220*/  LEA.HI.X.SX32 R15, R15, R3.reuse, 0x1, P2 ;  /* 0x000000030f0f7211 */ /* 0x080fe400010f0eff */
[----:B------:R-:W-:Y:S01]  /*6230*/  LEA.HI.X.SX32 R13, R13, R3, 0x1, P0 ;  /* 0x000000030d0d7211 */ /* 0x000fe200000f0eff */
[----:B----4-:R1:W-:Y:S04]  /*6240*/  STL [R1+0x6b0], R22 ;  /* 0x0006b01601007387 */ /* 0x0103e80000100800 */
[----:B-1----:R-:W4:Y:S04]  /*6250*/  LDL.LU R22, [R1+0x260] ;  /* 0x0002600001167983 */ /* 0x002f280000300800 */
[----:B------:R1:W-:Y:S04]  /*6260*/  STL [R1+0x6ac], R23 ;  /* 0x0006ac1701007387 */ /* 0x0003e80000100800 */
[----:B-1----:R-:W4:Y:S04]  /*6270*/  LDL.LU R23, [R1+0x238] ;  /* 0x0002380001177983 */ /* 0x002f280000300800 */
[----:B------:R-:W4:Y:S04]  /*6280*/  LDL.LU R24, [R1+0x230] ;  /* 0x0002300001187983 */ /* 0x000f280000300800 */
[----:B------:R1:W-:Y:S04]  /*6290*/  STL [R1+0x6c4], R6 ;  /* 0x0006c40601007387 */ /* 0x0003e80000100800 */
[----:B-1----:R-:W1:Y:S04]  /*62a0*/  S2R R6, SR_TID.X ;  /* 0x0000000000067919 */ /* 0x002e680000002100 */
[----:B------:R0:W-:Y:S04]  /*62b0*/  STL [R1+0x6a8], R28 ;  /* 0x0006a81c01007387 */ /* 0x0001e80000100800 */
[----:B0-----:R-:W4:Y:S04]  /*62c0*/  LDL.LU R28, [R1+0x25c] ;  /* 0x00025c00011c7983 */ /* 0x001f280000300800 */
[----:B------:R0:W-:Y:S01]  /*62d0*/  STL [R1+0x6a4], R29 ;  /* 0x0006a41d01007387 */ /* 0x0001e20000100800 */
[----:B-1----:R-:W-:-:S03]  /*62e0*/  LOP3.LUT R4, R6, 0x7f, RZ, 0xc0, !PT ;  /* 0x0000007f06047812 */ /* 0x002fc600078ec0ff */
[----:B------:R1:W4:Y:S04]  /*62f0*/  LDG.E.U16 R6, [R18.64] ;  /* 0x0000000612067981 */ /* 0x000328000c1e1500 */
[----:B0-----:R-:W4:Y:S04]  /*6300*/  LDL.LU R29, [R1+0x228] ;  /* 0x00022800011d7983 */ /* 0x001f280000300800 */
[----:B------:R-:W4:Y:S04]  /*6310*/  LDL.LU R27, [R1+0x224] ;  /* 0x00022400011b7983 */ /* 0x000f280000300800 */
[----:B------:R-:W-:Y:S04]  /*6320*/  STL [R1+0x281c], R2 ;  /* 0x00281c0201007387 */ /* 0x000fe80000100800 */
[----:B------:R0:W-:Y:S04]  /*6330*/  STL [R1+0x2818], R3 ;  /* 0x0028180301007387 */ /* 0x0001e80000100800 */
[----:B-1----:R1:W4:Y:S04]  /*6340*/  LDG.E.U16 R19, [R12.64] ;  /* 0x000000060c137981 */ /* 0x002328000c1e1500 */
[----:B0-----:R-:W4:Y:S01]  /*6350*/  LDL.LU R3, [R1+0x270] ;  /* 0x0002700001037983 */ /* 0x001f220000300800 */
[----:B------:R-:W-:-:S03]  /*6360*/  SHF.L.U32 R18, R4, 0x1, RZ ;  /* 0x0000000104127819 */ /* 0x000fc600000006ff */
[----:B--2---:R0:W-:Y:S04]  /*6370*/  STL [R1+0x6c0], R25 ;  /* 0x0006c01901007387 */ /* 0x0041e80000100800 */
[----:B------:R-:W2:Y:S04]  /*6380*/  LDL.LU R2, [R1+0x268] ;  /* 0x0002680001027983 */ /* 0x000ea80000300800 */
[----:B------:R-:W2:Y:S04]  /*6390*/  LDL.LU R4, [R1+0x258] ;  /* 0x0002580001047983 */ /* 0x000ea80000300800 */
[----:B------:R-:W2:Y:S04]  /*63a0*/  LDL.LU R16, [R1+0x214] ;  /* 0x0002140001107983 */ /* 0x000ea80000300800 */
[----:B------:R-:W2:Y:S04]  /*63b0*/  LDL.LU R17, [R1+0x210] ;  /* 0x0002100001117983 */ /* 0x000ea80000300800 */
[----:B0-----:R-:W2:Y:S04]  /*63c0*/  LDL.LU R25, [R1+0x254] ;  /* 0x0002540001197983 */ /* 0x001ea80000300800 */
[----:B------:R0:W-:Y:S04]  /*63d0*/  STL [R1+0x6a0], R5 ;  /* 0x0006a00501007387 */ /* 0x0001e80000100800 */
[----:B-1----:R-:W2:Y:S04]  /*63e0*/  LDG.E.U16 R12, [R14.64] ;  /* 0x000000060e0c7981 */ /* 0x002ea8000c1e1500 */
[----:B0-----:R-:W2:Y:S04]  /*63f0*/  LDL.LU R5, [R1+0x208] ;  /* 0x0002080001057983 */ /* 0x001ea80000300800 */
[----:B-----5:R-:W-:Y:S04]  /*6400*/  STS.U16 [R18+0x800], R9 ;  /* 0x0008000912007388 */ /* 0x020fe80000000400 */
[----:B------:R-:W-:Y:S04]  /*6410*/  STS.U16 [R18], R0 ;  /* 0x0000000012007388 */ /* 0x000fe80000000400 */
[----:B---3--:R-:W-:Y:S04]  /*6420*/  STS.U16 [R18+0x1000], R20 ;  /* 0x0010001412007388 */ /* 0x008fe80000000400 */
[----:B------:R-:W-:Y:S04]  /*6430*/  STS.U16 [R18+0x2000], R21 ;  /* 0x0020001512007388 */ /* 0x000fe80000000400 */
[----:B----4-:R0:W-:Y:S04]  /*6440*/  STL [R1+0x69c], R6 ;  /* 0x00069c0601007387 */ /* 0x0101e80000100800 */
[----:B0-----:R-:W3:Y:S04]  /*6450*/  LDL.LU R6, [R1+0x204] ;  /* 0x0002040001067983 */ /* 0x001ee80000300800 */
[----:B------:R-:W4:Y:S04]  /*6460*/  LDL.LU R9, [R1+0x24c] ;  /* 0x00024c0001097983 */ /* 0x000f280000300800 */
[----:B------:R-:W5:Y:S04]  /*6470*/  LDL.LU R0, [R1+0x248] ;  /* 0x0002480001007983 */ /* 0x000f680000300800 */
[----:B------:R-:W5:Y:S04]  /*6480*/  LDL.LU R20, [R1+0x23c] ;  /* 0x00023c0001147983 */ /* 0x000f680000300800 */
[----:B------:R-:W5:Y:S04]  /*6490*/  LDL.LU R21, [R1+0x1e8] ;  /* 0x0001e80001157983 */ /* 0x000f680000300800 */
[----:B------:R-:W-:Y:S04]  /*64a0*/  STS.U16 [R18+0x4000], R3 ;  /* 0x0040000312007388 */ /* 0x000fe80000000400 */
[----:B------:R0:W-:Y:S04]  /*64b0*/  STS.U16 [R18+0x8000], R22 ;  /* 0x0080001612007388 */ /* 0x0001e80000000400 */
[----:B------:R-:W5:Y:S04]  /*64c0*/  LDL.LU R13, [R1+0x1dc] ;  /* 0x0001dc00010d7983 */ /* 0x000f680000300800 */
[----:B------:R1:W-:Y:S04]  /*64d0*/  STS.U16 [R18+0x10000], R23 ;  /* 0x0100001712007388 */ /* 0x0003e80000000400 */
[----:B0-----:R-:W5:Y:S04]  /*64e0*/  LDL.LU R22, [R1+0x22c] ;  /* 0x00022c0001167983 */ /* 0x001f680000300800 */
[----:B------:R0:W-:Y:S04]  /*64f0*/  STS.U16 [R18+0x10800], R24 ;  /* 0x0108001812007388 */ /* 0x0001e80000000400 */
[----:B-1----:R-:W5:Y:S04]  /*6500*/  LDL.LU R23, [R1+0x1d4] ;  /* 0x0001d40001177983 */ /* 0x002f680000300800 */
[----:B------:R1:W-:Y:S04]  /*6510*/  STS.U16 [R18+0x8800], R28 ;  /* 0x0088001c12007388 */ /* 0x0003e80000000400 */
[----:B0-----:R-:W5:Y:S04]  /*6520*/  LDL.LU R24, [R1+0x1d0] ;  /* 0x0001d00001187983 */ /* 0x001f680000300800 */
[----:B------:R0:W-:Y:S04]  /*6530*/  STS.U16 [R18+0x11000], R29 ;  /* 0x0110001d12007388 */ /* 0x0001e80000000400 */
[----:B-1----:R-:W5:Y:S04]  /*6540*/  LDL.LU R28, [R1+0x220] ;  /* 0x00022000011c7983 */ /* 0x002f680000300800 */
[----:B------:R1:W-:Y:S04]  /*6550*/  STS.U16 [R18+0x11800], R27 ;  /* 0x0118001b12007388 */ /* 0x0003e80000000400 */
[----:B0-----:R-:W5:Y:S04]  /*6560*/  LDL.LU R29, [R1+0x21c] ;  /* 0x00021c00011d7983 */ /* 0x001f680000300800 */
[----:B-1----:R-:W5:Y:S04]  /*6570*/  LDL.LU R27, [R1+0x1bc] ;  /* 0x0001bc00011b7983 */ /* 0x002f680000300800 */
[----:B--2---:R-:W-:Y:S04]  /*6580*/  STS.U16 [R18+0x4800], R2 ;  /* 0x0048000212007388 */ /* 0x004fe80000000400 */
[----:B------:R0:W-:Y:S04]  /*6590*/  STS.U16 [R18+0x9000], R4 ;  /* 0x0090000412007388 */ /* 0x0001e80000000400 */
[----:B------:R1:W-:Y:S04]  /*65a0*/  STL [R1+0x6bc], R19 ;  /* 0x0006bc1301007387 */ /* 0x0003e80000100800 */
[----:B------:R-:W-:Y:S04]  /*65b0*/  STS.U16 [R18+0x12000], R16 ;  /* 0x0120001012007388 */ /* 0x000fe80000000400 */
[----:B0-----:R-:W2:Y:S04]  /*65c0*/  LDL.LU R4, [R1+0x1b8] ;  /* 0x0001b80001047983 */ /* 0x001ea80000300800 */
[----:B------:R-:W-:Y:S04]  /*65d0*/  STS.U16 [R18+0x12800], R17 ;  /* 0x0128001112007388 */ /* 0x000fe80000000400 */
[----:B------:R-:W-:Y:S04]  /*65e0*/  STS.U16 [R18+0x9800], R25 ;  /* 0x0098001912007388 */ /* 0x000fe80000000400 */
[----:B------:R-:W-:Y:S04]  /*65f0*/  STL [R1+0x698], R12 ;  /* 0x0006980c01007387 */ /* 0x000fe80000100800 */
[----:B------:R0:W-:Y:S04]  /*6600*/  STS.U16 [R18+0x13000], R5 ;  /* 0x0130000512007388 */ /* 0x0001e80000000400 */
[----:B-1----:R-:W2:Y:S04]  /*6610*/  LDL.LU R19, [R1+0x20c] ;  /* 0x00020c0001137983 */ /* 0x002ea80000300800 */
[----:B0-----:R-:W2:Y:S04]  /*6620*/  LDL.LU R5, [R1+0x1b0] ;  /* 0x0001b00001057983 */ /* 0x001ea80000300800 */
[----:B------:R-:W2:Y:S04]  /*6630*/  LDL.LU R25, [R1+0x1ac] ;  /* 0x0001ac0001197983 */ /* 0x000ea80000300800 */
[----:B---3--:R0:W-:Y:S04]  /*6640*/  STS.U16 [R18+0x13800], R6 ;  /* 0x0138000612007388 */ /* 0x0081e80000000400 */
[----:B----4-:R1:W-:Y:S04]  /*6650*/  STS.U16 [R18+0x2800], R9 ;  /* 0x0028000912007388 */ /* 0x0103e80000000400 */
[----:B0-----:R-:W3:Y:S04]  /*6660*/  LDL.LU R6, [R1+0x200] ;  /* 0x0002000001067983 */ /* 0x001ee80000300800 */
[----:B-1----:R-:W4:Y:S04]  /*6670*/  LDL.LU R9, [R1+0x1fc] ;  /* 0x0001fc0001097983 */ /* 0x002f280000300800 */
[----:B-----5:R0:W-:Y:S04]  /*6680*/  STS.U16 [R18+0x5000], R0 ;  /* 0x0050000012007388 */ /* 0x0201e80000000400 */
[----:B------:R1:W-:Y:S04]  /*6690*/  STS.U16 [R18+0xa000], R20 ;  /* 0x00a0001412007388 */ /* 0x0003e80000000400 */
[----:B------:R5:W-:Y:S04]  /*66a0*/  STS.U16 [R18+0x14000], R21 ;  /* 0x0140001512007388 */ /* 0x000be80000000400 */
[----:B------:R-:W4:Y:S04]  /*66b0*/  LDL.LU R3, [R1+0x1f8] ;  /* 0x0001f80001037983 */ /* 0x000f280000300800 */
[----:B------:R-:W4:Y:S04]  /*66c0*/  LDL.LU R2, [R1+0x1ec] ;  /* 0x0001ec0001027983 */ /* 0x000f280000300800 */
[----:B------:R-:W-:Y:S04]  /*66d0*/  STS.U16 [R18+0x14800], R13 ;  /* 0x0148000d12007388 */ /* 0x000fe80000000400 */
[----:B------:R-:W4:Y:S04]  /*66e0*/  LDL.LU R16, [R1+0x194] ;  /* 0x0001940001107983 */ /* 0x000f280000300800 */
[----:B------:R0:W-:Y:S04]  /*66f0*/  STS.U16 [R18+0xa800], R22 ;  /* 0x00a8001612007388 */ /* 0x0001e80000000400 */
[----:B------:R-:W4:Y:S04]  /*6700*/  LDL.LU R17, [R1+0x18c] ;  /* 0x00018c0001117983 */ /* 0x000f280000300800 */
[----:B------:R-:W-:Y:S04]  /*6710*/  STS.U16 [R18+0x15000], R23 ;  /* 0x0150001712007388 */ /* 0x000fe80000000400 */
[----:B0-----:R-:W4:Y:S04]  /*6720*/  LDL.LU R0, [R1+0x1d8] ;  /* 0x0001d80001007983 */ /* 0x001f280000300800 */
[----:B------:R-:W-:Y:S04]  /*6730*/  STS.U16 [R18+0x15800], R24 ;  /* 0x0158001812007388 */ /* 0x000fe80000000400 */
[----:B-1----:R-:W4:Y:S04]  /*6740*/  LDL.LU R20, [R1+0x184] ;  /* 0x0001840001147983 */ /* 0x002f280000300800 */
[----:B------:R-:W-:Y:S04]  /*6750*/  STS.U16 [R18+0x5800], R28 ;  /* 0x0058001c12007388 */ /* 0x000fe80000000400 */
[----:B-----5:R-:W5:Y:S04]  /*6760*/  LDL.LU R21, [R1+0x180] ;  /* 0x0001800001157983 */ /* 0x020f680000300800 */
[----:B------:R-:W-:Y:S04]  /*6770*/  STS.U16 [R18+0xb000], R29 ;  /* 0x00b0001d12007388 */ /* 0x000fe80000000400 */
[----:B------:R0:W-:Y:S04]  /*6780*/  STS.U16 [R18+0x16000], R27 ;  /* 0x0160001b12007388 */ /* 0x0001e80000000400 */
[----:B------:R-:W5:Y:S04]  /*6790*/  LDL.LU R22, [R1+0x1c8] ;  /* 0x0001c80001167983 */ /* 0x000f680000300800 */
[----:B0-----:R-:W5:Y:S04]  /*67a0*/  LDL.LU R27, [R1+0x1c4] ;  /* 0x0001c400011b7983 */ /* 0x001f680000300800 */
[----:B------:R-:W5:Y:S04]  /*67b0*/  LDL.LU R23, [R1+0x170] ;  /* 0x0001700001177983 */ /* 0x000f680000300800 */
[----:B------:R-:W5:Y:S04]  /*67c0*/  LDL.LU R24, [R1+0x16c] ;  /* 0x00016c0001187983 */ /* 0x000f680000300800 */
[----:B--2---:R0:W-:Y:S04]  /*67d0*/  STS.U16 [R18+0x16800], R4 ;  /* 0x0168000412007388 */ /* 0x0041e80000000400 */
[----:B------:R-:W2:Y:S04]  /*67e0*/  LDL.LU R28, [R1+0x1b4] ;  /* 0x0001b400011c7983 */ /* 0x000ea80000300800 */
[----:B------:R-:W2:Y:S04]  /*67f0*/  LDL.LU R29, [R1+0x164] ;  /* 0x00016400011d7983 */ /* 0x000ea80000300800 */
[----:B------:R-:W-:Y:S04]  /*6800*/  STS.U16 [R18+0xb800], R19 ;  /* 0x00b8001312007388 */ /* 0x000fe80000000400 */
[----:B0-----:R-:W2:Y:S04]  /*6810*/  LDL.LU R4, [R1+0x160] ;  /* 0x0001600001047983 */ /* 0x001ea80000300800 */
[----:B------:R0:W-:Y:S04]  /*6820*/  STS.U16 [R18+0x17000], R5 ;  /* 0x0170000512007388 */ /* 0x0001e80000000400 */
[----:B------:R1:W-:Y:S04]  /*6830*/  STS.U16 [R18+0x17800], R25 ;  /* 0x0178001912007388 */ /* 0x0003e80000000400 */
[----:B0-----:R-:W2:Y:S04]  /*6840*/  LDL.LU R5, [R1+0x1a8] ;  /* 0x0001a80001057983 */ /* 0x001ea80000300800 */
[----:B-1----:R-:W2:Y:S04]  /*6850*/  LDL.LU R25, [R1+0x1a4] ;  /* 0x0001a40001197983 */ /* 0x002ea80000300800 */
[----:B---3--:R0:W-:Y:S04]  /*6860*/  STS.U16 [R18+0x1800], R6 ;  /* 0x0018000612007388 */ /* 0x0081e80000000400 */
[----:B----4-:R1:W-:Y:S04]  /*6870*/  STS.U16 [R18+0x3000], R9 ;  /* 0x0030000912007388 */ /* 0x0103e80000000400 */
[----:B0-----:R-:W3:Y:S04]  /*6880*/  LDL.LU R6, [R1+0x198] ;  /* 0x0001980001067983 */ /* 0x001ee80000300800 */
[----:B-1----:R-:W4:Y:S04]  /*6890*/  LDL.LU R9, [R1+0xfc] ;  /* 0x0000fc0001097983 */ /* 0x002f280000300800 */
[----:B------:R-:W4:Y:S04]  /*68a0*/  LDL.LU R13, [R1+0xf4] ;  /* 0x0000f400010d7983 */ /* 0x000f280000300800 */
[----:B------:R0:W-:Y:S04]  /*68b0*/  STS.U16 [R18+0x6000], R3 ;  /* 0x0060000312007388 */ /* 0x0001e80000000400 */
[----:B------:R1:W-:Y:S04]  /*68c0*/  STS.U16 [R18+0xc000], R2 ;  /* 0x00c0000212007388 */ /* 0x0003e80000000400 */
[----:B------:R-:W4:Y:S04]  /*68d0*/  LDL.LU R19, [R1+0x188] ;  /* 0x0001880001137983 */ /* 0x000f280000300800 */
[----:B------:R1:W-:Y:S04]  /*68e0*/  STS.U16 [R18+0x18000], R16 ;  /* 0x0180001012007388 */ /* 0x0003e80000000400 */
[----:B0-----:R-:W4:Y:S04]  /*68f0*/  LDL.LU R3, [R1+0xec] ;  /* 0x0000ec0001037983 */ /* 0x001f280000300800 */
[----:B------:R0:W-:Y:S04]  /*6900*/  STS.U16 [R18+0x18800], R17 ;  /* 0x0188001112007388 */ /* 0x0001e80000000400 */
[----:B-1----:R-:W4:Y:S04]  /*6910*/  LDL.LU R2, [R1+0xe4] ;  /* 0x0000e40001027983 */ /* 0x002f280000300800 */
[----:B------:R1:W-:Y:S04]  /*6920*/  STS.U16 [R18+0xc800], R0 ;  /* 0x00c8000012007388 */ /* 0x0003e80000000400 */
[----:B------:R-:W4:Y:S04]  /*6930*/  LDL.LU R16, [R1+0x17c] ;  /* 0x00017c0001107983 */ /* 0x000f280000300800 */
[----:B------:R-:W-:Y:S04]  /*6940*/  STS.U16 [R18+0x19000], R20 ;  /* 0x0190001412007388 */ /* 0x000fe80000000400 */
[----:B0-----:R-:W4:Y:S04]  /*6950*/  LDL.LU R17, [R1+0x178] ;  /* 0x0001780001117983 */ /* 0x001f280000300800 */
[----:B-----5:R-:W-:Y:S04]  /*6960*/  STS.U16 [R18+0x19800], R21 ;  /* 0x0198001512007388 */ /* 0x020fe80000000400 */
[----:B-1----:R-:W5:Y:S04]  /*6970*/  LDL.LU R0, [R1+0x4] ;  /* 0x0000040001007983 */ /* 0x002f680000300800 */
[----:B------:R-:W-:Y:S04]  /*6980*/  STS.U16 [R18+0x6800], R22 ;  /* 0x0068001612007388 */ /* 0x000fe80000000400 */
[----:B------:R0:W-:Y:S04]  /*6990*/  STS.U16 [R18+0xd000], R27 ;  /* 0x00d0001b12007388 */ /* 0x0001e80000000400 */
[----:B0-----:R-:W5:Y:S04]  /*69a0*/  LDL.LU R27, [R1+0x168] ;  /* 0x00016800011b7983 */ /* 0x001f680000300800 */
[----:B------:R-:W-:Y:S04]  /*69b0*/  STS.U16 [R18+0x1a000], R23 ;  /* 0x01a0001712007388 */ /* 0x000fe80000000400 */
[----:B------:R-:W-:Y:S04]  /*69c0*/  STS.U16 [R18+0x1a800], R24 ;  /* 0x01a8001812007388 */ /* 0x000fe80000000400 */
[----:B--2---:R0:W-:Y:S04]  /*69d0*/  STS.U16 [R18+0xd800], R28 ;  /* 0x00d8001c12007388 */ /* 0x0041e80000000400 */
[----:B------:R-:W2:Y:S04]  /*69e0*/  LDL R20, [R1+0x27c] ;  /* 0x00027c0001147983 */ /* 0x000ea80000100800 */
[----:B------:R1:W-:Y:S04]  /*69f0*/  STS.U16 [R18+0x1b000], R29 ;  /* 0x01b0001d12007388 */ /* 0x0003e80000000400 */
[----:B0-----:R-:W2:Y:S04]  /*6a00*/  LDL.LU R28, [R1+0x288] ;  /* 0x00028800011c7983 */ /* 0x001ea80000300800 */
[----:B------:R0:W-:Y:S04]  /*6a10*/  STS.U16 [R18+0x1b800], R4 ;  /* 0x01b8000412007388 */ /* 0x0001e80000000400 */
[----:B-1----:R-:W2:Y:S04]  /*6a20*/  LDL.LU R29, [R1+0x1e4] ;  /* 0x0001e400011d7983 */ /* 0x002ea80000300800 */
[----:B------:R1:W-:Y:S04]  /*6a30*/  STS.U16 [R18+0x3800], R5 ;  /* 0x0038000512007388 */ /* 0x0003e80000000400 */
[----:B0-----:R-:W2:Y:S04]  /*6a40*/  LDL.LU R4, [R1+0x280] ;  /* 0x0002800001047983 */ /* 0x001ea80000300800 */
[----:B-1----:R-:W2:Y:S04]  /*6a50*/  LDL.LU R5, [R1+0x244] ;  /* 0x0002440001057983 */ /* 0x002ea80000300800 */
[----:B------:R-:W2:Y:S04]  /*6a60*/  LDL.LU R21, [R1+0x1f4] ;  /* 0x0001f40001157983 */ /* 0x000ea80000300800 */
[----:B------:R-:W2:Y:S04]  /*6a70*/  LDL.LU R22, [R1+0x1a0] ;  /* 0x0001a00001167983 */ /* 0x000ea80000300800 */
[----:B------:R-:W2:Y:S04]  /*6a80*/  LDL.LU R23, [R1+0x15c] ;  /* 0x00015c0001177983 */ /* 0x000ea80000300800 */
[----:B------:R0:W-:Y:S04]  /*6a90*/  STS.U16 [R18+0x7000], R25 ;  /* 0x0070001912007388 */ /* 0x0001e80000000400 */
[----:B------:R-:W2:Y:S04]  /*6aa0*/  LDL.LU R24, [R1+0x158] ;  /* 0x0001580001187983 */ /* 0x000ea80000300800 */
[----:B0-----:R-:W2:Y:S04]  /*6ab0*/  LDL.LU R25, [R1+0x154] ;  /* 0x0001540001197983 */ /* 0x001ea80000300800 */
[----:B---3--:R0:W-:Y:S04]  /*6ac0*/  STS.U16 [R18+0xe000], R6 ;  /* 0x00e0000612007388 */ /* 0x0081e80000000400 */
[----:B----4-:R1:W-:Y:S04]  /*6ad0*/  STS.U16 [R18+0x1c000], R9 ;  /* 0x01c0000912007388 */ /* 0x0103e80000000400 */
[----:B0-----:R-:W3:Y:S04]  /*6ae0*/  LDL.LU R6, [R1+0x150] ;  /* 0x0001500001067983 */ /* 0x001ee80000300800 */
[----:B-1----:R-:W4:Y:S04]  /*6af0*/  LDL.LU R9, [R1+0x14c] ;  /* 0x00014c0001097983 */ /* 0x002f280000300800 */
[----:B------:R-:W-:Y:S04]  /*6b00*/  STS.U16 [R18+0x1c800], R13 ;  /* 0x01c8000d12007388 */ /* 0x000fe80000000400 */
[----:B------:R-:W-:Y:S04]  /*6b10*/  STS.U16 [R18+0xe800], R19 ;  /* 0x00e8001312007388 */ /* 0x000fe80000000400 */
[----:B------:R-:W-:Y:S04]  /*6b20*/  STS.U16 [R18+0x1d000], R3 ;  /* 0x01d0000312007388 */ /* 0x000fe80000000400 */
[----:B------:R-:W-:Y:S04]  /*6b30*/  STS.U16 [R18+0x1d800], R2 ;  /* 0x01d8000212007388 */ /* 0x000fe80000000400 */
[----:B------:R-:W-:Y:S04]  /*6b40*/  STS.U16 [R18+0x7800], R16 ;  /* 0x0078001012007388 */ /* 0x000fe80000000400 */
[----:B------:R-:W-:Y:S04]  /*6b50*/  STS.U16 [R18+0xf000], R17 ;  /* 0x00f0001112007388 */ /* 0x000fe80000000400 */
[----:B-----5:R-:W-:Y:S04]  /*6b60*/  STS.U16 [R18+0x1e000], R0 ;  /* 0x01e0000012007388 */ /* 0x020fe80000000400 */
[----:B------:R-:W-:Y:S04]  /*6b70*/  STS.U16 [R18+0x1e800], R26 ;  /* 0x01e8001a12007388 */ /* 0x000fe80000000400 */
[----:B------:R0:W-:Y:S04]  /*6b80*/  STS.U16 [R18+0xf800], R27 ;  /* 0x00f8001b12007388 */ /* 0x0001e80000000400 */
[----:B0-----:R-:W5:Y:S01]  /*6b90*/  LDL.LU R27, [R1+0x148] ;  /* 0x00014800011b7983 */ /* 0x001f620000300800 */
[----:B------:R-:W-:-:S03]  /*6ba0*/  LOP3.LUT R2, R18, 0x10, RZ, 0x3c, !PT ;  /* 0x0000001012027812 */ /* 0x000fc600078e3cff */
[----:B------:R-:W-:Y:S04]  /*6bb0*/  STS.U16 [R18+0x1f000], R11 ;  /* 0x01f0000b12007388 */ /* 0x000fe80000000400 */
[----:B------:R-:W-:Y:S04]  /*6bc0*/  STS.U16 [R18+0x1f800], R10 ;  /* 0x01f8000a12007388 */ /* 0x000fe80000000400 */
[----:B--2---:R-:W-:Y:S04]  /*6bd0*/  STS.U16 [R2+0x900], R20 ;  /* 0x0009001402007388 */ /* 0x004fe80000000400 */
[----:B------:R0:W-:Y:S04]  /*6be0*/  STS.U16 [R2+0x1100], R28 ;  /* 0x0011001c02007388 */ /* 0x0001e80000000400 */
[----:B------:R1:W-:Y:S04]  /*6bf0*/  STS.U16 [R2+0x1900], R29 ;  /* 0x0019001d02007388 */ /* 0x0003e80000000400 */
[----:B------:R-:W-:Y:S04]  /*6c00*/  STL [R1+0x282c], R18 ;  /* 0x00282c1201007387 */ /* 0x000fe80000100800 */
[----:B------:R2:W-:Y:S04]  /*6c10*/  STS.U16 [R2+0x2100], R4 ;  /* 0x0021000402007388 */ /* 0x0005e80000000400 */
[----:B0-----:R-:W5:Y:S04]  /*6c20*/  LDL.LU R28, [R1+0x144] ;  /* 0x00014400011c7983 */ /* 0x001f680000300800 */
[----:B------:R0:W-:Y:S04]  /*6c30*/  STS.U16 [R2+0x2900], R5 ;  /* 0x0029000502007388 */ /* 0x0001e80000000400 */
[----:B------:R-:W-:Y:S04]  /*6c40*/  STS.U16 [R2+0x3100], R21 ;  /* 0x0031001502007388 */ /* 0x000fe80000000400 */
[----:B------:R-:W-:Y:S04]  /*6c50*/  STS.U16 [R2+0x3900], R22 ;  /* 0x0039001602007388 */ /* 0x000fe80000000400 */
[----:B------:R-:W-:Y:S04]  /*6c60*/  STS.U16 [R2+0x10100], R23 ;  /* 0x0101001702007388 */ /* 0x000fe80000000400 */
[----:B-1----:R-:W5:Y:S04]  /*6c70*/  LDL.LU R29, [R1+0x140] ;  /* 0x00014000011d7983 */ /* 0x002f680000300800 */
[----:B------:R-:W-:Y:S04]  /*6c80*/  STS.U16 [R2+0x10900], R24 ;  /* 0x0109001802007388 */ /* 0x000fe80000000400 */
[----:B------:R-:W-:Y:S04]  /*6c90*/  STS.U16 [R2+0x11100], R25 ;  /* 0x0111001902007388 */ /* 0x000fe80000000400 */
[----:B--2---:R-:W2:Y:S04]  /*6ca0*/  LDL.LU R4, [R1+0x13c] ;  /* 0x00013c0001047983 */ /* 0x004ea80000300800 */
[----:B0-----:R-:W2:Y:S04]  /*6cb0*/  LDL.LU R5, [R1+0x138] ;  /* 0x0001380001057983 */ /* 0x001ea80000300800 */
[----:B---3--:R-:W-:Y:S04]  /*6cc0*/  STS.U16 [R2+0x11900], R6 ;  /* 0x0119000602007388 */ /* 0x008fe80000000400 */
[----:B----4-:R0:W-:Y:S04]  /*6cd0*/  STS.U16 [R2+0x12100], R9 ;  /* 0x0121000902007388 */ /* 0x0101e80000000400 */
[----:B0-----:R-:W3:Y:S04]  /*6ce0*/  LDL.LU R9, [R1+0x134] ;  /* 0x0001340001097983 */ /* 0x001ee80000300800 */
[----:B------:R-:W4:Y:S04]  /*6cf0*/  LDL.LU R18, [R1+0x130] ;  /* 0x0001300001127983 */ /* 0x000f280000300800 */
        /* <DEDUP_REMOVED lines=13> */
[----:B-----5:R0:W-:Y:S04]  /*6dd0*/  STS.U16 [R2+0x12900], R27 ;  /* 0x0129001b02007388 */ /* 0x0201e80000000400 */
[----:B0-----:R-:W5:Y:S04]  /*6de0*/  LDL.LU R27, [R1+0xf0] ;  /* 0x0000f000011b7983 */ /* 0x001f680000300800 */
[----:B------:R-:W5:Y:S04]  /*6df0*/  LDL.LU R20, [R1+0xe8] ;  /* 0x0000e80001147983 */ /* 0x000f680000300800 */
[----:B------:R-:W5:Y:S04]  /*6e00*/  LDL.LU R21, [R1+0xe0] ;  /* 0x0000e00001157983 */ /* 0x000f680000300800 */
[----:B------:R-:W5:Y:S04]  /*6e10*/  LDL.LU R22, [R1] ;  /* 0x0000000001167983 */ /* 0x000f680000300800 */
[----:B------:R-:W5:Y:S04]  /*6e20*/  LDL.LU R23, [R1+0xdc] ;  /* 0x0000dc0001177983 */ /* 0x000f680000300800 */
[----:B------:R-:W5:Y:S04]  /*6e30*/  LDL.LU R24, [R1+0xd8] ;  /* 0x0000d80001187983 */ /* 0x000f680000300800 */
[----:B------:R0:W-:Y:S04]  /*6e40*/  STS.U16 [R2+0x13100], R28 ;  /* 0x0131001c02007388 */ /* 0x0001e80000000400 */
[----:B------:R-:W5:Y:S04]  /*6e50*/  LDL.LU R25, [R1+0xd4] ;  /* 0x0000d40001197983 */ /* 0x000f680000300800 */
[----:B0-----:R-:W5:Y:S04]  /*6e60*/  LDL.LU R28, [R1+0xd0] ;  /* 0x0000d000011c7983 */ /* 0x001f680000300800 */
[----:B------:R0:W-:Y:S04]  /*6e70*/  STS.U16 [R2+0x13900], R29 ;  /* 0x0139001d02007388 */ /* 0x0001e80000000400 */
[----:B0-----:R-:W5:Y:S04]  /*6e80*/  LDL.LU R29, [R1+0xcc] ;  /* 0x0000cc00011d7983 */ /* 0x001f680000300800 */
[----:B--2---:R0:W-:Y:S04]  /*6e90*/  STS.U16 [R2+0x14100], R4 ;  /* 0x0141000402007388 */ /* 0x0041e80000000400 */
[----:B------:R1:W-:Y:S04]  /*6ea0*/  STS.U16 [R2+0x14900], R5 ;  /* 0x0149000502007388 */ /* 0x0003e80000000400 */
[----:B0-----:R-:W2:Y:S04]  /*6eb0*/  LDL.LU R4, [R1+0xc8] ;  /* 0x0000c80001047983 */ /* 0x001ea80000300800 */
[----:B-1----:R-:W2:Y:S04]  /*6ec0*/  LDL.LU R5, [R1+0xc4] ;  /* 0x0000c40001057983 */ /* 0x002ea80000300800 */
[----:B---3--:R0:W-:Y:S04]  /*6ed0*/  STS.U16 [R2+0x15100], R9 ;  /* 0x0151000902007388 */ /* 0x0081e80000000400 */
[----:B----4-:R-:W-:Y:S04]  /*6ee0*/  STS.U16 [R2+0x15900], R18 ;  /* 0x0159001202007388 */ /* 0x010fe80000000400 */
[----:B------:R-:W-:Y:S04]  /*6ef0*/  STS.U16 [R2+0x16100], R10 ;  /* 0x0161000a02007388 */ /* 0x000fe80000000400 */
        /* <DEDUP_REMOVED lines=9> */
[----:B------:R1:W-:Y:S04]  /*6f90*/  STS.U16 [R2+0x1b100], R6 ;  /* 0x01b1000602007388 */ /* 0x0003e80000000400 */
[----:B------:R-:W-:Y:S04]  /*6fa0*/  STS.U16 [R2+0x1b900], R17 ;  /* 0x01b9001102007388 */ /* 0x000fe80000000400 */
[----:B0-----:R-:W3:Y:S04]  /*6fb0*/  LDL.LU R9, [R1+0x2834] ;  /* 0x0028340001097983 */ /* 0x001ee80000300800 */
[----:B------:R-:W-:Y:S04]  /*6fc0*/  STS.U16 [R2+0x1c100], R0 ;  /* 0x01c1000002007388 */ /* 0x000fe80000000400 */
[----:B-1----:R-:W4:Y:S04]  /*6fd0*/  LDL.LU R6, [R1+0xc0] ;  /* 0x0000c00001067983 */ /* 0x002f280000300800 */
[----:B-----5:R0:W-:Y:S04]  /*6fe0*/  STS.U16 [R2+0x1c900], R27 ;  /* 0x01c9001b02007388 */ /* 0x0201e80000000400 */
[----:B0-----:R-:W5:Y:S04]  /*6ff0*/  LDL.LU R27, [R1+0xbc] ;  /* 0x0000bc00011b7983 */ /* 0x001f680000300800 */
[----:B------:R-:W2:Y:S04]  /*7000*/  LDL.LU R18, [R1+0xb4] ;  /* 0x0000b40001127983 */ /* 0x000ea80000300800 */
[----:B------:R-:W-:Y:S04]  /*7010*/  STS.U16 [R2+0x1d100], R20 ;  /* 0x01d1001402007388 */ /* 0x000fe80000000400 */
[----:B------:R-:W-:Y:S04]  /*7020*/  STS.U16 [R2+0x1d900], R21 ;  /* 0x01d9001502007388 */ /* 0x000fe80000000400 */
[----:B------:R-:W-:Y:S04]  /*7030*/  STS.U16 [R2+0x1e100], R22 ;  /* 0x01e1001602007388 */ /* 0x000fe80000000400 */
[----:B--2---:R0:W-:Y:S04]  /*7040*/  STL [R1+0x2830], R18 ;  /* 0x0028301201007387 */ /* 0x0041e80000100800 */
[----:B0-----:R-:W2:Y:S04]  /*7050*/  LDL.LU R18, [R1+0xb8] ;  /* 0x0000b80001127983 */ /* 0x001ea80000300800 */
[----:B---3--:R-:W-:Y:S04]  /*7060*/  STS.U16 [R2+0x1e900], R9 ;  /* 0x01e9000902007388 */ /* 0x008fe80000000400 */
[----:B------:R-:W-:Y:S04]  /*7070*/  STS.U16 [R2+0x1f100], R8 ;  /* 0x01f1000802007388 */ /* 0x000fe80000000400 */
[----:B------:R0:W-:Y:S04]  /*7080*/  STS.U16 [R2+0x1f900], R7 ;  /* 0x01f9000702007388 */ /* 0x0001e80000000400 */
[----:B0-----:R-:W3:Y:S04]  /*7090*/  LDL.LU R7, [R1+0xb0] ;  /* 0x0000b00001077983 */ /* 0x001ee80000300800 */
[----:B------:R-:W3:Y:S04]  /*70a0*/  LDL.LU R8, [R1+0xac] ;  /* 0x0000ac0001087983 */ /* 0x000ee80000300800 */
        /* <DEDUP_REMOVED lines=15> */
[----:B------:R0:W-:Y:S04]  /*71a0*/  STS.U16 [R2+0x4100], R23 ;  /* 0x0041001702007388 */ /* 0x0001e80000000400 */
[----:B------:R-:W3:Y:S04]  /*71b0*/  LDL.LU R22, [R1+0x274] ;  /* 0x0002740001167983 */ /* 0x000ee80000300800 */
[----:B------:R1:W-:Y:S04]  /*71c0*/  STS.U16 [R2+0x4900], R24 ;  /* 0x0049001802007388 */ /* 0x0003e80000000400 */
[----:B0-----:R-:W3:Y:S04]  /*71d0*/  LDL.LU R23, [R1+0x234] ;  /* 0x0002340001177983 */ /* 0x001ee80000300800 */
[----:B------:R0:W-:Y:S04]  /*71e0*/  STS.U16 [R2+0x5100], R25 ;  /* 0x0051001902007388 */ /* 0x0001e80000000400 */
[----:B-1----:R-:W3:Y:S04]  /*71f0*/  LDL.LU R24, [R1+0x1e0] ;  /* 0x0001e00001187983 */ /* 0x002ee80000300800 */
        /* <DEDUP_REMOVED lines=8> */
[----:B----4-:R1:W-:Y:S04]  /*7280*/  STS.U16 [R2+0x7900], R6 ;  /* 0x0079000602007388 */ /* 0x0103e80000000400 */
[----:B0-----:R-:W4:Y:S04]  /*7290*/  LDL.LU R5, [R1+0x218] ;  /* 0x0002180001057983 */ /* 0x001f280000300800 */
[----:B-----5:R0:W-:Y:S04]  /*72a0*/  STS.U16 [R2+0x8100], R27 ;  /* 0x0081001b02007388 */ /* 0x0201e80000000400 */
[----:B-1----:R-:W5:Y:S04]  /*72b0*/  LDL.LU R6, [R1+0x1f0] ;  /* 0x0001f00001067983 */ /* 0x002f680000300800 */
[----:B0-----:R-:W3:Y:S04]  /*72c0*/  LDL.LU R27, [R1+0x1c0] ;  /* 0x0001c000011b7983 */ /* 0x001ee80000300800 */
[----:B--2---:R0:W-:Y:S04]  /*72d0*/  STS.U16 [R2+0x8900], R18 ;  /* 0x0089001202007388 */ /* 0x0041e80000000400 */
[----:B0-----:R-:W2:Y:S04]  /*72e0*/  LDL.LU R18, [R1+0x2830] ;  /* 0x0028300001127983 */ /* 0x001ea80000300800 */
[----:B--2---:R0:W-:Y:S04]  /*72f0*/  STS.U16 [R2+0x9100], R18 ;  /* 0x0091001202007388 */ /* 0x0041e80000000400 */
[----:B---3--:R-:W-:Y:S04]  /*7300*/  STS.U16 [R2+0x9900], R7 ;  /* 0x0099000702007388 */ /* 0x008fe80000000400 */
        /* <DEDUP_REMOVED lines=12> */
[----:B0-----:R-:W2:Y:S04]  /*73d0*/  LDL.LU R18, [R1+0x282c] ;  /* 0x00282c0001127983 */ /* 0x001ea80000300800 */
[----:B------:R0:W-:Y:S04]  /*73e0*/  STS.U16 [R2+0x100], R17 ;  /* 0x0001001102007388 */ /* 0x0001e80000000400 */
[----:B0-----:R-:W3:Y:S04]  /*73f0*/  LDL.LU R2, [R1+0x74] ;  /* 0x0000740001027983 */ /* 0x001ee80000300800 */
[----:B---3--:R0:W-:Y:S04]  /*7400*/  STL [R1+0x2820], R2 ;  /* 0x0028200201007387 */ /* 0x0081e80000100800 */
[----:B0-----:R-:W3:Y:S04]  /*7410*/  LDL.LU R2, [R1+0x78] ;  /* 0x0000780001027983 */ /* 0x001ee80000300800 */
[----:B---3--:R0:W-:Y:S04]  /*7420*/  STL [R1+0x2824], R2 ;  /* 0x0028240201007387 */ /* 0x0081e80000100800 */
[----:B0-----:R-:W3:Y:S01]  /*7430*/  LDL.LU R2, [R1+0x174] ;  /* 0x0001740001027983 */ /* 0x001ee20000300800 */
[----:B--2---:R-:W-:-:S05]  /*7440*/  LOP3.LUT R7, R18, 0x20, RZ, 0x3c, !PT ;  /* 0x0000002012077812 */ /* 0x004fca00078e3cff */
[----:B------:R-:W-:Y:S04]  /*7450*/  STS.U16 [R7+0xa00], R0 ;  /* 0x000a000007007388 */ /* 0x000fe80000000400 */
[----:B------:R-:W-:Y:S04]  /*7460*/  STS.U16 [R7+0x1200], R20 ;  /* 0x0012001407007388 */ /* 0x000fe80000000400 */
[----:B------:R-:W-:Y:S04]  /*7470*/  STS.U16 [R7+0x1a00], R21 ;  /* 0x001a001507007388 */ /* 0x000fe80000000400 */
[----:B------:R-:W-:Y:S04]  /*7480*/  STS.U16 [R7+0x2200], R22 ;  /* 0x0022001607007388 */ /* 0x000fe80000000400 */
[----:B------:R-:W-:Y:S04]  /*7490*/  STS.U16 [R7+0x2a00], R23 ;  /* 0x002a001707007388 */ /* 0x000fe80000000400 */
[----:B---3--:R0:W-:Y:S04]  /*74a0*/  STL [R1+0x2828], R2 ;  /* 0x0028280201007387 */ /* 0x0081e80000100800 */
[----:B0-----:R-:W2:Y:S04]  /*74b0*/  LDL.LU R2, [R1+0x19c] ;  /* 0x00019c0001027983 */ /* 0x001ea80000300800 */
[----:B------:R-:W3:Y:S04]  /*74c0*/  LDL.LU R3, [R1+0x70] ;  /* 0x0000700001037983 */ /* 0x000ee80000300800 */
[----:B------:R-:W3:Y:S04]  /*74d0*/  LDL.LU R20, [R1+0x6c] ;  /* 0x00006c0001147983 */ /* 0x000ee80000300800 */
[----:B------:R-:W3:Y:S04]  /*74e0*/  LDL.LU R21, [R1+0x68] ;  /* 0x0000680001157983 */ /* 0x000ee80000300800 */
[----:B------:R0:W-:Y:S04]  /*74f0*/  STS.U16 [R7+0x3200], R24 ;  /* 0x0032001807007388 */ /* 0x0001e80000000400 */
[----:B------:R-:W3:Y:S04]  /*7500*/  LDL.LU R22, [R1+0x64] ;  /* 0x0000640001167983 */ /* 0x000ee80000300800 */
[----:B------:R-:W-:Y:S04]  /*7510*/  STS.U16 [R7+0x3a00], R25 ;  /* 0x003a001907007388 */ /* 0x000fe80000000400 */
[----:B------:R-:W3:Y:S04]  /*7520*/  LDL.LU R23, [R1+0x60] ;  /* 0x0000600001177983 */ /* 0x000ee80000300800 */
[----:B------:R1:W-:Y:S04]  /*7530*/  STS.U16 [R7+0x4200], R28 ;  /* 0x0042001c07007388 */ /* 0x0003e80000000400 */
[----:B0-----:R-:W3:Y:S04]  /*7540*/  LDL.LU R24, [R1+0x5c] ;  /* 0x00005c0001187983 */ /* 0x001ee80000300800 */
[----:B------:R0:W-:Y:S04]  /*7550*/  STS.U16 [R7+0x4a00], R29 ;  /* 0x004a001d07007388 */ /* 0x0001e80000000400 */
[----:B-1----:R-:W3:Y:S04]  /*7560*/  LDL.LU R28, [R1+0x58] ;  /* 0x00005800011c7983 */ /* 0x002ee80000300800 */
[----:B------:R1:W-:Y:S04]  /*7570*/  STS.U16 [R7+0x5200], R4 ;  /* 0x0052000407007388 */ /* 0x0003e80000000400 */
[----:B0-----:R-:W3:Y:S04]  /*7580*/  LDL.LU R29, [R1+0x54] ;  /* 0x00005400011d7983 */ /* 0x001ee80000300800 */
[----:B----4-:R0:W-:Y:S04]  /*7590*/  STS.U16 [R7+0x5a00], R5 ;  /* 0x005a000507007388 */ /* 0x0101e80000000400 */
[----:B-1----:R-:W4:Y:S04]  /*75a0*/  LDL.LU R4, [R1+0x50] ;  /* 0x0000500001047983 */ /* 0x002f280000300800 */
[----:B-----5:R1:W-:Y:S04]  /*75b0*/  STS.U16 [R7+0x6200], R6 ;  /* 0x0062000607007388 */ /* 0x0203e80000000400 */
[----:B0-----:R-:W5:Y:S04]  /*75c0*/  LDL.LU R5, [R1+0x4c] ;  /* 0x00004c0001057983 */ /* 0x001f680000300800 */
[----:B------:R0:W-:Y:S04]  /*75d0*/  STS.U16 [R7+0x6a00], R27 ;  /* 0x006a001b07007388 */ /* 0x0001e80000000400 */
[----:B-1----:R-:W3:Y:S04]  /*75e0*/  LDL.LU R6, [R1+0x48] ;  /* 0x0000480001067983 */ /* 0x002ee80000300800 */
        /* <DEDUP_REMOVED lines=16> */
[----:B--2---:R0:W-:Y:S04]  /*76f0*/  STS.U16 [R7+0x7200], R2 ;  /* 0x0072000207007388 */ /* 0x0041e80000000400 */
[----:B0-----:R-:W2:Y:S04]  /*7700*/  LDL.LU R2, [R1+0x2828] ;  /* 0x0028280001027983 */ /* 0x001ea80000300800 */
[----:B--2---:R0:W-:Y:S04]  /*7710*/  STS.U16 [R7+0x7a00], R2 ;  /* 0x007a000207007388 */ /* 0x0041e80000000400 */
[----:B0-----:R-:W2:Y:S04]  /*7720*/  LDL.LU R2, [R1+0x2824] ;  /* 0x0028240001027983 */ /* 0x001ea80000300800 */
[----:B--2---:R0:W-:Y:S04]  /*7730*/  STS.U16 [R7+0x200], R2 ;  /* 0x0002000207007388 */ /* 0x0041e80000000400 */
[----:B0-----:R-:W2:Y:S04]  /*7740*/  LDL.LU R2, [R1+0x2820] ;  /* 0x0028200001027983 */ /* 0x001ea80000300800 */
[----:B--2---:R0:W-:Y:S04]  /*7750*/  STS.U16 [R7+0x10200], R2 ;  /* 0x0102000207007388 */ /* 0x0041e80000000400 */
[----:B---3--:R1:W-:Y:S04]  /*7760*/  STS.U16 [R7+0x10a00], R3 ;  /* 0x010a000307007388 */ /* 0x0083e80000000400 */
[----:B------:R2:W-:Y:S04]  /*7770*/  STS.U16 [R7+0x11200], R20 ;  /* 0x0112001407007388 */ /* 0x0005e80000000400 */
[----:B0-----:R-:W3:Y:S04]  /*7780*/  LDL.LU R2, [R1+0x281c] ;  /* 0x00281c0001027983 */ /* 0x001ee80000300800 */
[----:B-1----:R-:W3:Y:S04]  /*7790*/  LDL.LU R3, [R1+0x2818] ;  /* 0x0028180001037983 */ /* 0x002ee80000300800 */
[----:B--2---:R-:W2:Y:S04]  /*77a0*/  LDL.LU R20, [R1+0x2814] ;  /* 0x0028140001147983 */ /* 0x004ea80000300800 */
[----:B------:R0:W-:Y:S04]  /*77b0*/  STS.U16 [R7+0x11a00], R21 ;  /* 0x011a001507007388 */ /* 0x0001e80000000400 */
[----:B------:R1:W-:Y:S04]  /*77c0*/  STS.U16 [R7+0x12200], R22 ;  /* 0x0122001607007388 */ /* 0x0003e80000000400 */
[----:B------:R4:W-:Y:S04]  /*77d0*/  STS.U16 [R7+0x12a00], R23 ;  /* 0x012a001707007388 */ /* 0x0009e80000000400 */
[----:B0-----:R-:W2:Y:S04]  /*77e0*/  LDL.LU R21, [R1+0x2810] ;  /* 0x0028100001157983 */ /* 0x001ea80000300800 */
[----:B-1----:R-:W2:Y:S04]  /*77f0*/  LDL.LU R22, [R1+0x280c] ;  /* 0x00280c0001167983 */ /* 0x002ea80000300800 */
[----:B----4-:R-:W4:Y:S04]  /*7800*/  LDL.LU R23, [R1+0x2808] ;  /* 0x0028080001177983 */ /* 0x010f280000300800 */
[----:B------:R0:W-:Y:S04]  /*7810*/  STS.U16 [R7+0x13200], R24 ;  /* 0x0132001807007388 */ /* 0x0001e80000000400 */
[----:B------:R1:W-:Y:S04]  /*7820*/  STS.U16 [R7+0x13a00], R28 ;  /* 0x013a001c07007388 */ /* 0x0003e80000000400 */
[----:B------:R5:W-:Y:S04]  /*7830*/  STS.U16 [R7+0x14200], R29 ;  /* 0x0142001d07007388 */ /* 0x000be80000000400 */
[----:B0-----:R-:W2:Y:S04]  /*7840*/  LDL.LU R24, [R1+0x2804] ;  /* 0x0028040001187983 */ /* 0x001ea80000300800 */
[----:B-1----:R-:W2:Y:S04]  /*7850*/  LDL.LU R28, [R1+0x2800] ;  /* 0x00280000011c7983 */ /* 0x002ea80000300800 */
[----:B-----5:R-:W5:Y:S04]  /*7860*/  LDL.LU R29, [R1+0x27fc] ;  /* 0x0027fc00011d7983 */ /* 0x020f680000300800 */
[----:B------:R0:W-:Y:S04]  /*7870*/  STS.U16 [R7+0x14a00], R4 ;  /* 0x014a000407007388 */ /* 0x0001e80000000400 */
[----:B------:R1:W-:Y:S04]  /*7880*/  STS.U16 [R7+0x15200], R5 ;  /* 0x0152000507007388 */ /* 0x0003e80000000400 */
[----:B------:R1:W-:Y:S04]  /*7890*/  STS.U16 [R7+0x15a00], R6 ;  /* 0x015a000607007388 */ /* 0x0003e80000000400 */
[----:B0-----:R-:W2:Y:S04]  /*78a0*/  LDL.LU R4, [R1+0x27f8] ;  /* 0x0027f80001047983 */ /* 0x001ea80000300800 */
[----:B-1----:R-:W2:Y:S04]  /*78b0*/  LDL.LU R5, [R1+0x27f4] ;  /* 0x0027f40001057983 */ /* 0x002ea80000300800 */
[----:B------:R-:W2:Y:S04]  /*78c0*/  LDL.LU R6, [R1+0x27f0] ;  /* 0x0027f00001067983 */ /* 0x000ea80000300800 */
[----:B------:R0:W-:Y:S04]  /*78d0*/  STS.U16 [R7+0x16200], R27 ;  /* 0x0162001b07007388 */ /* 0x0001e80000000400 */
[----:B0-----:R-:W2:Y:S04]  /*78e0*/  LDL.LU R27, [R1+0x27ec] ;  /* 0x0027ec00011b7983 */ /* 0x001ea80000300800 */
[----:B------:R0:W-:Y:S04]  /*78f0*/  STS.U16 [R7+0x16a00], R0 ;  /* 0x016a000007007388 */ /* 0x0001e80000000400 */
        /* <DEDUP_REMOVED lines=13> */
[----:B------:R-:W-:Y:S01]  /*79d0*/  STS.U16 [R7+0x1da00], R25 ;  /* 0x01da001907007388 */ /* 0x000fe20000000400 */
[----:B0-----:R-:W-:-:S04]  /*79e0*/  IMAD.MOV.U32 R0, RZ, RZ, c[0x0][0x198] ;  /* 0x00006600ff007624 */ /* 0x001fc800078e00ff */
[C---:B-1----:R-:W-:Y:S02]  /*79f0*/  IMAD R17, R0.reuse, 0x206, RZ ;  /* 0x0000020600117824 */ /* 0x042fe400078e02ff */
[C---:B------:R-:W-:Y:S02]  /*7a00*/  IMAD R8, R0.reuse, 0xa6, RZ ;  /* 0x000000a600087824 */ /* 0x040fe400078e02ff */
[C---:B------:R-:W-:Y:S02]  /*7a10*/  IMAD R9, R0.reuse, 0xae, RZ ;  /* 0x000000ae00097824 */ /* 0x040fe400078e02ff */
[C---:B------:R-:W-:Y:S02]  /*7a20*/  IMAD R10, R0.reuse, 0xb6, RZ ;  /* 0x000000b6000a7824 */ /* 0x040fe400078e02ff */
[C---:B------:R-:W-:Y:S02]  /*7a30*/  IMAD R11, R0.reuse, 0xbe, RZ ;  /* 0x000000be000b7824 */ /* 0x040fe400078e02ff */
[----:B------:R-:W-:-:S02]  /*7a40*/  IMAD R14, R0, 0xd6, RZ ;  /* 0x000000d6000e7824 */ /* 0x000fc400078e02ff */
[C---:B------:R-:W-:Y:S01]  /*7a50*/  IMAD R15, R0.reuse, 0xde, RZ ;  /* 0x000000de000f7824 */ /* 0x040fe200078e02ff */
[----:B--2---:R-:W-:Y:S04]  /*7a60*/  STS.U16 [R7+0x1e200], R27 ;  /* 0x01e2001b07007388 */ /* 0x004fe80000000400 */
[----:B------:R-:W-:Y:S04]  /*7a70*/  STS.U16 [R7+0x1ea00], R6 ;  /* 0x01ea000607007388 */ /* 0x000fe80000000400 */
[----:B------:R0:W-:Y:S04]  /*7a80*/  STS.U16 [R7+0x1f200], R5 ;  /* 0x01f2000507007388 */ /* 0x0001e80000000400 */
[----:B------:R1:W-:Y:S04]  /*7a90*/  STS.U16 [R7+0x1fa00], R4 ;  /* 0x01fa000407007388 */ /* 0x0003e80000000400 */
[----:B-----5:R-:W-:Y:S04]  /*7aa0*/  STS.U16 [R7+0x8200], R29 ;  /* 0x0082001d07007388 */ /* 0x020fe80000000400 */
[----:B------:R-:W-:Y:S01]  /*7ab0*/  STS.U16 [R7+0x8a00], R28 ;  /* 0x008a001c07007388 */ /* 0x000fe20000000400 */
[----:B0-----:R-:W-:-:S03]  /*7ac0*/  IMAD R5, R0, 0x8e, RZ ;  /* 0x0000008e00057824 */ /* 0x001fc600078e02ff */
[----:B------:R-:W-:Y:S01]  /*7ad0*/  STS.U16 [R7+0x9200], R24 ;  /* 0x0092001807007388 */ /* 0x000fe20000000400 */
[----:B-1----:R-:W-:-:S03]  /*7ae0*/  IMAD R4, R0, 0x86, RZ ;  /* 0x0000008600047824 */ /* 0x002fc600078e02ff */
[----:B----4-:R-:W-:Y:S01]  /*7af0*/  STS.U16 [R7+0x9a00], R23 ;  /* 0x009a001707007388 */ /* 0x010fe20000000400 */
[----:B------:R-:W-:-:S03]  /*7b00*/  IMAD R6, R0, 0x96, RZ ;  /* 0x0000009600067824 */ /* 0x000fc600078e02ff */
[----:B------:R-:W-:Y:S04]  /*7b10*/  STS.U16 [R7+0xa200], R22 ;  /* 0x00a2001607007388 */ /* 0x000fe80000000400 */
[----:B------:R-:W-:Y:S04]  /*7b20*/  STS.U16 [R7+0xaa00], R21 ;  /* 0x00aa001507007388 */ /* 0x000fe80000000400 */
[----:B------:R0:W-:Y:S04]  /*7b30*/  STS.U16 [R7+0xb200], R20 ;  /* 0x00b2001407007388 */ /* 0x0001e80000000400 */
[----:B------:R3:W-:Y:S01]  /*7b40*/  STL.64 [R1+0x27e0], R4 ;  /* 0x0027e00401007387 */ /* 0x0007e20000100a00 */
[----:B0-----:R-:W-:-:S03]  /*7b50*/  IMAD R7, R0, 0x9e, RZ ;  /* 0x0000009e00077824 */ /* 0x001fc600078e02ff */
[----:B------:R0:W-:Y:S04]  /*7b60*/  STL [R1+0x27e8], R5 ;  /* 0x0027e80501007387 */ /* 0x0001e80000100800 */
[----:B------:R-:W-:Y:S01]  /*7b70*/  STL.64 [R1+0x27d0], R6 ;  /* 0x0027d00601007387 */ /* 0x000fe20000100a00 */
[----:B---3--:R-:W-:-:S03]  /*7b80*/  IADD3 R4, P0, R17, R2, RZ ;  /* 0x0000000211047210 */ /* 0x008fc60007f1e0ff */
[----:B------:R-:W-:Y:S04]  /*7b90*/  STL.64 [R1+0x27d8], R8 ;  /* 0x0027d80801007387 */ /* 0x000fe80000100a00 */
[----:B------:R-:W-:Y:S04]  /*7ba0*/  STL.64 [R1+0x27c8], R10 ;  /* 0x0027c80a01007387 */ /* 0x000fe80000100a00 */
[----:B------:R-:W-:Y:S04]  /*7bb0*/  STL.64 [R1+0x27c0], R14 ;  /* 0x0027c00e01007387 */ /* 0x000fe80000100a00 */
[----:B------:R1:W-:Y:S04]  /*7bc0*/  STL [R1+0x290], R4 ;  /* 0x0002900401007387 */ /* 0x0003e80000100800 */
[----:B0-----:R0:W2:Y:S01]  /*7bd0*/  LDL.LU R5, [R1+0x27e8] ;  /* 0x0027e80001057983 */ /* 0x0010a20000300800 */
[----:B------:R-:W-:-:S05]  /*7be0*/  IMAD R19, R0, 0x208, RZ ;  /* 0x0000020800137824 */ /* 0x000fca00078e02ff */
[----:B-1----:R-:W-:-:S05]  /*7bf0*/  IADD3 R4, P6, R19, R2, RZ ;  /* 0x0000000213047210 */ /* 0x002fca0007fde0ff */
[----:B------:R2:W-:Y:S01]  /*7c00*/  STL [R1+0x288], R4 ;  /* 0x0002880401007387 */ /* 0x0005e20000100800 */
[----:B------:R-:W-:-:S03]  /*7c10*/  IMAD R21, R0, 0x20a, RZ ;  /* 0x0000020a00157824 */ /* 0x000fc600078e02ff */
[----:B--2---:R-:W2:Y:S02]  /*7c20*/  LDL.LU.64 R4, [R1+0x27e0] ;  /* 0x0027e00001047983 */ /* 0x004ea40000300a00 */
[----:B------:R-:W-:Y:S01]  /*7c30*/  IADD3 R6, P5, R21, R2, RZ ;  /* 0x0000000215067210 */ /* 0x000fe20007fbe0ff */
[C---:B------:R-:W-:Y:S01]  /*7c40*/  IMAD R23, R0.reuse, 0x20c, RZ ;  /* 0x0000020c00177824 */ /* 0x040fe200078e02ff */
[----:B------:R-:W-:-:S03]  /*7c50*/  SHF.L.U32 R27, R0, 0x2, RZ ;  /* 0x00000002001b7819 */ /* 0x000fc600000006ff */
[----:B------:R1:W-:Y:S01]  /*7c60*/  STL [R1+0x280], R6 ;  /* 0x0002800601007387 */ /* 0x0003e20000100800 */
[-C--:B------:R-:W-:Y:S02]  /*7c70*/  IADD3 R14, P4, R23, R2.reuse, RZ ;  /* 0x00000002170e7210 */ /* 0x080fe40007f9e0ff */
[----:B-1----:R-:W-:-:S03]  /*7c80*/  LEA R6, P2, R0, R2, 0x3 ;  /* 0x0000000200067211 */ /* 0x002fc600078418ff */
[----:B------:R1:W-:Y:S01]  /*7c90*/  STL [R1+0x278], R14 ;  /* 0x0002780e01007387 */ /* 0x0003e20000100800 */
[----:B------:R-:W-:Y:S02]  /*7ca0*/  LEA.HI.X.SX32 R7, R27, R3, 0x1, P2 ;  /* 0x000000031b077211 */ /* 0x000fe400010f0eff */
[-C--:B--2---:R-:W-:Y:S01]  /*7cb0*/  IADD3 R8, P3, R5, R2.reuse, RZ ;  /* 0x0000000205087210 */ /* 0x084fe20007f7e0ff */
[----:B------:R2:W-:Y:S01]  /*7cc0*/  STL.64 [R1+0x27b8], R4 ;  /* 0x0027b80401007387 */ /* 0x0005e20000100a00 */
[----:B-1----:R-:W-:-:S03]  /*7cd0*/  IADD3 R14, P1, R4, R2, RZ ;  /* 0x00000002040e7210 */ /* 0x002fc60007f3e0ff */
[----:B------:R1:W-:Y:S01]  /*7ce0*/  STL [R1+0x488], R8 ;  /* 0x0004880801007387 */ /* 0x0003e20000100800 */
[----:B--2---:R-:W-:Y:S01]  /*7cf0*/  MOV R4, R8 ;  /* 0x0000000800047202 */ /* 0x004fe20000000f00 */
[----:B------:R-:W-:Y:S02]  /*7d00*/  IMAD.MOV.U32 R5, RZ, RZ, R9 ;  /* 0x000000ffff057224 */ /* 0x000fe400078e0009 */
[----:B-1----:R-:W2:Y:S04]  /*7d10*/  LDL.LU.64 R8, [R1+0x27d8] ;  /* 0x0027d80001087983 */ /* 0x002ea80000300a00 */
[----:B------:R1:W-:Y:S04]  /*7d20*/  STL.64 [R1+0x498], R6 ;  /* 0x0004980601007387 */ /* 0x0003e80000100a00 */
[----:B-1----:R-:W3:Y:S01]  /*7d30*/  LDL.LU.64 R6, [R1+0x27d0] ;  /* 0x0027d00001067983 */ /* 0x002ee20000300a00 */
[----:B------:R-:W-:-:S05]  /*7d40*/  IMAD R29, R0, 0x43, RZ ;  /* 0x00000043001d7824 */ /* 0x000fca00078e02ff */
[-C--:B------:R-:W-:Y:S01]  /*7d50*/  LEA.HI.X.SX32 R15, R29, R3.reuse, 0x1, P1 ;  /* 0x000000031d0f7211 */ /* 0x080fe200008f0eff */
[C---:B------:R-:W-:Y:S02]  /*7d60*/  IMAD R19, R0.reuse, 0x47, RZ ;  /* 0x0000004700137824 */ /* 0x040fe400078e02ff */
[C---:B------:R-:W-:Y:S02]  /*7d70*/  IMAD R17, R0.reuse, 0x4b, RZ ;  /* 0x0000004b00117824 */ /* 0x040fe400078e02ff */
[----:B------:R1:W-:Y:S01]  /*7d80*/  STL.64 [R1+0x490], R14 ;  /* 0x0004900e01007387 */ /* 0x0003e20000100a00 */
[----:B------:R-:W-:Y:S01]  /*7d90*/  LEA.HI.X.SX32 R5, R19, R3, 0x1, P3 ;  /* 0x0000000313057211 */ /* 0x000fe200018f0eff */
[----:B------:R-:W-:Y:S01]  /*7da0*/  IMAD R19, R0, 0x4f, RZ ;  /* 0x0000004f00137824 */ /* 0x000fe200078e02ff */
[-C--:B---3--:R-:W-:Y:S02]  /*7db0*/  IADD3 R10, P2, R6, R2.reuse, RZ ;  /* 0x00000002060a7210 */ /* 0x088fe40007f5e0ff */
[----:B-1----:R-:W-:-:S03]  /*7dc0*/  IADD3 R14, P1, R7, R2, RZ ;  /* 0x00000002070e7210 */ /* 0x002fc60007f3e0ff */
[----:B------:R-:W-:Y:S04]  /*7dd0*/  STL [R1+0x480], R10 ;  /* 0x0004800a01007387 */ /* 0x000fe80000100800 */
[----:B------:R1:W-:Y:S01]  /*7de0*/  STL.64 [R1+0x27a0], R6 ;  /* 0x0027a00601007387 */ /* 0x0003e20000100a00 */
[----:B------:R-:W-:Y:S02]  /*7df0*/  LEA.HI.X.SX32 R15, R19, R3, 0x1, P1 ;  /* 0x00000003130f7211 */ /* 0x000fe400008f0eff */
[----:B-1----:R-:W-:Y:S02]  /*7e00*/  MOV R6, R10 ;  /* 0x0000000a00067202 */ /* 0x002fe40000000f00 */
[----:B------:R-:W-:Y:S02]  /*7e10*/  MOV R7, R11 ;  /* 0x0000000b00077202 */ /* 0x000fe40000000f00 */
[----:B------:R-:W3:Y:S01]  /*7e20*/  LDL.LU.64 R10, [R1+0x27c8] ;  /* 0x0027c800010a7983 */ /* 0x000ee20000300a00 */
[----:B------:R-:W-:-:S03]  /*7e30*/  LEA.HI.X.SX32 R7, R17, R3, 0x1, P2 ;  /* 0x0000000311077211 */ /* 0x000fc600010f0eff */
[----:B------:R-:W-:Y:S04]  /*7e40*/  STL [R1+0x48c], R5 ;  /* 0x00048c0501007387 */ /* 0x000fe80000100800 */
[----:B------:R-:W-:Y:S04]  /*7e50*/  STL [R1+0x484], R7 ;  /* 0x0004840701007387 */ /* 0x000fe80000100800 */
[----:B--2---:R-:W-:Y:S04]  /*7e60*/  STL.64 [R1+0x2798], R8 ;  /* 0x0027980801007387 */ /* 0x004fe80000100a00 */
[----:B------:R-:W-:Y:S04]  /*7e70*/  STL [R1+0x27a8], R9 ;  /* 0x0027a80901007387 */ /* 0x000fe80000100800 */
[----:B------:R1:W-:Y:S04]  /*7e80*/  STL.64 [R1+0x478], R14 ;  /* 0x0004780e01007387 */ /* 0x0003e80000100a00 */
[----:B-1----:R-:W2:Y:S01]  /*7e90*/  LDL.LU.64 R14, [R1+0x27c0] ;  /* 0x0027c000010e7983 */ /* 0x002ea20000300a00 */
[----:B------:R-:W-:Y:S01]  /*7ea0*/  IMAD R17, R0, 0x53, RZ ;  /* 0x0000005300117824 */ /* 0x000fe200078e02ff */
[-C--:B------:R-:W-:Y:S01]  /*7eb0*/  IADD3 R4, P3, R8, R2.reuse, RZ ;  /* 0x0000000208047210 */ /* 0x080fe20007f7e0ff */
[----:B------:R-:W-:Y:S01]  /*7ec0*/  IMAD R19, R0, 0x57, RZ ;  /* 0x0000005700137824 */ /* 0x000fe200078e02ff */
[----:B------:R-:W-:-:S02]  /*7ed0*/  IADD3 R6, P2, R9, R2, RZ ;  /* 0x0000000209067210 */ /* 0x000fc40007f5e0ff */
[-C--:B------:R-:W-:Y:S01]  /*7ee0*/  LEA.HI.X.SX32 R5, R17, R3.reuse, 0x1, P3 ;  /* 0x0000000311057211 */ /* 0x080fe200018f0eff */
[C---:B------:R-:W-:Y:S01]  /*7ef0*/  IMAD R17, R0.reuse, 0x5b, RZ ;  /* 0x0000005b00117824 */ /* 0x040fe200078e02ff */
[----:B------:R-:W-:Y:S01]  /*7f00*/  LEA.HI.X.SX32 R7, R19, R3, 0x1, P2 ;  /* 0x0000000313077211 */ /* 0x000fe200010f0eff */
[C---:B------:R-:W-:Y:S02]  /*7f10*/  IMAD R12, R0.reuse, 0xc6, RZ ;  /* 0x000000c6000c7824 */ /* 0x040fe400078e02ff */
[----:B------:R1:W-:Y:S01]  /*7f20*/  STL.64 [R1+0x470], R4 ;  /* 0x0004700401007387 */ /* 0x0003e20000100a00 */
[C---:B------:R-:W-:Y:S02]  /*7f30*/  IMAD R19, R0.reuse, 0x5f, RZ ;  /* 0x0000005f00137824 */ /* 0x040fe400078e02ff */
[C---:B------:R-:W-:Y:S02]  /*7f40*/  IMAD R13, R0.reuse, 0xce, RZ ;  /* 0x000000ce000d7824 */ /* 0x040fe400078e02ff */
[----:B------:R-:W-:-:S02]  /*7f50*/  IMAD R16, R0, 0xe6, RZ ;  /* 0x000000e600107824 */ /* 0x000fc400078e02ff */
[C---:B------:R-:W-:Y:S02]  /*7f60*/  IMAD R18, R0.reuse, 0xee, RZ ;  /* 0x000000ee00127824 */ /* 0x040fe400078e02ff */
[C---:B------:R-:W-:Y:S02]  /*7f70*/  IMAD R20, R0.reuse, 0xf6, RZ ;  /* 0x000000f600147824 */ /* 0x040fe400078e02ff */
[C---:B------:R-:W-:Y:S02]  /*7f80*/  IMAD R22, R0.reuse, 0xfe, RZ ;  /* 0x000000fe00167824 */ /* 0x040fe400078e02ff */
[C---:B------:R-:W-:Y:S02]  /*7f90*/  IMAD R24, R0.reuse, 0x106, RZ ;  /* 0x0000010600187824 */ /* 0x040fe400078e02ff */
[----:B------:R-:W-:Y:S01]  /*7fa0*/  IMAD R25, R0, 0x10c, RZ ;  /* 0x0000010c00197824 */ /* 0x000fe200078e02ff */
[-C--:B---3--:R-:W-:Y:S02]  /*7fb0*/  IADD3 R8, P1, R10, R2.reuse, RZ ;  /* 0x000000020a087210 */ /* 0x088fe40007f3e0ff */
[----:B-1----:R-:W-:Y:S01]  /*7fc0*/  IADD3 R4, P3, R11, R2, RZ ;  /* 0x000000020b047210 */ /* 0x002fe20007f7e0ff */
[----:B------:R-:W-:Y:S01]  /*7fd0*/  STL.64 [R1+0x27b0], R10 ;  /* 0x0027b00a01007387 */ /* 0x000fe20000100a00 */
[-C--:B------:R-:W-:Y:S01]  /*7fe0*/  LEA.HI.X.SX32 R9, R17, R3.reuse, 0x1, P1 ;  /* 0x0000000311097211 */ /* 0x080fe200008f0eff */
[C---:B------:R-:W-:Y:S01]  /*7ff0*/  IMAD R17, R0.reuse, 0x63, RZ ;  /* 0x0000006300117824 */ /* 0x040fe200078e02ff */
[----:B------:R-:W-:Y:S01]  /*8000*/  LEA.HI.X.SX32 R5, R19, R3, 0x1, P3 ;  /* 0x0000000313057211 */ /* 0x000fe200018f0eff */
[----:B------:R1:W-:Y:S01]  /*8010*/  STL.64 [R1+0x468], R6 ;  /* 0x0004680601007387 */ /* 0x0003e20000100a00 */
[----:B------:R-:W-:-:S03]  /*8020*/  IMAD R19, R0, 0x67, RZ ;  /* 0x0000006700137824 */ /* 0x000fc600078e02ff */
[----:B------:R3:W-:Y:S01]  /*8030*/  STL.64 [R1+0x460], R8 ;  /* 0x0004600801007387 */ /* 0x0007e20000100a00 */
[----:B-1----:R-:W-:-:S03]  /*8040*/  IADD3 R6, P2, R12, R2, RZ ;  /* 0x000000020c067210 */ /* 0x002fc60007f5e0ff */
[----:B------:R2:W-:Y:S01]  /*8050*/  STL.64 [R1+0x458], R4 ;  /* 0x0004580401007387 */ /* 0x0005e20000100a00 */
[-C--:B---3--:R-:W-:Y:S02]  /*8060*/  IADD3 R8, P1, R13, R2.reuse, RZ ;  /* 0x000000020d087210 */ /* 0x088fe40007f3e0ff */
[-C--:B------:R-:W-:Y:S01]  /*8070*/  LEA.HI.X.SX32 R7, R17, R3.reuse, 0x1, P2 ;  /* 0x0000000311077211 */ /* 0x080fe200010f0eff */
[C---:B------:R-:W-:Y:S01]  /*8080*/  IMAD R17, R0.reuse, 0x6b, RZ ;  /* 0x0000006b00117824 */ /* 0x040fe200078e02ff */
[-C--:B------:R-:W-:Y:S01]  /*8090*/  LEA.HI.X.SX32 R9, R19, R3.reuse, 0x1, P1 ;  /* 0x0000000313097211 */ /* 0x080fe200008f0eff */
[----:B------:R-:W-:Y:S01]  /*80a0*/  IMAD R19, R0, 0x6f, RZ ;  /* 0x0000006f00137824 */ /* 0x000fe200078e02ff */
[-C--:B--2---:R-:W-:Y:S01]  /*80b0*/  IADD3 R4, P3, R14, R2.reuse, RZ ;  /* 0x000000020e047210 */ /* 0x084fe20007f7e0ff */
[----:B------:R1:W-:Y:S03]  /*80c0*/  STL.64 [R1+0x450], R6 ;  /* 0x0004500601007387 */ /* 0x0003e60000100a00 */
[----:B------:R-:W-:Y:S01]  /*80d0*/  LEA.HI.X.SX32 R5, R17, R3, 0x1, P3 ;  /* 0x0000000311057211 */ /* 0x000fe200018f0eff */
[----:B------:R2:W-:Y:S01]  /*80e0*/  STL.64 [R1+0x448], R8 ;  /* 0x0004480801007387 */ /* 0x0005e20000100a00 */
[----:B------:R-:W-:Y:S01]  /*80f0*/  IMAD R17, R0, 0x73, RZ ;  /* 0x0000007300117824 */ /* 0x000fe200078e02ff */
[----:B-1----:R-:W-:-:S02]  /*8100*/  IADD3 R6, P2, R15, R2, RZ ;  /* 0x000000020f067210 */ /* 0x002fc40007f5e0ff */
[----:B------:R1:W-:Y:S01]  /*8110*/  STL.64 [R1+0x440], R4 ;  /* 0x0004400401007387 */ /* 0x0003e20000100a00 */
[-C--:B--2---:R-:W-:Y:S02]  /*8120*/  IADD3 R8, P1, R16, R2.reuse, RZ ;  /* 0x0000000210087210 */ /* 0x084fe40007f3e0ff */
[-C--:B------:R-:W-:Y:S01]  /*8130*/  LEA.HI.X.SX32 R7, R19, R3.reuse, 0x1, P2 ;  /* 0x0000000313077211 */ /* 0x080fe200010f0eff */
[C---:B------:R-:W-:Y:S01]  /*8140*/  IMAD R19, R0.reuse, 0x77, RZ ;  /* 0x0000007700137824 */ /* 0x040fe200078e02ff */
[-C--:B------:R-:W-:Y:S01]  /*8150*/  LEA.HI.X.SX32 R9, R17, R3.reuse, 0x1, P1 ;  /* 0x0000000311097211 */ /* 0x080fe200008f0eff */
[----:B------:R-:W-:Y:S01]  /*8160*/  IMAD R17, R0, 0x7b, RZ ;  /* 0x0000007b00117824 */ /* 0x000fe200078e02ff */
[-C--:B-1----:R-:W-:Y:S01]  /*8170*/  IADD3 R4, P3, R18, R2.reuse, RZ ;  /* 0x0000000212047210 */ /* 0x082fe20007f7e0ff */
[----:B------:R1:W-:Y:S03]  /*8180*/  STL.64 [R1+0x438], R6 ;  /* 0x0004380601007387 */ /* 0x0003e60000100a00 */
[----:B------:R-:W-:Y:S01]  /*8190*/  LEA.HI.X.SX32 R5, R19, R3, 0x1, P3 ;  /* 0x0000000313057211 */ /* 0x000fe200018f0eff */
[----:B------:R2:W-:Y:S01]  /*81a0*/  STL.64 [R1+0x430], R8 ;  /* 0x0004300801007387 */ /* 0x0005e20000100a00 */
[----:B------:R-:W-:Y:S01]  /*81b0*/  IMAD R19, R0, 0x7f, RZ ;  /* 0x0000007f00137824 */ /* 0x000fe200078e02ff */
[----:B-1----:R-:W-:-:S02]  /*81c0*/  IADD3 R6, P2, R20, R2, RZ ;  /* 0x0000000214067210 */ /* 0x002fc40007f5e0ff */
[----:B------:R1:W-:Y:S02]  /*81d0*/  STL.64 [R1+0x428], R4 ;  /* 0x0004280401007387 */ /* 0x0003e40000100a00 */
[----:B------:R-:W-:Y:S01]  /*81e0*/  LEA.HI.X.SX32 R7, R17, R3, 0x1, P2 ;  /* 0x0000000311077211 */ /* 0x000fe200010f0eff */
[----:B------:R-:W-:Y:S01]  /*81f0*/  IMAD R17, R0, 0x83, RZ ;  /* 0x0000008300117824 */ /* 0x000fe200078e02ff */
[----:B--2---:R-:W-:-:S04]  /*8200*/  IADD3 R8, P1, R22, R2, RZ ;  /* 0x0000000216087210 */ /* 0x004fc80007f3e0ff */
[-C--:B------:R-:W-:Y:S02]  /*8210*/  LEA.HI.X.SX32 R9, R19, R3.reuse, 0x1, P1 ;  /* 0x0000000313097211 */ /* 0x080fe400008f0eff */
[----:B-1----:R-:W-:Y:S01]  /*8220*/  IADD3 R4, P3, R24, R2, RZ ;  /* 0x0000000218047210 */ /* 0x002fe20007f7e0ff */
[----:B------:R-:W-:Y:S03]  /*8230*/  STL.64 [R1+0x420], R6 ;  /* 0x0004200601007387 */ /* 0x000fe60000100a00 */
[----:B------:R-:W-:Y:S01]  /*8240*/  LEA.HI.X.SX32 R5, R17, R3, 0x1, P3 ;  /* 0x0000000311057211 */ /* 0x000fe200018f0eff */
[----:B------:R-:W-:Y:S04]  /*8250*/  STL.64 [R1+0x2788], R24 ;  /* 0x0027881801007387 */ /* 0x000fe80000100a00 */
[----:B------:R-:W-:Y:S04]  /*8260*/  STL.64 [R1+0x418], R8 ;  /* 0x0004180801007387 */ /* 0x000fe80000100a00 */
[----:B------:R1:W-:Y:S04]  /*8270*/  STL.64 [R1+0x410], R4 ;  /* 0x0004100401007387 */ /* 0x0003e80000100a00 */
[----:B-1----:R-:W2:Y:S01]  /*8280*/  LDL.LU.64 R4, [R1+0x27b8] ;  /* 0x0027b80001047983 */ /* 0x002ea20000300a00 */
[----:B------:R-:W-:-:S02]  /*8290*/  IMAD R28, R0, 0x116, RZ ;  /* 0x00000116001c7824 */ /* 0x000fc400078e02ff */
[C---:B------:R-:W-:Y:S01]  /*82a0*/  IMAD R26, R0.reuse, 0x10e, RZ ;  /* 0x0000010e001a7824 */ /* 0x040fe200078e02ff */
[-C--:B------:R-:W-:Y:S01]  /*82b0*/  IADD3 R6, P2, R25, R2.reuse, RZ ;  /* 0x0000000219067210 */ /* 0x080fe20007f5e0ff */
[----:B------:R-:W-:Y:S01]  /*82c0*/  IMAD R23, R0, 0x87, RZ ;  /* 0x0000008700177824 */ /* 0x000fe200078e02ff */
[-C--:B------:R-:W-:Y:S02]  /*82d0*/  IADD3 R10, P3, R28, R2.reuse, RZ ;  /* 0x000000021c0a7210 */ /* 0x080fe40007f7e0ff */
[----:B------:R-:W-:Y:S01]  /*82e0*/  IADD3 R8, P1, R26, R2, RZ ;  /* 0x000000021a087210 */ /* 0x000fe20007f3e0ff */
[C---:B------:R-:W-:Y:S01]  /*82f0*/  IMAD R17, R0.reuse, 0x11c, RZ ;  /* 0x0000011c00117824 */ /* 0x040fe200078e02ff */
[----:B------:R1:W-:Y:S01]  /*8300*/  STL.64 [R1+0x2780], R28 ;  /* 0x0027801c01007387 */ /* 0x0003e20000100a00 */
[C---:B------:R-:W-:Y:S01]  /*8310*/  IMAD R19, R0.reuse, 0x8b, RZ ;  /* 0x0000008b00137824 */ /* 0x040fe200078e02ff */
[----:B------:R-:W-:Y:S01]  /*8320*/  LEA.HI.X.SX32 R9, R23, R3, 0x1, P1 ;  /* 0x0000000317097211 */ /* 0x000fe200008f0eff */
[----:B------:R-:W-:Y:S01]  /*8330*/  IMAD R21, R0, 0x11e, RZ ;  /* 0x0000011e00157824 */ /* 0x000fe200078e02ff */
[----:B------:R3:W-:Y:S01]  /*8340*/  STL [R1+0x3f8], R10 ;  /* 0x0003f80a01007387 */ /* 0x0007e20000100800 */
[----:B-1----:R-:W-:Y:S01]  /*8350*/  IMAD.MOV.U32 R28, RZ, RZ, R10 ;  /* 0x000000ffff1c7224 */ /* 0x002fe200078e000a */
[----:B------:R-:W-:-:S02]  /*8360*/  MOV R29, R11 ;  /* 0x0000000b001d7202 */ /* 0x000fc40000000f00 */
[----:B---3--:R-:W3:Y:S01]  /*8370*/  LDL.LU.64 R10, [R1+0x27b0] ;  /* 0x0027b000010a7983 */ /* 0x008ee20000300a00 */
[-C--:B------:R-:W-:Y:S02]  /*8380*/  LEA.HI.X.SX32 R29, R19, R3.reuse, 0x1, P3 ;  /* 0x00000003131d7211 */ /* 0x080fe400018f0eff */
[----:B--2---:R-:W-:-:S05]  /*8390*/  LEA.HI.X.SX32 R7, R4, R3, 0x1, P2 ;  /* 0x0000000304077211 */ /* 0x004fca00010f0eff */
[----:B------:R1:W-:Y:S04]  /*83a0*/  STL.64 [R1+0x408], R6 ;  /* 0x0004080601007387 */ /* 0x0003e80000100a00 */
[----:B------:R2:W-:Y:S01]  /*83b0*/  STL.64 [R1+0x400], R8 ;  /* 0x0004000801007387 */ /* 0x0005e20000100a00 */
[-C--:B-1----:R-:W-:Y:S02]  /*83c0*/  IADD3 R6, P2, R17, R2.reuse, RZ ;  /* 0x0000000211067210 */ /* 0x082fe40007f5e0ff */
[----:B--2---:R-:W-:Y:S01]  /*83d0*/  IADD3 R8, P1, R21, R2, RZ ;  /* 0x0000000215087210 */ /* 0x004fe20007f3e0ff */
[----:B------:R-:W2:Y:S01]  /*83e0*/  LDL.LU R9, [R1+0x27a8] ;  /* 0x0027a80001097983 */ /* 0x000ea20000300800 */
[----:B------:R-:W-:-:S03]  /*83f0*/  LEA.HI.X.SX32 R7, R5, R3, 0x1, P2 ;  /* 0x0000000305077211 */ /* 0x000fc600010f0eff */
[----:B------:R-:W-:Y:S04]  /*8400*/  STL [R1+0x3fc], R29 ;  /* 0x0003fc1d01007387 */ /* 0x000fe80000100800 */
[----:B------:R-:W-:Y:S04]  /*8410*/  STL [R1+0x3e8], R8 ;  /* 0x0003e80801007387 */ /* 0x000fe80000100800 */
[----:B------:R1:W-:Y:S04]  /*8420*/  STL.64 [R1+0x3f0], R6 ;  /* 0x0003f00601007387 */ /* 0x0003e80000100a00 */
[----:B-1----:R-:W4:Y:S01]  /*8430*/  LDL.LU.64 R6, [R1+0x27a0] ;  /* 0x0027a00001067983 */ /* 0x002f220000300a00 */
[----:B------:R-:W-:-:S05]  /*8440*/  IMAD R17, R0, 0x126, RZ ;  /* 0x0000012600117824 */ /* 0x000fca00078e02ff */
[----:B------:R-:W-:Y:S01]  /*8450*/  IADD3 R28, P3, R17, R2, RZ ;  /* 0x00000002111c7210 */ /* 0x000fe20007f7e0ff */
[C---:B------:R-:W-:Y:S01]  /*8460*/  IMAD R17, R0.reuse, 0x12c, RZ ;  /* 0x0000012c00117824 */ /* 0x040fe200078e02ff */
[----:B------:R-:W-:Y:S01]  /*8470*/  MOV R4, R8 ;  /* 0x0000000800047202 */ /* 0x000fe20000000f00 */
[----:B------:R-:W-:-:S03]  /*8480*/  IMAD R19, R0, 0x8f, RZ ;  /* 0x0000008f00137824 */ /* 0x000fc600078e02ff */
[----:B------:R-:W-:Y:S01]  /*8490*/  IADD3 R8, P2, R17, R2, RZ ;  /* 0x0000000211087210 */ /* 0x000fe20007f5e0ff */
[C---:B------:R-:W-:Y:S02]  /*84a0*/  IMAD R17, R0.reuse, 0x93, RZ ;  /* 0x0000009300117824 */ /* 0x040fe400078e02ff */
[----:B------:R-:W-:-:S03]  /*84b0*/  IMAD R21, R0, 0x12e, RZ ;  /* 0x0000012e00157824 */ /* 0x000fc600078e02ff */
[-C--:B------:R-:W-:Y:S01]  /*84c0*/  LEA.HI.X.SX32 R29, R17, R3.reuse, 0x1, P3 ;  /* 0x00000003111d7211 */ /* 0x080fe200018f0eff */
[C---:B------:R-:W-:Y:S02]  /*84d0*/  IMAD R17, R0.reuse, 0x13c, RZ ;  /* 0x0000013c00117824 */ /* 0x040fe400078e02ff */
[----:B--2---:R-:W-:Y:S01]  /*84e0*/  IMAD.MOV.U32 R5, RZ, RZ, R9 ;  /* 0x000000ffff057224 */ /* 0x004fe200078e0009 */
[----:B------:R-:W-:Y:S01]  /*84f0*/  LEA.HI.X.SX32 R5, R19, R3, 0x1, P1 ;  /* 0x0000000313057211 */ /* 0x000fe200008f0eff */
[----:B------:R-:W-:Y:S01]  /*8500*/  IMAD R19, R0, 0x136, RZ ;  /* 0x0000013600137824 */ /* 0x000fe200078e02ff */
[----:B------:R-:W-:-:S03]  /*8510*/  IADD3 R4, P1, R21, R2, RZ ;  /* 0x0000000215047210 */ /* 0x000fc60007f3e0ff */
[----:B------:R-:W-:Y:S01]  /*8520*/  STL [R1+0x3ec], R5 ;  /* 0x0003ec0501007387 */ /* 0x000fe20000100800 */
[----:B------:R-:W-:-:S03]  /*8530*/  IMAD R21, R0, 0x9b, RZ ;  /* 0x0000009b00157824 */ /* 0x000fc600078e02ff */
[----:B------:R1:W-:Y:S02]  /*8540*/  STL.64 [R1+0x3e0], R28 ;  /* 0x0003e01c01007387 */ /* 0x0003e40000100a00 */
[----:B-1----:R-:W-:Y:S02]  /*8550*/  IADD3 R28, P3, R19, R2, RZ ;  /* 0x00000002131c7210 */ /* 0x002fe40007f7e0ff */
[----:B----4-:R-:W-:Y:S01]  /*8560*/  LEA.HI.X.SX32 R9, R6, R3, 0x1, P2 ;  /* 0x0000000306097211 */ /* 0x010fe200010f0eff */
[----:B------:R-:W-:-:S04]  /*8570*/  IMAD R19, R0, 0x97, RZ ;  /* 0x0000009700137824 */ /* 0x000fc800078e02ff */
[----:B------:R1:W-:Y:S01]  /*8580*/  STL.64 [R1+0x3d8], R8 ;  /* 0x0003d80801007387 */ /* 0x0003e20000100a00 */
[-C--:B------:R-:W-:Y:S02]  /*8590*/  LEA.HI.X.SX32 R5, R19, R3.reuse, 0x1, P1 ;  /* 0x0000000313057211 */ /* 0x080fe400008f0eff */
[-C--:B------:R-:W-:Y:S02]  /*85a0*/  LEA.HI.X.SX32 R29, R21, R3.reuse, 0x1, P3 ;  /* 0x00000003151d7211 */ /* 0x080fe400018f0eff */
[----:B-1----:R-:W-:Y:S01]  /*85b0*/  IADD3 R8, P2, R17, R2, RZ ;  /* 0x0000000211087210 */ /* 0x002fe20007f5e0ff */
[----:B------:R-:W-:Y:S03]  /*85c0*/  STL.64 [R1+0x3d0], R4 ;  /* 0x0003d00401007387 */ /* 0x000fe60000100a00 */
[----:B------:R-:W-:Y:S01]  /*85d0*/  LEA.HI.X.SX32 R9, R7, R3, 0x1, P2 ;  /* 0x0000000307097211 */ /* 0x000fe200010f0eff */
[----:B------:R-:W-:Y:S04]  /*85e0*/  STL.64 [R1+0x3c8], R28 ;  /* 0x0003c81c01007387 */ /* 0x000fe80000100a00 */
[----:B------:R1:W-:Y:S04]  /*85f0*/  STL.64 [R1+0x3c0], R8 ;  /* 0x0003c00801007387 */ /* 0x0003e80000100a00 */
[----:B-1----:R-:W2:Y:S01]  /*8600*/  LDL.LU.64 R8, [R1+0x2798] ;  /* 0x0027980001087983 */ /* 0x002ea20000300a00 */
[----:B------:R-:W-:-:S02]  /*8610*/  IMAD R17, R0, 0x13e, RZ ;  /* 0x0000013e00117824 */ /* 0x000fc400078e02ff */
[C---:B------:R-:W-:Y:S02]  /*8620*/  IMAD R19, R0.reuse, 0x146, RZ ;  /* 0x0000014600137824 */ /* 0x040fe400078e02ff */
[C---:B------:R-:W-:Y:S01]  /*8630*/  IMAD R23, R0.reuse, 0x9f, RZ ;  /* 0x0000009f00177824 */ /* 0x040fe200078e02ff */
[-C--:B------:R-:W-:Y:S01]  /*8640*/  IADD3 R4, P1, R17, R2.reuse, RZ ;  /* 0x0000000211047210 */ /* 0x080fe20007f3e0ff */
[C---:B------:R-:W-:Y:S01]  /*8650*/  IMAD R17, R0.reuse, 0x14c, RZ ;  /* 0x0000014c00117824 */ /* 0x040fe200078e02ff */
[-C--:B------:R-:W-:Y:S01]  /*8660*/  IADD3 R28, P3, R19, R2.reuse, RZ ;  /* 0x00000002131c7210 */ /* 0x080fe20007f7e0ff */
[C---:B------:R-:W-:Y:S01]  /*8670*/  IMAD R19, R0.reuse, 0xa3, RZ ;  /* 0x000000a300137824 */ /* 0x040fe200078e02ff */
[-C--:B------:R-:W-:Y:S01]  /*8680*/  LEA.HI.X.SX32 R5, R23, R3.reuse, 0x1, P1 ;  /* 0x0000000317057211 */ /* 0x080fe200008f0eff */
[C---:B------:R-:W-:Y:S01]  /*8690*/  IMAD R21, R0.reuse, 0x14e, RZ ;  /* 0x0000014e00157824 */ /* 0x040fe200078e02ff */
[----:B------:R-:W-:Y:S02]  /*86a0*/  IADD3 R6, P2, R17, R2, RZ ;  /* 0x0000000211067210 */ /* 0x000fe40007f5e0ff */
[----:B------:R-:W-:Y:S01]  /*86b0*/  LEA.HI.X.SX32 R29, R19, R3, 0x1, P3 ;  /* 0x00000003131d7211 */ /* 0x000fe200018f0eff */
[----:B------:R1:W-:Y:S01]  /*86c0*/  STL.64 [R1+0x3b8], R4 ;  /* 0x0003b80401007387 */ /* 0x0003e20000100a00 */
[----:B------:R-:W-:-:S02]  /*86d0*/  IMAD R19, R0, 0x15c, RZ ;  /* 0x0000015c00137824 */ /* 0x000fc400078e02ff */
[C---:B------:R-:W-:Y:S01]  /*86e0*/  IMAD R17, R0.reuse, 0x156, RZ ;  /* 0x0000015600117824 */ /* 0x040fe200078e02ff */
[----:B------:R4:W-:Y:S01]  /*86f0*/  STL.64 [R1+0x3b0], R28 ;  /* 0x0003b01c01007387 */ /* 0x0009e20000100a00 */
[----:B-1----:R-:W-:Y:S01]  /*8700*/  IADD3 R4, P1, R21, R2, RZ ;  /* 0x0000000215047210 */ /* 0x002fe20007f3e0ff */
[C---:B------:R-:W-:Y:S02]  /*8710*/  IMAD R21, R0.reuse, 0xa7, RZ ;  /* 0x000000a700157824 */ /* 0x040fe400078e02ff */
[----:B------:R-:W-:-:S03]  /*8720*/  IMAD R23, R0, 0xab, RZ ;  /* 0x000000ab00177824 */ /* 0x000fc600078e02ff */
[----:B------:R-:W-:Y:S02]  /*8730*/  LEA.HI.X.SX32 R5, R21, R3, 0x1, P1 ;  /* 0x0000000315057211 */ /* 0x000fe400008f0eff */
[----:B----4-:R-:W-:Y:S01]  /*8740*/  IADD3 R28, P3, R17, R2, RZ ;  /* 0x00000002111c7210 */ /* 0x010fe20007f7e0ff */
[----:B------:R-:W-:-:S03]  /*8750*/  IMAD R21, R0, 0x166, RZ ;  /* 0x0000016600157824 */ /* 0x000fc600078e02ff */
[-C--:B------:R-:W-:Y:S01]  /*8760*/  LEA.HI.X.SX32 R29, R23, R3.reuse, 0x1, P3 ;  /* 0x00000003171d7211 */ /* 0x080fe200018f0eff */
[C---:B------:R-:W-:Y:S02]  /*8770*/  IMAD R23, R0.reuse, 0xaf, RZ ;  /* 0x000000af00177824 */ /* 0x040fe400078e02ff */
[----:B------:R-:W-:Y:S01]  /*8780*/  IMAD R27, R0, 0xdf, RZ ;  /* 0x000000df001b7824 */ /* 0x000fe200078e02ff */
[----:B--2---:R-:W-:-:S05]  /*8790*/  LEA.HI.X.SX32 R7, R8, R3, 0x1, P2 ;  /* 0x0000000308077211 */ /* 0x004fca00010f0eff */
[----:B------:R1:W-:Y:S04]  /*87a0*/  STL.64 [R1+0x3a8], R6 ;  /* 0x0003a80601007387 */ /* 0x0003e80000100a00 */
[----:B------:R2:W-:Y:S01]  /*87b0*/  STL.64 [R1+0x3a0], R4 ;  /* 0x0003a00401007387 */ /* 0x0005e20000100a00 */
[----:B-1----:R-:W-:Y:S01]  /*87c0*/  IADD3 R6, P2, R19, R2, RZ ;  /* 0x0000000213067210 */ /* 0x002fe20007f5e0ff */
[----:B------:R-:W-:-:S05]  /*87d0*/  IMAD R19, R0, 0x15e, RZ ;  /* 0x0000015e00137824 */ /* 0x000fca00078e02ff */
[-C--:B--2---:R-:W-:Y:S01]  /*87e0*/  IADD3 R4, P1, R19, R2.reuse, RZ ;  /* 0x0000000213047210 */ /* 0x084fe20007f3e0ff */
[C---:B------:R-:W-:Y:S01]  /*87f0*/  IMAD R19, R0.reuse, 0x16c, RZ ;  /* 0x0000016c00137824 */ /* 0x040fe200078e02ff */
[-C--:B------:R-:W-:Y:S01]  /*8800*/  LEA.HI.X.SX32 R7, R9, R3.reuse, 0x1, P2 ;  /* 0x0000000309077211 */ /* 0x080fe200010f0eff */
[----:B------:R1:W-:Y:S01]  /*8810*/  STL.64 [R1+0x398], R28 ;  /* 0x0003981c01007387 */ /* 0x0003e20000100a00 */
[----:B------:R-:W-:Y:S02]  /*8820*/  LEA.HI.X.SX32 R5, R23, R3, 0x1, P1 ;  /* 0x0000000317057211 */ /* 0x000fe400008f0eff */
[-C--:B------:R-:W-:Y:S01]  /*8830*/  IADD3 R8, P2, R19, R2.reuse, RZ ;  /* 0x0000000213087210 */ /* 0x080fe20007f5e0ff */
[C---:B------:R-:W-:Y:S01]  /*8840*/  IMAD R19, R0.reuse, 0xb3, RZ ;  /* 0x000000b300137824 */ /* 0x040fe200078e02ff */
[----:B------:R2:W-:Y:S01]  /*8850*/  STL.64 [R1+0x390], R6 ;  /* 0x0003900601007387 */ /* 0x0005e20000100a00 */
[----:B-1----:R-:W-:Y:S01]  /*8860*/  IADD3 R28, P3, R21, R2, RZ ;  /* 0x00000002151c7210 */ /* 0x002fe20007f7e0ff */
[----:B------:R-:W-:-:S02]  /*8870*/  IMAD R21, R0, 0x16e, RZ ;  /* 0x0000016e00157824 */ /* 0x000fc400078e02ff */
[----:B------:R1:W-:Y:S01]  /*8880*/  STL.64 [R1+0x388], R4 ;  /* 0x0003880401007387 */ /* 0x0003e20000100a00 */
[-C--:B---3--:R-:W-:Y:S02]  /*8890*/  LEA.HI.X.SX32 R9, R10, R3.reuse, 0x1, P2 ;  /* 0x000000030a097211 */ /* 0x088fe400010f0eff */
[----:B------:R-:W-:Y:S01]  /*88a0*/  LEA.HI.X.SX32 R29, R19, R3, 0x1, P3 ;  /* 0x00000003131d7211 */ /* 0x000fe200018f0eff */
[C---:B--2---:R-:W-:Y:S02]  /*88b0*/  IMAD R6, R0.reuse, 0x176, RZ ;  /* 0x0000017600067824 */ /* 0x044fe400078e02ff */
[C---:B------:R-:W-:Y:S02]  /*88c0*/  IMAD R19, R0.reuse, 0xb7, RZ ;  /* 0x000000b700137824 */ /* 0x040fe400078e02ff */
[----:B------:R2:W-:Y:S01]  /*88d0*/  STL.64 [R1+0x380], R28 ;  /* 0x0003801c01007387 */ /* 0x0005e20000100a00 */
[----:B-1----:R-:W-:Y:S01]  /*88e0*/  IADD3 R4, P1, R21, R2, RZ ;  /* 0x0000000215047210 */ /* 0x002fe20007f3e0ff */
[----:B------:R-:W-:-:S02]  /*88f0*/  IMAD R21, R0, 0x17c, RZ ;  /* 0x0000017c00157824 */ /* 0x000fc400078e02ff */
[----:B------:R1:W-:Y:S01]  /*8900*/  STL.64 [R1+0x378], R8 ;  /* 0x0003780801007387 */ /* 0x0003e20000100a00 */
[----:B------:R-:W-:Y:S02]  /*8910*/  LEA.HI.X.SX32 R5, R19, R3, 0x1, P1 ;  /* 0x0000000313057211 */ /* 0x000fe400008f0eff */
[-C--:B--2---:R-:W-:Y:S02]  /*8920*/  IADD3 R28, P3, R6, R2.reuse, RZ ;  /* 0x00000002061c7210 */ /* 0x084fe40007f7e0ff */
[----:B-1----:R-:W-:Y:S01]  /*8930*/  IADD3 R8, P2, R21, R2, RZ ;  /* 0x0000000215087210 */ /* 0x002fe20007f5e0ff */
[C---:B------:R-:W-:Y:S02]  /*8940*/  IMAD R21, R0.reuse, 0xbb, RZ ;  /* 0x000000bb00157824 */ /* 0x040fe400078e02ff */
[----:B------:R-:W-:-:S03]  /*8950*/  IMAD R19, R0, 0x186, RZ ;  /* 0x0000018600137824 */ /* 0x000fc600078e02ff */
[-C--:B------:R-:W-:Y:S01]  /*8960*/  LEA.HI.X.SX32 R29, R21, R3.reuse, 0x1, P3 ;  /* 0x00000003151d7211 */ /* 0x080fe200018f0eff */
[C---:B------:R-:W-:Y:S01]  /*8970*/  IMAD R23, R0.reuse, 0x17e, RZ ;  /* 0x0000017e00177824 */ /* 0x040fe200078e02ff */
[----:B------:R1:W-:Y:S04]  /*8980*/  STL.64 [R1+0x370], R4 ;  /* 0x0003700401007387 */ /* 0x0003e80000100a00 */
[----:B------:R2:W-:Y:S01]  /*8990*/  STL.64 [R1+0x368], R28 ;  /* 0x0003681c01007387 */ /* 0x0005e20000100a00 */
[----:B------:R-:W-:Y:S01]  /*89a0*/  LEA.HI.X.SX32 R9, R11, R3, 0x1, P2 ;  /* 0x000000030b097211 */ /* 0x000fe200010f0eff */
[C---:B------:R-:W-:Y:S01]  /*89b0*/  IMAD R7, R0.reuse, 0x18c, RZ ;  /* 0x0000018c00077824 */ /* 0x040fe200078e02ff */
[-C--:B-1----:R-:W-:Y:S02]  /*89c0*/  IADD3 R4, P1, R23, R2.reuse, RZ ;  /* 0x0000000217047210 */ /* 0x082fe40007f3e0ff */
[----:B--2---:R-:W-:Y:S01]  /*89d0*/  IADD3 R28, P3, R19, R2, RZ ;  /* 0x00000002131c7210 */ /* 0x004fe20007f7e0ff */
[----:B------:R-:W-:-:S05]  /*89e0*/  IMAD R19, R0, 0xbf, RZ ;  /* 0x000000bf00137824 */ /* 0x000fca00078e02ff */
[-C--:B------:R-:W-:Y:S01]  /*89f0*/  LEA.HI.X.SX32 R5, R19, R3.reuse, 0x1, P1 ;  /* 0x0000000313057211 */ /* 0x080fe200008f0eff */
[C---:B------:R-:W-:Y:S02]  /*8a00*/  IMAD R19, R0.reuse, 0xc3, RZ ;  /* 0x000000c300137824 */ /* 0x040fe400078e02ff */
[C---:B------:R-:W-:Y:S01]  /*8a10*/  IMAD R10, R0.reuse, 0x18e, RZ ;  /* 0x0000018e000a7824 */ /* 0x040fe200078e02ff */
[----:B------:R1:W-:Y:S02]  /*8a20*/  STL.64 [R1+0x360], R8 ;  /* 0x0003600801007387 */ /* 0x0003e40000100a00 */
[----:B------:R-:W-:Y:S01]  /*8a30*/  LEA.HI.X.SX32 R29, R19, R3, 0x1, P3 ;  /* 0x00000003131d7211 */ /* 0x000fe200018f0eff */
[C---:B------:R-:W-:Y:S01]  /*8a40*/  IMAD R19, R0.reuse, 0x19c, RZ ;  /* 0x0000019c00137824 */ /* 0x040fe200078e02ff */
[----:B------:R-:W-:Y:S01]  /*8a50*/  STL.64 [R1+0x2770], R6 ;  /* 0x0027700601007387 */ /* 0x000fe20000100a00 */
[C---:B------:R-:W-:Y:S02]  /*8a60*/  IMAD R23, R0.reuse, 0xc7, RZ ;  /* 0x000000c700177824 */ /* 0x040fe400078e02ff */
[----:B------:R-:W-:Y:S01]  /*8a70*/  IMAD R21, R0, 0x196, RZ ;  /* 0x0000019600157824 */ /* 0x000fe200078e02ff */
[----:B------:R2:W-:Y:S01]  /*8a80*/  STL.64 [R1+0x358], R4 ;  /* 0x0003580401007387 */ /* 0x0005e20000100a00 */
[----:B-1----:R-:W-:-:S03]  /*8a90*/  IADD3 R8, P2, R7, R2, RZ ;  /* 0x0000000207087210 */ /* 0x002fc60007f5e0ff */
[----:B------:R1:W-:Y:S01]  /*8aa0*/  STL [R1+0x2790], R10 ;  /* 0x0027900a01007387 */ /* 0x0003e20000100800 */
[-C--:B------:R-:W-:Y:S02]  /*8ab0*/  LEA.HI.X.SX32 R9, R12, R3.reuse, 0x1, P2 ;  /* 0x000000030c097211 */ /* 0x080fe400010f0eff */
[-C--:B--2---:R-:W-:Y:S02]  /*8ac0*/  IADD3 R4, P1, R10, R2.reuse, RZ ;  /* 0x000000020a047210 */ /* 0x084fe40007f3e0ff */
[-C--:B-1----:R-:W-:Y:S01]  /*8ad0*/  IADD3 R10, P2, R19, R2.reuse, RZ ;  /* 0x00000002130a7210 */ /* 0x082fe20007f5e0ff */
[C---:B------:R-:W-:Y:S01]  /*8ae0*/  IMAD R19, R0.reuse, 0xcb, RZ ;  /* 0x000000cb00137824 */ /* 0x040fe200078e02ff */
[----:B------:R-:W-:Y:S02]  /*8af0*/  LEA.HI.X.SX32 R5, R23, R3, 0x1, P1 ;  /* 0x0000000317057211 */ /* 0x000fe400008f0eff */
[----:B------:R-:W-:Y:S01]  /*8b00*/  IADD3 R6, P3, R21, R2, RZ ;  /* 0x0000000215067210 */ /* 0x000fe20007f7e0ff */
[----:B------:R-:W-:Y:S01]  /*8b10*/  STL.64 [R1+0x350], R28 ;  /* 0x0003501c01007387 */ /* 0x000fe20000100a00 */
[----:B------:R-:W-:-:S02]  /*8b20*/  IMAD R21, R0, 0x19e, RZ ;  /* 0x0000019e00157824 */ /* 0x000fc400078e02ff */
[----:B------:R-:W-:Y:S01]  /*8b30*/  LEA.HI.X.SX32 R7, R19, R3, 0x1, P3 ;  /* 0x0000000313077211 */ /* 0x000fe200018f0eff */
[----:B------:R1:W-:Y:S01]  /*8b40*/  STL.64 [R1+0x348], R8 ;  /* 0x0003480801007387 */ /* 0x0003e20000100a00 */
[----:B------:R-:W-:-:S03]  /*8b50*/  IMAD R19, R0, 0xcf, RZ ;  /* 0x000000cf00137824 */ /* 0x000fc600078e02ff */
[----:B------:R2:W-:Y:S01]  /*8b60*/  STL.64 [R1+0x340], R4 ;  /* 0x0003400401007387 */ /* 0x0005e20000100a00 */
[----:B------:R-:W-:Y:S01]  /*8b70*/  LEA.HI.X.SX32 R11, R13, R3, 0x1, P2 ;  /* 0x000000030d0b7211 */ /* 0x000fe200010f0eff */
[C---:B------:R-:W-:Y:S02]  /*8b80*/  IMAD R13, R0.reuse, 0x1ae, RZ ;  /* 0x000001ae000d7824 */ /* 0x040fe400078e02ff */
[----:B------:R3:W-:Y:S01]  /*8b90*/  STL.64 [R1+0x338], R6 ;  /* 0x0003380601007387 */ /* 0x0007e20000100a00 */
[-C--:B-1----:R-:W-:Y:S01]  /*8ba0*/  IADD3 R8, P1, R21, R2.reuse, RZ ;  /* 0x0000000215087210 */ /* 0x082fe20007f3e0ff */
[C---:B--2---:R-:W-:Y:S02]  /*8bb0*/  IMAD R4, R0.reuse, 0x1a6, RZ ;  /* 0x000001a600047824 */ /* 0x044fe400078e02ff */
[C---:B------:R-:W-:Y:S02]  /*8bc0*/  IMAD R21, R0.reuse, 0xd3, RZ ;  /* 0x000000d300157824 */ /* 0x040fe400078e02ff */
[----:B------:R-:W-:Y:S01]  /*8bd0*/  IMAD R5, R0, 0x1ac, RZ ;  /* 0x000001ac00057824 */ /* 0x000fe200078e02ff */
[----:B---3--:R-:W-:-:S02]  /*8be0*/  IADD3 R6, P3, R4, R2, RZ ;  /* 0x0000000204067210 */ /* 0x008fc40007f7e0ff */
[-C--:B------:R-:W-:Y:S01]  /*8bf0*/  LEA.HI.X.SX32 R9, R19, R3.reuse, 0x1, P1 ;  /* 0x0000000313097211 */ /* 0x080fe200008f0eff */
[----:B------:R1:W-:Y:S01]  /*8c00*/  STL.64 [R1+0x330], R10 ;  /* 0x0003300a01007387 */ /* 0x0003e20000100a00 */
[----:B------:R-:W-:Y:S01]  /*8c10*/  LEA.HI.X.SX32 R7, R21, R3, 0x1, P3 ;  /* 0x0000000315077211 */ /* 0x000fe200018f0eff */
[----:B------:R-:W-:Y:S02]  /*8c20*/  IMAD R19, R0, 0x1b6, RZ ;  /* 0x000001b600137824 */ /* 0x000fe400078e02ff */
[----:B------:R-:W-:Y:S04]  /*8c30*/  STL.64 [R1+0x2768], R4 ;  /* 0x0027680401007387 */ /* 0x000fe80000100a00 */
[----:B------:R-:W-:Y:S04]  /*8c40*/  STL [R1+0x2760], R13 ;  /* 0x0027600d01007387 */ /* 0x000fe80000100800 */
[----:B------:R2:W-:Y:S04]  /*8c50*/  STL.64 [R1+0x328], R8 ;  /* 0x0003280801007387 */ /* 0x0005e80000100a00 */
[----:B------:R-:W-:Y:S01]  /*8c60*/  STL [R1+0x2794], R13 ;  /* 0x0027940d01007387 */ /* 0x000fe20000100800 */
[----:B-1----:R-:W-:-:S03]  /*8c70*/  IADD3 R10, P1, R13, R2, RZ ;  /* 0x000000020d0a7210 */ /* 0x002fc60007f3e0ff */
[----:B------:R1:W-:Y:S01]  /*8c80*/  STL.64 [R1+0x320], R6 ;  /* 0x0003200601007387 */ /* 0x0003e20000100a00 */
[-C--:B------:R-:W-:Y:S01]  /*8c90*/  IADD3 R28, P2, R5, R2.reuse, RZ ;  /* 0x00000002051c7210 */ /* 0x080fe20007f5e0ff */
[C---:B--2---:R-:W-:Y:S01]  /*8ca0*/  IMAD R9, R0.reuse, 0x1bc, RZ ;  /* 0x000001bc00097824 */ /* 0x044fe200078e02ff */
[----:B-1----:R-:W-:Y:S01]  /*8cb0*/  IADD3 R6, P3, R19, R2, RZ ;  /* 0x0000000213067210 */ /* 0x002fe20007f7e0ff */
[----:B------:R-:W-:Y:S01]  /*8cc0*/  IMAD R19, R0, 0xd7, RZ ;  /* 0x000000d700137824 */ /* 0x000fe200078e02ff */
[----:B------:R-:W-:-:S04]  /*8cd0*/  LEA.HI.X.SX32 R29, R14, R3, 0x1, P2 ;  /* 0x000000030e1d7211 */ /* 0x000fc800010f0eff */
[-C--:B------:R-:W-:Y:S01]  /*8ce0*/  LEA.HI.X.SX32 R11, R19, R3.reuse, 0x1, P1 ;  /* 0x00000003130b7211 */ /* 0x080fe200008f0eff */
[C---:B------:R-:W-:Y:S01]  /*8cf0*/  IMAD R19, R0.reuse, 0xdb, RZ ;  /* 0x000000db00137824 */ /* 0x040fe200078e02ff */
[----:B------:R-:W-:Y:S01]  /*8d00*/  IADD3 R4, P2, R9, R2, RZ ;  /* 0x0000000209047210 */ /* 0x000fe20007f5e0ff */
[C---:B------:R-:W-:Y:S02]  /*8d10*/  IMAD R21, R0.reuse, 0x1be, RZ ;  /* 0x000001be00157824 */ /* 0x040fe400078e02ff */
[C---:B------:R-:W-:Y:S01]  /*8d20*/  IMAD R8, R0.reuse, 0x1c6, RZ ;  /* 0x000001c600087824 */ /* 0x040fe200078e02ff */
[-C--:B------:R-:W-:Y:S01]  /*8d30*/  LEA.HI.X.SX32 R7, R19, R3.reuse, 0x1, P3 ;  /* 0x0000000313077211 */ /* 0x080fe200018f0eff */
[----:B------:R-:W-:Y:S01]  /*8d40*/  STL.64 [R1+0x318], R28 ;  /* 0x0003181c01007387 */ /* 0x000fe20000100a00 */
[----:B------:R-:W-:Y:S01]  /*8d50*/  LEA.HI.X.SX32 R5, R15, R3, 0x1, P2 ;  /* 0x000000030f057211 */ /* 0x000fe200010f0eff */
[C---:B------:R-:W-:Y:S02]  /*8d60*/  IMAD R14, R0.reuse, 0x1cc, RZ ;  /* 0x000001cc000e7824 */ /* 0x040fe400078e02ff */
[----:B------:R1:W-:Y:S01]  /*8d70*/  STL.64 [R1+0x310], R10 ;  /* 0x0003100a01007387 */ /* 0x0003e20000100a00 */
[----:B------:R-:W-:-:S03]  /*8d80*/  IMAD R19, R0, 0xe3, RZ ;  /* 0x000000e300137824 */ /* 0x000fc600078e02ff */
[----:B------:R2:W-:Y:S04]  /*8d90*/  STL.64 [R1+0x308], R6 ;  /* 0x0003080601007387 */ /* 0x0005e80000100a00 */
[----:B------:R-:W-:Y:S01]  /*8da0*/  STL.64 [R1+0x2750], R8 ;  /* 0x0027500801007387 */ /* 0x000fe20000100a00 */
[----:B-1----:R-:W-:-:S03]  /*8db0*/  IADD3 R10, P1, R21, R2, RZ ;  /* 0x00000002150a7210 */ /* 0x002fc60007f3e0ff */
[----:B------:R1:W-:Y:S01]  /*8dc0*/  STL.64 [R1+0x300], R4 ;  /* 0x0003000401007387 */ /* 0x0003e20000100a00 */
[-C--:B--2---:R-:W-:Y:S01]  /*8dd0*/  IADD3 R6, P3, R8, R2.reuse, RZ ;  /* 0x0000000208067210 */ /* 0x084fe20007f7e0ff */
[----:B------:R-:W-:Y:S01]  /*8de0*/  IMAD R15, R0, 0x1d6, RZ ;  /* 0x000001d6000f7824 */ /* 0x000fe200078e02ff */
[-C--:B------:R-:W-:Y:S02]  /*8df0*/  LEA.HI.X.SX32 R11, R27, R3.reuse, 0x1, P1 ;  /* 0x000000031b0b7211 */ /* 0x080fe400008f0eff */
[-C--:B------:R-:W-:Y:S02]  /*8e00*/  LEA.HI.X.SX32 R7, R19, R3.reuse, 0x1, P3 ;  /* 0x0000000313077211 */ /* 0x080fe400018f0eff */
[----:B-1----:R-:W-:Y:S01]  /*8e10*/  IADD3 R4, P2, R14, R2, RZ ;  /* 0x000000020e047210 */ /* 0x002fe20007f5e0ff */
[----:B------:R-:W-:Y:S03]  /*8e20*/  STL.64 [R1+0x2f8], R10 ;  /* 0x0002f80a01007387 */ /* 0x000fe60000100a00 */
[----:B------:R-:W-:Y:S01]  /*8e30*/  LEA.HI.X.SX32 R5, R16, R3, 0x1, P2 ;  /* 0x0000000310057211 */ /* 0x000fe200010f0eff */
[----:B------:R-:W-:Y:S04]  /*8e40*/  STL.64 [R1+0x2758], R14 ;  /* 0x0027580e01007387 */ /* 0x000fe80000100a00 */
[----:B------:R-:W-:Y:S04]  /*8e50*/  STL.64 [R1+0x2f0], R6 ;  /* 0x0002f00601007387 */ /* 0x000fe80000100a00 */
[----:B------:R1:W-:Y:S04]  /*8e60*/  STL.64 [R1+0x2e8], R4 ;  /* 0x0002e80401007387 */ /* 0x0003e80000100a00 */
[----:B-1----:R0:W2:Y:S01]  /*8e70*/  LDL.64 R4, [R1+0x290] ;  /* 0x0002900001047983 */ /* 0x0020a20000100a00 */
[----:B------:R-:W-:-:S02]  /*8e80*/  IMAD R23, R0, 0x1ce, RZ ;  /* 0x000001ce00177824 */ /* 0x000fc400078e02ff */
[----:B------:R-:W-:-:S03]  /*8e90*/  IMAD R24, R0, 0xe7, RZ ;  /* 0x000000e700187824 */ /* 0x000fc600078e02ff */
[-C--:B------:R-:W-:Y:S01]  /*8ea0*/  IADD3 R12, P1, R23, R2.reuse, RZ ;  /* 0x00000002170c7210 */ /* 0x080fe20007f3e0ff */
[C---:B------:R-:W-:Y:S01]  /*8eb0*/  IMAD R23, R0.reuse, 0x1dc, RZ ;  /* 0x000001dc00177824 */ /* 0x040fe200078e02ff */
[-C--:B------:R-:W-:Y:S01]  /*8ec0*/  IADD3 R10, P3, R15, R2.reuse, RZ ;  /* 0x000000020f0a7210 */ /* 0x080fe20007f7e0ff */
[----:B------:R-:W-:Y:S01]  /*8ed0*/  IMAD R27, R0, 0xeb, RZ ;  /* 0x000000eb001b7824 */ /* 0x000fe200078e02ff */
[-C--:B------:R-:W-:Y:S01]  /*8ee0*/  LEA.HI.X.SX32 R13, R24, R3.reuse, 0x1, P1 ;  /* 0x00000003180d7211 */ /* 0x080fe200008f0eff */
[C---:B------:R-:W-:Y:S01]  /*8ef0*/  IMAD R19, R0.reuse, 0x1de, RZ ;  /* 0x000001de00137824 */ /* 0x040fe200078e02ff */
[----:B------:R-:W-:Y:S01]  /*8f00*/  IADD3 R6, P2, R23, R2, RZ ;  /* 0x0000000217067210 */ /* 0x000fe20007f5e0ff */
[----:B------:R0:W3:Y:S01]  /*8f10*/  LDL.64 R14, [R1+0x288] ;  /* 0x00028800010e7983 */ /* 0x0000e20000100a00 */
[-C--:B------:R-:W-:Y:S01]  /*8f20*/  LEA.HI.X.SX32 R11, R27, R3.reuse, 0x1, P3 ;  /* 0x000000031b0b7211 */ /* 0x080fe200018f0eff */
[----:B------:R-:W-:Y:S01]  /*8f30*/  IMAD R23, R0, 0x1e6, RZ ;  /* 0x000001e600177824 */ /* 0x000fe200078e02ff */
[----:B------:R-:W-:Y:S01]  /*8f40*/  LEA.HI.X.SX32 R7, R18, R3, 0x1, P2 ;  /* 0x0000000312077211 */ /* 0x000fe200010f0eff */
[----:B------:R1:W-:Y:S01]  /*8f50*/  STL [R1+0x2778], R17 ;  /* 0x0027781101007387 */ /* 0x0003e20000100800 */
[----:B------:R-:W-:-:S02]  /*8f60*/  IMAD R29, R0, 0x1ec, RZ ;  /* 0x000001ec001d7824 */ /* 0x000fc400078e02ff */
[C---:B------:R-:W-:Y:S01]  /*8f70*/  IMAD R24, R0.reuse, 0xef, RZ ;  /* 0x000000ef00187824 */ /* 0x040fe200078e02ff */
[----:B------:R0:W4:Y:S01]  /*8f80*/  LDL.64 R8, [R1+0x278] ;  /* 0x0002780001087983 */ /* 0x0001220000100a00 */
[----:B------:R-:W-:-:S03]  /*8f90*/  IMAD R28, R0, 0xf3, RZ ;  /* 0x000000f3001c7824 */ /* 0x000fc600078e02ff */
[----:B-1----:R0:W5:Y:S04]  /*8fa0*/  LDL.64 R16, [R1+0x280] ;  /* 0x0002800001107983 */ /* 0x0021680000100a00 */
[----:B------:R1:W-:Y:S04]  /*8fb0*/  STL.64 [R1+0x2e0], R12 ;  /* 0x0002e00c01007387 */ /* 0x0003e80000100a00 */
[----:B------:R0:W-:Y:S04]  /*8fc0*/  STL.64 [R1+0x2d8], R10 ;  /* 0x0002d80a01007387 */ /* 0x0001e80000100a00 */
[----:B------:R0:W-:Y:S01]  /*8fd0*/  STL.64 [R1+0x2d0], R6 ;  /* 0x0002d00601007387 */ /* 0x0001e20000100a00 */
[----:B-1----:R-:W-:-:S02]  /*8fe0*/  IADD3 R12, P1, R19, R2, RZ ;  /* 0x00000002130c7210 */ /* 0x002fc40007f3e0ff */
[-C--:B0-----:R-:W-:Y:S01]  /*8ff0*/  IADD3 R10, P3, R23, R2.reuse, RZ ;  /* 0x00000002170a7210 */ /* 0x081fe20007f7e0ff */
[----:B------:R-:W-:Y:S01]  /*9000*/  IMAD R27, R0, 0x1ee, RZ ;  /* 0x000001ee001b7824 */ /* 0x000fe200078e02ff */
[-C--:B------:R-:W-:Y:S02]  /*9010*/  LEA.HI.X.SX32 R13, R24, R3.reuse, 0x1, P1 ;  /* 0x00000003180d7211 */ /* 0x080fe400008f0eff */
[----:B------:R-:W-:Y:S02]  /*9020*/  IADD3 R6, P2, R29, R2, RZ ;  /* 0x000000021d067210 */ /* 0x000fe40007f5e0ff */
[-C--:B------:R-:W-:Y:S01]  /*9030*/  LEA.HI.X.SX32 R11, R28, R3.reuse, 0x1, P3 ;  /* 0x000000031c0b7211 */ /* 0x080fe200018f0eff */
[----:B------:R-:W-:Y:S01]  /*9040*/  IMAD R29, R0, 0x1f6, RZ ;  /* 0x000001f6001d7824 */ /* 0x000fe200078e02ff */
[----:B------:R-:W-:Y:S01]  /*9050*/  LEA.HI.X.SX32 R7, R20, R3, 0x1, P2 ;  /* 0x0000000314077211 */ /* 0x000fe200010f0eff */
[C---:B------:R-:W-:Y:S01]  /*9060*/  IMAD R24, R0.reuse, 0x1fc, RZ ;  /* 0x000001fc00187824 */ /* 0x040fe200078e02ff */
[----:B------:R0:W-:Y:S01]  /*9070*/  STL.64 [R1+0x2c8], R12 ;  /* 0x0002c80c01007387 */ /* 0x0001e20000100a00 */
[----:B------:R-:W-:-:S03]  /*9080*/  IMAD R28, R0, 0xfb, RZ ;  /* 0x000000fb001c7824 */ /* 0x000fc600078e02ff */
[----:B------:R1:W-:Y:S04]  /*9090*/  STL.64 [R1+0x2c0], R10 ;  /* 0x0002c00a01007387 */ /* 0x0003e80000100a00 */
[----:B------:R1:W-:Y:S01]  /*90a0*/  STL.64 [R1+0x2b8], R6 ;  /* 0x0002b80601007387 */ /* 0x0003e20000100a00 */
[-C--:B0-----:R-:W-:Y:S02]  /*90b0*/  IADD3 R12, P1, R27, R2.reuse, RZ ;  /* 0x000000021b0c7210 */ /* 0x081fe40007f3e0ff */
[-C--:B-1----:R-:W-:Y:S02]  /*90c0*/  IADD3 R10, P3, R29, R2.reuse, RZ ;  /* 0x000000021d0a7210 */ /* 0x082fe40007f7e0ff */
[----:B------:R-:W-:Y:S01]  /*90d0*/  IADD3 R6, P2, R24, R2, RZ ;  /* 0x0000000218067210 */ /* 0x000fe20007f5e0ff */
[----:B------:R-:W-:Y:S01]  /*90e0*/  IMAD R24, R0, 0x1fe, RZ ;  /* 0x000001fe00187824 */ /* 0x000fe200078e02ff */
[----:B------:R-:W-:-:S02]  /*90f0*/  LEA.HI.X.SX32 R11, R28, R3, 0x1, P3 ;  /* 0x000000031c0b7211 */ /* 0x000fc400018f0eff */
[----:B------:R-:W-:Y:S01]  /*9100*/  LEA.HI.X.SX32 R7, R22, R3, 0x1, P2 ;  /* 0x0000000316077211 */ /* 0x000fe200010f0eff */
[----:B--2---:R-:W-:-:S05]  /*9110*/  IMAD R5, R0, 0xf7, RZ ;  /* 0x000000f700057824 */ /* 0x004fca00078e02ff */
[----:B------:R-:W-:Y:S02]  /*9120*/  LEA.HI.X.SX32 R13, R5, R3, 0x1, P1 ;  /* 0x00000003050d7211 */ /* 0x000fe400008f0eff */
[----:B------:R-:W-:-:S03]  /*9130*/  IADD3 R24, P1, R24, R2, RZ ;  /* 0x0000000218187210 */ /* 0x000fc60007f3e0ff */
[----:B------:R0:W-:Y:S01]  /*9140*/  STL.64 [R1+0x2b0], R12 ;  /* 0x0002b00c01007387 */ /* 0x0001e20000100a00 */
[----:B------:R-:W-:-:S03]  /*9150*/  MOV R22, R24 ;  /* 0x0000001800167202 */ /* 0x000fc60000000f00 */
[----:B0-----:R-:W2:Y:S04]  /*9160*/  LDL.LU R13, [R1+0x2794] ;  /* 0x00279400010d7983 */ /* 0x001ea80000300800 */
[----:B------:R0:W-:Y:S04]  /*9170*/  STL.64 [R1+0x2a8], R10 ;  /* 0x0002a80a01007387 */ /* 0x0001e80000100a00 */
[----:B0-----:R-:W2:Y:S04]  /*9180*/  LDL.LU R10, [R1+0x2790] ;  /* 0x00279000010a7983 */ /* 0x001ea80000300800 */
[----:B------:R-:W-:Y:S04]  /*9190*/  STL [R1+0x298], R24 ;  /* 0x0002981801007387 */ /* 0x000fe80000100800 */
[----:B------:R-:W-:Y:S04]  /*91a0*/  STL.64 [R1+0x2a0], R6 ;  /* 0x0002a00601007387 */ /* 0x000fe80000100a00 */
[----:B------:R0:W-:Y:S02]  /*91b0*/  STL [R1+0x2744], R23 ;  /* 0x0027441701007387 */ /* 0x0001e40000100800 */
[----:B0-----:R-:W-:-:S02]  /*91c0*/  MOV R23, R25 ;  /* 0x0000001900177202 */ /* 0x001fc40000000f00 */
[----:B------:R-:W4:Y:S01]  /*91d0*/  LDL.LU.64 R24, [R1+0x2788] ;  /* 0x0027880001187983 */ /* 0x000f220000300a00 */
[C---:B------:R-:W-:Y:S02]  /*91e0*/  IMAD R11, R0.reuse, 0xff, RZ ;  /* 0x000000ff000b7824 */ /* 0x040fe400078e02ff */
[C---:B------:R-:W-:Y:S02]  /*91f0*/  IMAD R12, R0.reuse, 0x218, RZ ;  /* 0x00000218000c7824 */ /* 0x040fe400078e02ff */
[C---:B------:R-:W-:Y:S01]  /*9200*/  IMAD R29, R0.reuse, 0x20e, RZ ;  /* 0x0000020e001d7824 */ /* 0x040fe200078e02ff */
[-C--:B------:R-:W-:Y:S01]  /*9210*/  LEA.HI.X.SX32 R23, R11, R3.reuse, 0x1, P1 ;  /* 0x000000030b177211 */ /* 0x080fe200008f0eff */
[----:B------:R-:W-:Y:S01]  /*9220*/  IMAD R5, R0, 0x103, RZ ;  /* 0x0000010300057824 */ /* 0x000fe200078e02ff */
[-C--:B------:R-:W-:Y:S01]  /*9230*/  IADD3 R22, P1, R12, R2.reuse, RZ ;  /* 0x000000020c167210 */ /* 0x080fe20007f3e0ff */
[C---:B------:R-:W-:Y:S02]  /*9240*/  IMAD R12, R0.reuse, 0x104, RZ ;  /* 0x00000104000c7824 */ /* 0x040fe400078e02ff */
[C---:B-----5:R-:W-:Y:S01]  /*9250*/  IMAD R17, R0.reuse, 0x105, RZ ;  /* 0x0000010500117824 */ /* 0x060fe200078e02ff */
[----:B------:R-:W-:Y:S01]  /*9260*/  IADD3 R28, P3, R29, R2, RZ ;  /* 0x000000021d1c7210 */ /* 0x000fe20007f7e0ff */
[----:B------:R-:W-:Y:S01]  /*9270*/  IMAD R20, R0, 0x107, RZ ;  /* 0x0000010700147824 */ /* 0x000fe200078e02ff */
[----:B------:R-:W-:-:S02]  /*9280*/  LEA.HI.X.SX32 R5, R5, R3, 0x1, P0 ;  /* 0x0000000305057211 */ /* 0x000fc400000f0eff */
[-C--:B---3--:R-:W-:Y:S02]  /*9290*/  LEA.HI.X.SX32 R15, R12, R3.reuse, 0x1, P6 ;  /* 0x000000030c0f7211 */ /* 0x088fe400030f0eff */
[-C--:B------:R-:W-:Y:S01]  /*92a0*/  LEA.HI.X.SX32 R17, R17, R3.reuse, 0x1, P5 ;  /* 0x0000000311117211 */ /* 0x080fe200028f0eff */
[----:B------:R-:W-:Y:S01]  /*92b0*/  STL [R1+0x29c], R23 ;  /* 0x00029c1701007387 */ /* 0x000fe20000100800 */
[----:B------:R-:W-:-:S03]  /*92c0*/  LEA.HI.X.SX32 R29, R20, R3, 0x1, P3 ;  /* 0x00000003141d7211 */ /* 0x000fc600018f0eff */
[----:B------:R-:W-:Y:S04]  /*92d0*/  STL [R1+0x294], R5 ;  /* 0x0002940501007387 */ /* 0x000fe80000100800 */
[----:B------:R-:W-:Y:S04]  /*92e0*/  STL [R1+0x28c], R15 ;  /* 0x00028c0f01007387 */ /* 0x000fe80000100800 */
[----:B------:R-:W-:Y:S01]  /*92f0*/  STL [R1+0x284], R17 ;  /* 0x0002841101007387 */ /* 0x000fe20000100800 */
[----:B------:R-:W-:Y:S01]  /*9300*/  IMAD R7, R0, 0x216, RZ ;  /* 0x0000021600077824 */ /* 0x000fe200078e02ff */
[----:B----4-:R-:W-:-:S05]  /*9310*/  LEA.HI.X.SX32 R9, R24, R3, 0x1, P4 ;  /* 0x0000000318097211 */ /* 0x010fca00020f0eff */
[----:B------:R-:W-:Y:S04]  /*9320*/  STL [R1+0x27c], R9 ;  /* 0x00027c0901007387 */ /* 0x000fe80000100800 */
[----:B------:R0:W-:Y:S04]  /*9330*/  STL.64 [R1+0x270], R28 ;  /* 0x0002701c01007387 */ /* 0x0001e80000100a00 */
[----:B0-----:R-:W3:Y:S01]  /*9340*/  LDL.LU.64 R28, [R1+0x2780] ;  /* 0x00278000011c7983 */ /* 0x001ee20000300a00 */
[C---:B------:R-:W-:Y:S02]  /*9350*/  IMAD R11, R0.reuse, 0x21a, RZ ;  /* 0x0000021a000b7824 */ /* 0x040fe400078e02ff */
[C---:B------:R-:W-:Y:S01]  /*9360*/  IMAD R12, R0.reuse, 0x21e, RZ ;  /* 0x0000021e000c7824 */ /* 0x040fe200078e02ff */
[-C--:B------:R-:W-:Y:S01]  /*9370*/  IADD3 R6, P2, R7, R2.reuse, RZ ;  /* 0x0000000207067210 */ /* 0x080fe20007f5e0ff */
[C---:B------:R-:W-:Y:S01]  /*9380*/  IMAD R18, R0.reuse, 0x10b, RZ ;  /* 0x0000010b00127824 */ /* 0x040fe200078e02ff */
[-C--:B------:R-:W-:Y:S01]  /*9390*/  IADD3 R4, P0, R11, R2.reuse, RZ ;  /* 0x000000020b047210 */ /* 0x080fe20007f1e0ff */
[----:B------:R-:W-:Y:S01]  /*93a0*/  IMAD R11, R0, 0x21c, RZ ;  /* 0x0000021c000b7824 */ /* 0x000fe200078e02ff */
[----:B------:R-:W-:Y:S01]  /*93b0*/  IADD3 R16, P5, R12, R2, RZ ;  /* 0x000000020c107210 */ /* 0x000fe20007fbe0ff */
[----:B------:R-:W-:Y:S01]  /*93c0*/  IMAD R12, R0, 0x228, RZ ;  /* 0x00000228000c7824 */ /* 0x000fe200078e02ff */
[-C--:B------:R-:W-:Y:S01]  /*93d0*/  LEA.HI.X.SX32 R7, R18, R3.reuse, 0x1, P2 ;  /* 0x0000000312077211 */ /* 0x080fe200010f0eff */
[----:B------:R-:W-:Y:S01]  /*93e0*/  IMAD R18, R0, 0x10d, RZ ;  /* 0x0000010d00127824 */ /* 0x000fe200078e02ff */
[----:B------:R-:W-:-:S02]  /*93f0*/  LEA.HI.X.SX32 R23, R25, R3, 0x1, P1 ;  /* 0x0000000319177211 */ /* 0x000fc400008f0eff */
[-C--:B------:R-:W-:Y:S02]  /*9400*/  IADD3 R14, P6, R11, R2.reuse, RZ ;  /* 0x000000020b0e7210 */ /* 0x080fe40007fde0ff */
[-C--:B------:R-:W-:Y:S02]  /*9410*/  IADD3 R12, P3, R12, R2.reuse, RZ ;  /* 0x000000020c0c7210 */ /* 0x080fe40007f7e0ff */
[-C--:B------:R-:W-:Y:S01]  /*9420*/  LEA.HI.X.SX32 R5, R18, R3.reuse, 0x1, P0 ;  /* 0x0000000312057211 */ /* 0x080fe200000f0eff */
[----:B------:R-:W-:Y:S01]  /*9430*/  STL.64 [R1+0x268], R6 ;  /* 0x0002680601007387 */ /* 0x000fe20000100a00 */
[----:B------:R-:W-:Y:S01]  /*9440*/  LEA.HI.X.SX32 R15, R26, R3, 0x1, P6 ;  /* 0x000000031a0f7211 */ /* 0x000fe200030f0eff */
[----:B------:R-:W-:Y:S02]  /*9450*/  IMAD R11, R0, 0x226, RZ ;  /* 0x00000226000b7824 */ /* 0x000fe400078e02ff */
[----:B------:R-:W-:Y:S04]  /*9460*/  STL.64 [R1+0x260], R22 ;  /* 0x0002601601007387 */ /* 0x000fe80000100a00 */
[----:B------:R-:W-:Y:S04]  /*9470*/  STL [R1+0x238], R12 ;  /* 0x0002380c01007387 */ /* 0x000fe80000100800 */
[----:B------:R-:W-:Y:S04]  /*9480*/  STL.64 [R1+0x258], R4 ;  /* 0x0002580401007387 */ /* 0x000fe80000100a00 */
[----:B------:R2:W-:Y:S01]  /*9490*/  STL [R1+0x2748], R27 ;  /* 0x0027481b01007387 */ /* 0x0005e20000100800 */
[----:B------:R-:W-:-:S03]  /*94a0*/  IADD3 R8, P4, R11, R2, RZ ;  /* 0x000000020b087210 */ /* 0x000fc60007f9e0ff */
[----:B------:R0:W-:Y:S01]  /*94b0*/  STL.64 [R1+0x250], R14 ;  /* 0x0002500e01007387 */ /* 0x0001e20000100a00 */
[----:B--2---:R-:W-:Y:S01]  /*94c0*/  MOV R27, R13 ;  /* 0x0000000d001b7202 */ /* 0x004fe20000000f00 */
[C---:B------:R-:W-:Y:S02]  /*94d0*/  IMAD R13, R0.reuse, 0x10f, RZ ;  /* 0x0000010f000d7824 */ /* 0x040fe400078e02ff */
[----:B0-----:R-:W-:-:S03]  /*94e0*/  IMAD R15, R0, 0x113, RZ ;  /* 0x00000113000f7824 */ /* 0x001fc600078e02ff */
[-C--:B------:R-:W-:Y:S01]  /*94f0*/  LEA.HI.X.SX32 R17, R13, R3.reuse, 0x1, P5 ;  /* 0x000000030d117211 */ /* 0x080fe200028f0eff */
[C---:B------:R-:W-:Y:S01]  /*9500*/  IMAD R11, R0.reuse, 0x22a, RZ ;  /* 0x0000022a000b7824 */ /* 0x040fe200078e02ff */
[----:B------:R-:W-:Y:S01]  /*9510*/  LEA.HI.X.SX32 R9, R15, R3, 0x1, P4 ;  /* 0x000000030f097211 */ /* 0x000fe200020f0eff */
[----:B------:R-:W-:-:S03]  /*9520*/  IMAD R15, R0, 0x115, RZ ;  /* 0x00000115000f7824 */ /* 0x000fc600078e02ff */
[----:B------:R-:W-:Y:S01]  /*9530*/  IADD3 R6, P2, R11, R2, RZ ;  /* 0x000000020b067210 */ /* 0x000fe20007f5e0ff */
[C---:B------:R-:W-:Y:S01]  /*9540*/  IMAD R20, R0.reuse, 0x22c, RZ ;  /* 0x0000022c00147824 */ /* 0x040fe200078e02ff */
[----:B------:R-:W-:Y:S01]  /*9550*/  STL.64 [R1+0x248], R16 ;  /* 0x0002481001007387 */ /* 0x000fe20000100a00 */
[----:B------:R-:W-:-:S03]  /*9560*/  IMAD R11, R0, 0x22e, RZ ;  /* 0x0000022e000b7824 */ /* 0x000fc600078e02ff */
[----:B------:R0:W-:Y:S01]  /*9570*/  STL.64 [R1+0x240], R8 ;  /* 0x0002400801007387 */ /* 0x0001e20000100a00 */
[----:B------:R-:W-:Y:S01]  /*9580*/  LEA.HI.X.SX32 R7, R15, R3, 0x1, P2 ;  /* 0x000000030f077211 */ /* 0x000fe200010f0eff */
[----:B------:R-:W-:Y:S01]  /*9590*/  IMAD R15, R0, 0x117, RZ ;  /* 0x00000117000f7824 */ /* 0x000fe200078e02ff */
[-C--:B------:R-:W-:Y:S02]  /*95a0*/  IADD3 R24, P1, R20, R2.reuse, RZ ;  /* 0x0000000214187210 */ /* 0x080fe40007f3e0ff */
[----:B------:R-:W-:Y:S01]  /*95b0*/  IADD3 R4, P0, R11, R2, RZ ;  /* 0x000000020b047210 */ /* 0x000fe20007f1e0ff */
[----:B0-----:R-:W-:-:S03]  /*95c0*/  IMAD R8, R0, 0x114, RZ ;  /* 0x0000011400087824 */ /* 0x001fc600078e02ff */
[-C--:B------:R-:W-:Y:S02]  /*95d0*/  LEA.HI.X.SX32 R5, R15, R3.reuse, 0x1, P0 ;  /* 0x000000030f057211 */ /* 0x080fe400000f0eff */
[----:B------:R-:W-:Y:S01]  /*95e0*/  LEA.HI.X.SX32 R27, R8, R3, 0x1, P3 ;  /* 0x00000003081b7211 */ /* 0x000fe200018f0eff */
[C---:B------:R-:W-:Y:S02]  /*95f0*/  IMAD R11, R0.reuse, 0x236, RZ ;  /* 0x00000236000b7824 */ /* 0x040fe400078e02ff */
[----:B------:R-:W-:Y:S02]  /*9600*/  IMAD.MOV.U32 R26, RZ, RZ, R12 ;  /* 0x000000ffff1a7224 */ /* 0x000fe400078e000c */
[----:B------:R-:W-:Y:S01]  /*9610*/  STL [R1+0x23c], R27 ;  /* 0x00023c1b01007387 */ /* 0x000fe20000100800 */
[----:B------:R-:W-:-:S03]  /*9620*/  IMAD R12, R0, 0x238, RZ ;  /* 0x00000238000c7824 */ /* 0x000fc600078e02ff */
[----:B------:R0:W-:Y:S01]  /*9630*/  STL.64 [R1+0x230], R6 ;  /* 0x0002300601007387 */ /* 0x0001e20000100a00 */
[-C--:B------:R-:W-:Y:S01]  /*9640*/  IADD3 R22, P6, R11, R2.reuse, RZ ;  /* 0x000000020b167210 */ /* 0x080fe20007fde0ff */
[----:B------:R-:W-:Y:S01]  /*9650*/  IMAD R15, R0, 0x11c, RZ ;  /* 0x0000011c000f7824 */ /* 0x000fe200078e02ff */
[----:B------:R-:W-:Y:S01]  /*9660*/  IADD3 R12, P5, R12, R2, RZ ;  /* 0x000000020c0c7210 */ /* 0x000fe20007fbe0ff */
[----:B------:R-:W-:-:S03]  /*9670*/  IMAD R11, R0, 0x23a, RZ ;  /* 0x0000023a000b7824 */ /* 0x000fc600078e02ff */
[----:B------:R-:W-:Y:S01]  /*9680*/  LEA.HI.X.SX32 R13, R15, R3, 0x1, P5 ;  /* 0x000000030f0d7211 */ /* 0x000fe200028f0eff */
[C---:B------:R-:W-:Y:S01]  /*9690*/  IMAD R9, R0.reuse, 0x23c, RZ ;  /* 0x0000023c00097824 */ /* 0x040fe200078e02ff */
[----:B------:R-:W-:Y:S01]  /*96a0*/  IADD3 R16, P4, R11, R2, RZ ;  /* 0x000000020b107210 */ /* 0x000fe20007f9e0ff */
[----:B------:R-:W-:-:S03]  /*96b0*/  IMAD R15, R0, 0x11e, RZ ;  /* 0x0000011e000f7824 */ /* 0x000fc600078e02ff */
[----:B------:R-:W-:Y:S01]  /*96c0*/  IADD3 R8, P3, R9, R2, RZ ;  /* 0x0000000209087210 */ /* 0x000fe20007f7e0ff */
[----:B------:R-:W-:-:S03]  /*96d0*/  IMAD R11, R0, 0x23e, RZ ;  /* 0x0000023e000b7824 */ /* 0x000fc600078e02ff */
[-C--:B------:R-:W-:Y:S01]  /*96e0*/  LEA.HI.X.SX32 R9, R15, R3.reuse, 0x1, P3 ;  /* 0x000000030f097211 */ /* 0x080fe200018f0eff */
[C---:B0-----:R-:W-:Y:S01]  /*96f0*/  IMAD R7, R0.reuse, 0x246, RZ ;  /* 0x0000024600077824 */ /* 0x041fe200078e02ff */
[----:B------:R-:W-:Y:S01]  /*9700*/  IADD3 R26, P2, R11, R2, RZ ;  /* 0x000000020b1a7210 */ /* 0x000fe20007f5e0ff */
[C---:B------:R-:W-:Y:S02]  /*9710*/  IMAD R15, R0.reuse, 0x123, RZ ;  /* 0x00000123000f7824 */ /* 0x040fe400078e02ff */
[C---:B------:R-:W-:Y:S02]  /*9720*/  IMAD R11, R0.reuse, 0x248, RZ ;  /* 0x00000248000b7824 */ /* 0x040fe400078e02ff */
[----:B------:R-:W-:Y:S01]  /*9730*/  IMAD R18, R0, 0x133, RZ ;  /* 0x0000013300127824 */ /* 0x000fe200078e02ff */
[----:B---3--:R-:W-:-:S05]  /*9740*/  LEA.HI.X.SX32 R25, R28, R3, 0x1, P1 ;  /* 0x000000031c197211 */ /* 0x008fca00008f0eff */
[----:B------:R-:W-:Y:S04]  /*9750*/  STL.64 [R1+0x228], R24 ;  /* 0x0002281801007387 */ /* 0x000fe80000100a00 */
[----:B------:R0:W-:Y:S02]  /*9760*/  STL.64 [R1+0x220], R4 ;  /* 0x0002200401007387 */ /* 0x0001e40000100a00 */
[----:B0-----:R-:W-:-:S05]  /*9770*/  IMAD R4, R0, 0x11b, RZ ;  /* 0x0000011b00047824 */ /* 0x001fca00078e02ff */
[----:B------:R-:W-:-:S05]  /*9780*/  LEA.HI.X.SX32 R23, R4, R3, 0x1, P6 ;  /* 0x0000000304177211 */ /* 0x000fca00030f0eff */
[----:B------:R-:W-:Y:S04]  /*9790*/  STL.64 [R1+0x218], R22 ;  /* 0x0002181601007387 */ /* 0x000fe80000100a00 */
[----:B------:R0:W-:Y:S02]  /*97a0*/  STL.64 [R1+0x210], R12 ;  /* 0x0002100c01007387 */ /* 0x0001e40000100a00 */
[----:B0-----:R-:W-:-:S05]  /*97b0*/  IMAD R13, R0, 0x11d, RZ ;  /* 0x0000011d000d7824 */ /* 0x001fca00078e02ff */
[----:B------:R-:W-:-:S05]  /*97c0*/  LEA.HI.X.SX32 R17, R13, R3, 0x1, P4 ;  /* 0x000000030d117211 */ /* 0x000fca00020f0eff */
[----:B------:R-:W-:Y:S01]  /*97d0*/  STL.64 [R1+0x208], R16 ;  /* 0x0002081001007387 */ /* 0x000fe20000100a00 */
[----:B------:R-:W-:-:S03]  /*97e0*/  IADD3 R6, P1, R7, R2, RZ ;  /* 0x0000000207067210 */ /* 0x000fc60007f3e0ff */
[----:B------:R0:W-:Y:S01]  /*97f0*/  STL.64 [R1+0x4d0], R8 ;  /* 0x0004d00801007387 */ /* 0x0001e20000100a00 */
[----:B------:R-:W-:Y:S01]  /*9800*/  LEA.HI.X.SX32 R7, R15, R3, 0x1, P1 ;  /* 0x000000030f077211 */ /* 0x000fe200008f0eff */
[C---:B------:R-:W-:Y:S02]  /*9810*/  IMAD R5, R0.reuse, 0x24a, RZ ;  /* 0x0000024a00057824 */ /* 0x040fe400078e02ff */
[----:B0-----:R-:W-:-:S05]  /*9820*/  IMAD R8, R0, 0x11f, RZ ;  /* 0x0000011f00087824 */ /* 0x001fca00078e02ff */
[----:B------:R-:W-:Y:S01]  /*9830*/  LEA.HI.X.SX32 R27, R8, R3, 0x1, P2 ;  /* 0x00000003081b7211 */ /* 0x000fe200010f0eff */
[----:B------:R-:W-:Y:S01]  /*9840*/  IMAD R15, R0, 0x125, RZ ;  /* 0x00000125000f7824 */ /* 0x000fe200078e02ff */
[----:B------:R-:W-:-:S03]  /*9850*/  IADD3 R24, P0, R11, R2, RZ ;  /* 0x000000020b187210 */ /* 0x000fc60007f1e0ff */
        /* <DEDUP_REMOVED lines=10> */
[----:B------:R-:W-:-:S03]  /*9900*/  IMAD R15, R0, 0x127, RZ ;  /* 0x00000127000f7824 */ /* 0x000fc600078e02ff */
[----:B------:R0:W-:Y:S01]  /*9910*/  STL.64 [R1+0x1f0], R4 ;  /* 0x0001f00401007387 */ /* 0x0001e20000100a00 */
[----:B------:R-:W-:Y:S01]  /*9920*/  IADD3 R12, P4, R12, R2, RZ ;  /* 0x000000020c0c7210 */ /* 0x000fe20007f9e0ff */
[----:B------:R-:W-:-:S03]  /*9930*/  IMAD R11, R0, 0x256, RZ ;  /* 0x00000256000b7824 */ /* 0x000fc600078e02ff */
[----:B------:R-:W-:Y:S01]  /*9940*/  LEA.HI.X.SX32 R13, R15, R3, 0x1, P4 ;  /* 0x000000030f0d7211 */ /* 0x000fe200020f0eff */
        /* <DEDUP_REMOVED lines=14> */
[----:B------:R0:W-:Y:S01]  /*9a30*/  STL.64 [R1+0x1e8], R16 ;  /* 0x0001e81001007387 */ /* 0x0001e20000100a00 */
[----:B------:R-:W-:-:S03]  /*9a40*/  IADD3 R6, P0, R7, R2, RZ ;  /* 0x0000000207067210 */ /* 0x000fc60007f1e0ff */
[----:B------:R1:W-:Y:S01]  /*9a50*/  STL.64 [R1+0x1e0], R8 ;  /* 0x0001e00801007387 */ /* 0x0003e20000100a00 */
[C---:B------:R-:W-:Y:S02]  /*9a60*/  IMAD R11, R0.reuse, 0x25e, RZ ;  /* 0x0000025e000b7824 */ /* 0x040fe400078e02ff */
[C---:B0-----:R-:W-:Y:S02]  /*9a70*/  IMAD R16, R0.reuse, 0x12e, RZ ;  /* 0x0000012e00107824 */ /* 0x041fe400078e02ff */
[----:B-1----:R-:W-:-:S03]  /*9a80*/  IMAD R8, R0, 0x12d, RZ ;  /* 0x0000012d00087824 */ /* 0x002fc600078e02ff */
[-C--:B------:R-:W-:Y:S02]  /*9a90*/  LEA.HI.X.SX32 R7, R16, R3.reuse, 0x1, P0 ;  /* 0x0000000310077211 */ /* 0x080fe400000f0eff */
        /* <DEDUP_REMOVED lines=16> */
[----:B------:R-:W-:Y:S01]  /*9ba0*/  IMAD R11, R0, 0x26c, RZ ;  /* 0x0000026c000b7824 */ /* 0x000fe200078e02ff */
[----:B------:R-:W-:Y:S01]  /*9bb0*/  LEA.HI.X.SX32 R13, R18, R3, 0x1, P3 ;  /* 0x00000003120d7211 */ /* 0x000fe200018f0eff */
[C---:B------:R-:W-:Y:S02]  /*9bc0*/  IMAD R18, R0.reuse, 0x136, RZ ;  /* 0x0000013600127824 */ /* 0x040fe400078e02ff */
[----:B0-----:R-:W-:Y:S01]  /*9bd0*/  IMAD R4, R0, 0x134, RZ ;  /* 0x0000013400047824 */ /* 0x001fe200078e02ff */
[----:B------:R-:W-:-:S04]  /*9be0*/  IADD3 R14, P2, R11, R2, RZ ;  /* 0x000000020b0e7210 */ /* 0x000fc80007f5e0ff */
[-C--:B------:R-:W-:Y:S02]  /*9bf0*/  LEA.HI.X.SX32 R23, R4, R3.reuse, 0x1, P4 ;  /* 0x0000000304177211 */ /* 0x080fe400020f0eff */
[----:B------:R-:W-:-:S03]  /*9c00*/  LEA.HI.X.SX32 R15, R18, R3, 0x1, P2 ;  /* 0x00000003120f7211 */ /* 0x000fc600010f0eff */
[----:B------:R-:W-:Y:S01]  /*9c10*/  STL.64 [R1+0x1c8], R22 ;  /* 0x0001c81601007387 */ /* 0x000fe20000100a00 */
[----:B------:R-:W-:-:S03]  /*9c20*/  IMAD R9, R0, 0x26e, RZ ;  /* 0x0000026e00097824 */ /* 0x000fc600078e02ff */
[----:B------:R0:W-:Y:S01]  /*9c30*/  STL.64 [R1+0x1c0], R12 ;  /* 0x0001c00c01007387 */ /* 0x0001e20000100a00 */
[C---:B------:R-:W-:Y:S01]  /*9c40*/  IMAD R11, R0.reuse, 0x276, RZ ;  /* 0x00000276000b7824 */ /* 0x040fe200078e02ff */
[-C--:B------:R-:W-:Y:S02]  /*9c50*/  IADD3 R8, P1, R9, R2.reuse, RZ ;  /* 0x0000000209087210 */ /* 0x080fe40007f3e0ff */
[----:B------:R1:W-:Y:S01]  /*9c60*/  STL.64 [R1+0x500], R14 ;  /* 0x0005000e01007387 */ /* 0x0003e20000100a00 */
[C---:B0-----:R-:W-:Y:S02]  /*9c70*/  IMAD R13, R0.reuse, 0x286, RZ ;  /* 0x00000286000d7824 */ /* 0x041fe400078e02ff */
[C---:B------:R-:W-:Y:S01]  /*9c80*/  IMAD R12, R0.reuse, 0x137, RZ ;  /* 0x00000137000c7824 */ /* 0x040fe200078e02ff */
[-C--:B------:R-:W-:Y:S02]  /*9c90*/  IADD3 R16, P0, R11, R2.reuse, RZ ;  /* 0x000000020b107210 */ /* 0x080fe40007f1e0ff */
[----:B-1----:R-:W-:Y:S01]  /*9ca0*/  IADD3 R14, P2, R13, R2, RZ ;  /* 0x000000020d0e7210 */ /* 0x002fe20007f5e0ff */
[----:B------:R-:W-:Y:S01]  /*9cb0*/  IMAD R13, R0, 0x13b, RZ ;  /* 0x0000013b000d7824 */ /* 0x000fe200078e02ff */
[----:B------:R-:W-:-:S04]  /*9cc0*/  LEA.HI.X.SX32 R9, R12, R3, 0x1, P1 ;  /* 0x000000030c097211 */ /* 0x000fc800008f0eff */
[----:B------:R-:W-:Y:S01]  /*9cd0*/  LEA.HI.X.SX32 R17, R13, R3, 0x1, P0 ;  /* 0x000000030d117211 */ /* 0x000fe200000f0eff */
[----:B------:R-:W-:Y:S04]  /*9ce0*/  STL.64 [R1+0x508], R8 ;  /* 0x0005080801007387 */ /* 0x000fe80000100a00 */
[----:B------:R0:W-:Y:S04]  /*9cf0*/  STL.64 [R1+0x1b8], R16 ;  /* 0x0001b81001007387 */ /* 0x0001e80000100a00 */
[----:B0-----:R-:W2:Y:S01]  /*9d00*/  LDL.LU R17, [R1+0x2778] ;  /* 0x0027780001117983 */ /* 0x001ea20000300800 */
[----:B------:R-:W-:-:S02]  /*9d10*/  IMAD R7, R0, 0x278, RZ ;  /* 0x0000027800077824 */ /* 0x000fc400078e02ff */
[----:B------:R-:W-:-:S03]  /*9d20*/  IMAD R9, R0, 0x13c, RZ ;  /* 0x0000013c00097824 */ /* 0x000fc600078e02ff */
[----:B------:R-:W-:Y:S01]  /*9d30*/  IADD3 R6, P6, R7, R2, RZ ;  /* 0x0000000207067210 */ /* 0x000fe20007fde0ff */
[----:B------:R-:W-:-:S03]  /*9d40*/  IMAD R11, R0, 0x27a, RZ ;  /* 0x0000027a000b7824 */ /* 0x000fc600078e02ff */
[----:B------:R-:W-:Y:S01]  /*9d50*/  LEA.HI.X.SX32 R7, R9, R3, 0x1, P6 ;  /* 0x0000000309077211 */ /* 0x000fe200030f0eff */
[C---:B------:R-:W-:Y:S01]  /*9d60*/  IMAD R5, R0.reuse, 0x27c, RZ ;  /* 0x0000027c00057824 */ /* 0x040fe200078e02ff */
[-C--:B------:R-:W-:Y:S01]  /*9d70*/  IADD3 R26, P5, R11, R2.reuse, RZ ;  /* 0x000000020b1a7210 */ /* 0x080fe20007fbe0ff */
[C---:B------:R-:W-:Y:S02]  /*9d80*/  IMAD R16, R0.reuse, 0x13e, RZ ;  /* 0x0000013e00107824 */ /* 0x040fe400078e02ff */
        /* <DEDUP_REMOVED lines=8> */
[----:B------:R-:W-:Y:S04]  /*9e10*/  STL.64 [R1+0x1a8], R26 ;  /* 0x0001a81a01007387 */ /* 0x000fe80000100a00 */
        /* <DEDUP_REMOVED lines=13> */
[C---:B0-----:R-:W-:Y:S02]  /*9ef0*/  IMAD R14, R0.reuse, 0x144, RZ ;  /* 0x00000144000e7824 */ /* 0x041fe400078e02ff */
[----:B------:R-:W-:-:S03]  /*9f00*/  IMAD R7, R0, 0x28e, RZ ;  /* 0x0000028e00077824 */ /* 0x000fc600078e02ff */
[----:B------:R-:W-:Y:S01]  /*9f10*/  LEA.HI.X.SX32 R23, R14, R3, 0x1, P1 ;  /* 0x000000030e177211 */ /* 0x000fe200008f0eff */
[----:B------:R-:W-:Y:S01]  /*9f20*/  IMAD R16, R0, 0x146, RZ ;  /* 0x0000014600107824 */ /* 0x000fe200078e02ff */
[----:B------:R-:W-:-:S03]  /*9f30*/  IADD3 R8, P6, R11, R2, RZ ;  /* 0x000000020b087210 */ /* 0x000fc60007fde0ff */
[----:B------:R-:W-:Y:S01]  /*9f40*/  STL.64 [R1+0x198], R22 ;  /* 0x0001981601007387 */ /* 0x000fe20000100a00 */
[C---:B------:R-:W-:Y:S01]  /*9f50*/  IMAD R11, R0.reuse, 0x296, RZ ;  /* 0x00000296000b7824 */ /* 0x040fe200078e02ff */
[-C--:B------:R-:W-:Y:S02]  /*9f60*/  IADD3 R6, P5, R7, R2.reuse, RZ ;  /* 0x0000000207067210 */ /* 0x080fe40007fbe0ff */
[----:B------:R0:W-:Y:S01]  /*9f70*/  STL.64 [R1+0x190], R12 ;  /* 0x0001900c01007387 */ /* 0x0001e20000100a00 */
[----:B------:R-:W-:Y:S01]  /*9f80*/  IMAD R5, R0, 0x298, RZ ;  /* 0x0000029800057824 */ /* 0x000fe200078e02ff */
[----:B------:R-:W-:Y:S01]  /*9f90*/  LEA.HI.X.SX32 R9, R16, R3, 0x1, P6 ;  /* 0x0000000310097211 */ /* 0x000fe200030f0eff */
[C---:B------:R-:W-:Y:S01]  /*9fa0*/  IMAD R16, R0.reuse, 0x14b, RZ ;  /* 0x0000014b00107824 */ /* 0x040fe200078e02ff */
[-C--:B------:R-:W-:Y:S01]  /*9fb0*/  IADD3 R26, P4, R11, R2.reuse, RZ ;  /* 0x000000020b1a7210 */ /* 0x080fe20007f9e0ff */
[----:B0-----:R-:W-:Y:S01]  /*9fc0*/  IMAD R12, R0, 0x147, RZ ;  /* 0x00000147000c7824 */ /* 0x001fe200078e02ff */
[----:B------:R-:W-:-:S04]  /*9fd0*/  IADD3 R4, P3, R5, R2, RZ ;  /* 0x0000000205047210 */ /* 0x000fc80007f7e0ff */
[-C--:B------:R-:W-:Y:S01]  /*9fe0*/  LEA.HI.X.SX32 R7, R12, R3.reuse, 0x1, P5 ;  /* 0x000000030c077211 */ /* 0x080fe200028f0eff */
[----:B------:R-:W-:Y:S01]  /*9ff0*/  IMAD R12, R0, 0x14c, RZ ;  /* 0x0000014c000c7824 */ /* 0x000fe200078e02ff */
[-C--:B------:R-:W-:Y:S01]  /*a000*/  LEA.HI.X.SX32 R27, R16, R3.reuse, 0x1, P4 ;  /* 0x00000003101b7211 */ /* 0x080fe200020f0eff */
[----:B------:R-:W-:Y:S01]  /*a010*/  IMAD R11, R0, 0x29a, RZ ;  /* 0x0000029a000b7824 */ /* 0x000fe200078e02ff */
[----:B------:R-:W-:Y:S02]  /*a020*/  STL.64 [R1+0x518], R8 ;  /* 0x0005180801007387 */ /* 0x000fe40000100a00 */
[----:B------:R-:W-:Y:S01]  /*a030*/  LEA.HI.X.SX32 R5, R12, R3, 0x1, P3 ;  /* 0x000000030c057211 */ /* 0x000fe200018f0eff */
[----:B------:R-:W-:Y:S01]  /*a040*/  IMAD R15, R0, 0x29c, RZ ;  /* 0x0000029c000f7824 */ /* 0x000fe200078e02ff */
[----:B------:R-:W-:Y:S01]  /*a050*/  STL.64 [R1+0x5e0], R6 ;  /* 0x0005e00601007387 */ /* 0x000fe20000100a00 */
        /* <DEDUP_REMOVED lines=13> */
[----:B------:R-:W-:-:S03]  /*a130*/  IADD3 R8, P6, R13, R2, RZ ;  /* 0x000000020d087210 */ /* 0x000fc60007fde0ff */
[----:B------:R0:W-:Y:S01]  /*a140*/  STL.64 [R1+0x520], R14 ;  /* 0x0005200e01007387 */ /* 0x0001e20000100a00 */
[-C--:B------:R-:W-:Y:S01]  /*a150*/  LEA.HI.X.SX32 R23, R16, R3.reuse, 0x1, P0 ;  /* 0x0000000310177211 */ /* 0x080fe200000f0eff */
[C---:B------:R-:W-:Y:S02]  /*a160*/  IMAD R11, R0.reuse, 0x2a8, RZ ;  /* 0x000002a8000b7824 */ /* 0x040fe400078e02ff */
[----:B0-----:R-:W-:Y:S02]  /*a170*/  IMAD R15, R0, 0x153, RZ ;  /* 0x00000153000f7824 */ /* 0x001fe400078e02ff */
[----:B------:R-:W-:Y:S03]  /*a180*/  STL.64 [R1+0x5e8], R22 ;  /* 0x0005e81601007387 */ /* 0x000fe60000100a00 */
[----:B------:R-:W-:Y:S02]  /*a190*/  LEA.HI.X.SX32 R9, R15, R3, 0x1, P6 ;  /* 0x000000030f097211 */ /* 0x000fe400030f0eff */
[----:B------:R-:W-:-:S03]  /*a1a0*/  IADD3 R6, P5, R11, R2, RZ ;  /* 0x000000020b067210 */ /* 0x000fc60007fbe0ff */
[----:B------:R0:W-:Y:S02]  /*a1b0*/  STL.64 [R1+0x170], R8 ;  /* 0x0001700801007387 */ /* 0x0001e40000100a00 */
[----:B0-----:R-:W-:-:S05]  /*a1c0*/  IMAD R8, R0, 0x154, RZ ;  /* 0x0000015400087824 */ /* 0x001fca00078e02ff */
[----:B------:R-:W-:-:S05]  /*a1d0*/  LEA.HI.X.SX32 R7, R8, R3, 0x1, P5 ;  /* 0x0000000308077211 */ /* 0x000fca00028f0eff */
[----:B------:R0:W-:Y:S04]  /*a1e0*/  STL.64 [R1+0x168], R6 ;  /* 0x0001680601007387 */ /* 0x0001e80000100a00 */
[----:B0-----:R-:W3:Y:S01]  /*a1f0*/  LDL.LU.64 R6, [R1+0x2770] ;  /* 0x0027700001067983 */ /* 0x001ee20000300a00 */
[C---:B------:R-:W-:Y:S02]  /*a200*/  IMAD R11, R0.reuse, 0x2ac, RZ ;  /* 0x000002ac000b7824 */ /* 0x040fe400078e02ff */
[----:B------:R-:W-:-:S03]  /*a210*/  IMAD R13, R0, 0x2aa, RZ ;  /* 0x000002aa000d7824 */ /* 0x000fc600078e02ff */
[-C--:B------:R-:W-:Y:S01]  /*a220*/  IADD3 R12, P3, R11, R2.reuse, RZ ;  /* 0x000000020b0c7210 */ /* 0x080fe20007f7e0ff */
[C---:B------:R-:W-:Y:S02]  /*a230*/  IMAD R11, R0.reuse, 0x2b6, RZ ;  /* 0x000002b6000b7824 */ /* 0x040fe400078e02ff */
[C---:B------:R-:W-:Y:S01]  /*a240*/  IMAD R14, R0.reuse, 0x2b8, RZ ;  /* 0x000002b8000e7824 */ /* 0x040fe200078e02ff */
[-C--:B------:R-:W-:Y:S01]  /*a250*/  IADD3 R26, P4, R13, R2.reuse, RZ ;  /* 0x000000020d1a7210 */ /* 0x080fe20007f9e0ff */
[C---:B------:R-:W-:Y:S01]  /*a260*/  IMAD R16, R0.reuse, 0x155, RZ ;  /* 0x0000015500107824 */ /* 0x040fe200078e02ff */
[-C--:B------:R-:W-:Y:S01]  /*a270*/  IADD3 R24, P1, R11, R2.reuse, RZ ;  /* 0x000000020b187210 */ /* 0x080fe20007f3e0ff */
[----:B------:R-:W-:Y:S01]  /*a280*/  IMAD R11, R0, 0x2ba, RZ ;  /* 0x000002ba000b7824 */ /* 0x000fe200078e02ff */
[----:B------:R-:W-:Y:S02]  /*a290*/  IADD3 R22, P0, R14, R2, RZ ;  /* 0x000000020e167210 */ /* 0x000fe40007f1e0ff */
[----:B------:R-:W-:-:S02]  /*a2a0*/  LEA.HI.X.SX32 R27, R16, R3, 0x1, P4 ;  /* 0x00000003101b7211 */ /* 0x000fc400020f0eff */
[----:B------:R-:W-:Y:S01]  /*a2b0*/  IADD3 R14, P6, R11, R2, RZ ;  /* 0x000000020b0e7210 */ /* 0x000fe20007fde0ff */
[C---:B------:R-:W-:Y:S02]  /*a2c0*/  IMAD R11, R0.reuse, 0x2be, RZ ;  /* 0x000002be000b7824 */ /* 0x040fe400078e02ff */
[C---:B------:R-:W-:Y:S01]  /*a2d0*/  IMAD R5, R0.reuse, 0x2ae, RZ ;  /* 0x000002ae00057824 */ /* 0x040fe200078e02ff */
[----:B------:R0:W-:Y:S01]  /*a2e0*/  STL.64 [R1+0x160], R26 ;  /* 0x0001601a01007387 */ /* 0x0001e20000100a00 */
[----:B------:R-:W-:-:S03]  /*a2f0*/  IMAD R16, R0, 0x157, RZ ;  /* 0x0000015700107824 */ /* 0x000fc600078e02ff */
[-C--:B------:R-:W-:Y:S02]  /*a300*/  IADD3 R4, P2, R5, R2.reuse, RZ ;  /* 0x0000000205047210 */ /* 0x080fe40007f5e0ff */
[----:B0-----:R-:W-:Y:S01]  /*a310*/  IADD3 R26, P4, R11, R2, RZ ;  /* 0x000000020b1a7210 */ /* 0x001fe20007f9e0ff */
[----:B------:R-:W-:Y:S01]  /*a320*/  IMAD R11, R0, 0x2c6, RZ ;  /* 0x000002c6000b7824 */ /* 0x000fe200078e02ff */
[----:B------:R-:W-:Y:S01]  /*a330*/  LEA.HI.X.SX32 R5, R16, R3, 0x1, P2 ;  /* 0x0000000310057211 */ /* 0x000fe200010f0eff */
[----:B------:R-:W-:-:S05]  /*a340*/  IMAD R16, R0, 0x15c, RZ ;  /* 0x0000015c00107824 */ /* 0x000fca00078e02ff */
[----:B------:R-:W-:Y:S01]  /*a350*/  LEA.HI.X.SX32 R23, R16, R3, 0x1, P0 ;  /* 0x0000000310177211 */ /* 0x000fe200000f0eff */
[C---:B------:R-:W-:Y:S02]  /*a360*/  IMAD R9, R0.reuse, 0x2bc, RZ ;  /* 0x000002bc00097824 */ /* 0x040fe400078e02ff */
[----:B------:R-:W-:-:S03]  /*a370*/  IMAD R16, R0, 0x15e, RZ ;  /* 0x0000015e00107824 */ /* 0x000fc600078e02ff */
[----:B------:R-:W-:-:S04]  /*a380*/  IADD3 R8, P5, R9, R2, RZ ;  /* 0x0000000209087210 */ /* 0x000fc80007fbe0ff */
[-C--:B------:R-:W-:Y:S02]  /*a390*/  LEA.HI.X.SX32 R9, R16, R3.reuse, 0x1, P5 ;  /* 0x0000000310097211 */ /* 0x080fe400028f0eff */
[----:B--2---:R-:W-:Y:S01]  /*a3a0*/  LEA.HI.X.SX32 R13, R17, R3, 0x1, P3 ;  /* 0x00000003110d7211 */ /* 0x004fe200018f0eff */
[----:B------:R-:W-:-:S04]  /*a3b0*/  IMAD R17, R0, 0x2c8, RZ ;  /* 0x000002c800117824 */ /* 0x000fc800078e02ff */
[----:B------:R0:W-:Y:S04]  /*a3c0*/  STL.64 [R1+0x528], R12 ;  /* 0x0005280c01007387 */ /* 0x0001e80000100a00 */
[----:B------:R1:W-:Y:S01]  /*a3d0*/  STL.64 [R1+0x5f0], R4 ;  /* 0x0005f00401007387 */ /* 0x0003e20000100a00 */
[-C--:B0-----:R-:W-:Y:S01]  /*a3e0*/  IADD3 R12, P3, R11, R2.reuse, RZ ;  /* 0x000000020b0c7210 */ /* 0x081fe20007f7e0ff */
[C---:B------:R-:W-:Y:S01]  /*a3f0*/  IMAD R11, R0.reuse, 0x15b, RZ ;  /* 0x0000015b000b7824 */ /* 0x040fe200078e02ff */
[----:B-1----:R-:W-:Y:S01]  /*a400*/  IADD3 R4, P2, R17, R2, RZ ;  /* 0x0000000211047210 */ /* 0x002fe20007f5e0ff */
[----:B------:R-:W-:-:S03]  /*a410*/  IMAD R17, R0, 0x2ca, RZ ;  /* 0x000002ca00117824 */ /* 0x000fc600078e02ff */
[----:B------:R-:W-:Y:S01]  /*a420*/  LEA.HI.X.SX32 R25, R11, R3, 0x1, P1 ;  /* 0x000000030b197211 */ /* 0x000fe200008f0eff */
[----:B------:R-:W-:-:S04]  /*a430*/  IMAD R11, R0, 0x2cc, RZ ;  /* 0x000002cc000b7824 */ /* 0x000fc800078e02ff */
[----:B------:R0:W-:Y:S04]  /*a440*/  STL.64 [R1+0x158], R24 ;  /* 0x0001581801007387 */ /* 0x0001e80000100a00 */
[----:B------:R1:W-:Y:S01]  /*a450*/  STL.64 [R1+0x150], R22 ;  /* 0x0001501601007387 */ /* 0x0003e20000100a00 */
[-C--:B0-----:R-:W-:Y:S01]  /*a460*/  IADD3 R24, P1, R17, R2.reuse, RZ ;  /* 0x0000000211187210 */ /* 0x081fe20007f3e0ff */
[C---:B------:R-:W-:Y:S01]  /*a470*/  IMAD R17, R0.reuse, 0x15d, RZ ;  /* 0x0000015d00117824 */ /* 0x040fe200078e02ff */
[----:B-1----:R-:W-:Y:S01]  /*a480*/  IADD3 R22, P0, R11, R2, RZ ;  /* 0x000000020b167210 */ /* 0x002fe20007f1e0ff */
[----:B------:R-:W-:-:S03]  /*a490*/  IMAD R11, R0, 0x2ce, RZ ;  /* 0x000002ce000b7824 */ /* 0x000fc600078e02ff */
[----:B------:R-:W-:-:S05]  /*a4a0*/  LEA.HI.X.SX32 R15, R17, R3, 0x1, P6 ;  /* 0x00000003110f7211 */ /* 0x000fca00030f0eff */
[----:B------:R0:W-:Y:S04]  /*a4b0*/  STL.64 [R1+0x148], R14 ;  /* 0x0001480e01007387 */ /* 0x0001e80000100a00 */
[----:B------:R1:W-:Y:S01]  /*a4c0*/  STL.64 [R1+0x530], R8 ;  /* 0x0005300801007387 */ /* 0x0003e20000100a00 */
[----:B0-----:R-:W-:Y:S01]  /*a4d0*/  IADD3 R14, P6, R11, R2, RZ ;  /* 0x000000020b0e7210 */ /* 0x001fe20007fde0ff */
[C---:B------:R-:W-:Y:S02]  /*a4e0*/  IMAD R11, R0.reuse, 0x15f, RZ ;  /* 0x0000015f000b7824 */ /* 0x040fe400078e02ff */
[----:B-1----:R-:W-:-:S03]  /*a4f0*/  IMAD R9, R0, 0x2d8, RZ ;  /* 0x000002d800097824 */ /* 0x002fc600078e02ff */
[-C--:B------:R-:W-:Y:S01]  /*a500*/  LEA.HI.X.SX32 R27, R11, R3.reuse, 0x1, P4 ;  /* 0x000000030b1b7211 */ /* 0x080fe200020f0eff */
[C---:B------:R-:W-:Y:S02]  /*a510*/  IMAD R8, R0.reuse, 0x163, RZ ;  /* 0x0000016300087824 */ /* 0x040fe400078e02ff */
[----:B------:R-:W-:Y:S02]  /*a520*/  IMAD R11, R0, 0x2da, RZ ;  /* 0x000002da000b7824 */ /* 0x000fe400078e02ff */
[----:B------:R0:W-:Y:S01]  /*a530*/  STL.64 [R1+0x5f8], R26 ;  /* 0x0005f81a01007387 */ /* 0x0001e20000100a00 */
[----:B------:R-:W-:Y:S01]  /*a540*/  LEA.HI.X.SX32 R13, R8, R3, 0x1, P3 ;  /* 0x00000003080d7211 */ /* 0x000fe200018f0eff */
[----:B------:R-:W-:-:S04]  /*a550*/  IMAD R8, R0, 0x165, RZ ;  /* 0x0000016500087824 */ /* 0x000fc800078e02ff */
[----:B------:R1:W-:Y:S01]  /*a560*/  STL.64 [R1+0x140], R12 ;  /* 0x0001400c01007387 */ /* 0x0003e20000100a00 */
[-C--:B0-----:R-:W-:Y:S01]  /*a570*/  IADD3 R26, P4, R9, R2.reuse, RZ ;  /* 0x00000002091a7210 */ /* 0x081fe20007f9e0ff */
[C---:B------:R-:W-:Y:S01]  /*a580*/  IMAD R9, R0.reuse, 0x164, RZ ;  /* 0x0000016400097824 */ /* 0x040fe200078e02ff */
[----:B-1----:R-:W-:Y:S01]  /*a590*/  IADD3 R12, P3, R11, R2, RZ ;  /* 0x000000020b0c7210 */ /* 0x002fe20007f7e0ff */
[----:B------:R-:W-:-:S03]  /*a5a0*/  IMAD R11, R0, 0x2dc, RZ ;  /* 0x000002dc000b7824 */ /* 0x000fc600078e02ff */
[-C--:B------:R-:W-:Y:S01]  /*a5b0*/  LEA.HI.X.SX32 R5, R9, R3.reuse, 0x1, P2 ;  /* 0x0000000309057211 */ /* 0x080fe200010f0eff */
[----:B------:R-:W-:Y:S01]  /*a5c0*/  IMAD R18, R0, 0x2e6, RZ ;  /* 0x000002e600127824 */ /* 0x000fe200078e02ff */
[----:B------:R-:W-:-:S03]  /*a5d0*/  LEA.HI.X.SX32 R25, R8, R3, 0x1, P1 ;  /* 0x0000000308197211 */ /* 0x000fc600008f0eff */
[----:B------:R0:W-:Y:S01]  /*a5e0*/  STL.64 [R1+0x138], R4 ;  /* 0x0001380401007387 */ /* 0x0001e20000100a00 */
[C---:B------:R-:W-:Y:S02]  /*a5f0*/  IMAD R17, R0.reuse, 0x2d6, RZ ;  /* 0x000002d600117824 */ /* 0x040fe400078e02ff */
[C---:B------:R-:W-:Y:S01]  /*a600*/  IMAD R20, R0.reuse, 0x167, RZ ;  /* 0x0000016700147824 */ /* 0x040fe200078e02ff */
[----:B------:R1:W-:Y:S01]  /*a610*/  STL.64 [R1+0x130], R24 ;  /* 0x0001301801007387 */ /* 0x0003e20000100a00 */
[-C--:B0-----:R-:W-:Y:S01]  /*a620*/  IADD3 R4, P2, R11, R2.reuse, RZ ;  /* 0x000000020b047210 */ /* 0x081fe20007f5e0ff */
[----:B------:R-:W-:Y:S01]  /*a630*/  IMAD R11, R0, 0x166, RZ ;  /* 0x00000166000b7824 */ /* 0x000fe200078e02ff */
[----:B------:R-:W-:-:S04]  /*a640*/  IADD3 R16, P5, R17, R2, RZ ;  /* 0x0000000211107210 */ /* 0x000fc80007fbe0ff */
[-C--:B------:R-:W-:Y:S02]  /*a650*/  LEA.HI.X.SX32 R23, R11, R3.reuse, 0x1, P0 ;  /* 0x000000030b177211 */ /* 0x080fe400000f0eff */
[----:B-1----:R-:W-:Y:S01]  /*a660*/  IADD3 R24, P0, R18, R2, RZ ;  /* 0x0000000212187210 */ /* 0x002fe20007f1e0ff */
[----:B------:R-:W-:Y:S01]  /*a670*/  IMAD R18, R0, 0x16b, RZ ;  /* 0x0000016b00127824 */ /* 0x000fe200078e02ff */
[----:B------:R-:W-:Y:S01]  /*a680*/  LEA.HI.X.SX32 R15, R20, R3, 0x1, P6 ;  /* 0x00000003140f7211 */ /* 0x000fe200030f0eff */
[----:B------:R-:W-:-:S03]  /*a690*/  IMAD R11, R0, 0x2e8, RZ ;  /* 0x000002e8000b7824 */ /* 0x000fc600078e02ff */
[----:B------:R-:W-:Y:S01]  /*a6a0*/  LEA.HI.X.SX32 R17, R18, R3, 0x1, P5 ;  /* 0x0000000312117211 */ /* 0x000fe200028f0eff */
[----:B------:R-:W-:Y:S04]  /*a6b0*/  STL.64 [R1+0x538], R22 ;  /* 0x0005381601007387 */ /* 0x000fe80000100a00 */
[----:B------:R0:W-:Y:S04]  /*a6c0*/  STL.64 [R1+0x600], R14 ;  /* 0x0006000e01007387 */ /* 0x0001e80000100a00 */
[----:B------:R1:W-:Y:S01]  /*a6d0*/  STL.64 [R1+0x128], R16 ;  /* 0x0001281001007387 */ /* 0x0003e20000100a00 */
[----:B0-----:R-:W-:Y:S01]  /*a6e0*/  IADD3 R14, P6, R11, R2, RZ ;  /* 0x000000020b0e7210 */ /* 0x001fe20007fde0ff */
[----:B------:R-:W-:-:S02]  /*a6f0*/  IMAD R11, R0, 0x2ea, RZ ;  /* 0x000002ea000b7824 */ /* 0x000fc400078e02ff */
[----:B-1----:R-:W-:-:S03]  /*a700*/  IMAD R16, R0, 0x16c, RZ ;  /* 0x0000016c00107824 */ /* 0x002fc600078e02ff */
[----:B------:R-:W-:Y:S01]  /*a710*/  IADD3 R22, P5, R11, R2, RZ ;  /* 0x000000020b167210 */ /* 0x000fe20007fbe0ff */
[----:B------:R-:W-:Y:S01]  /*a720*/  IMAD R17, R0, 0x2ec, RZ ;  /* 0x000002ec00117824 */ /* 0x000fe200078e02ff */
[-C--:B------:R-:W-:Y:S01]  /*a730*/  LEA.HI.X.SX32 R27, R16, R3.reuse, 0x1, P4 ;  /* 0x00000003101b7211 */ /* 0x080fe200020f0eff */
[C---:B------:R-:W-:Y:S02]  /*a740*/  IMAD R11, R0.reuse, 0x16d, RZ ;  /* 0x0000016d000b7824 */ /* 0x040fe400078e02ff */
[C---:B------:R-:W-:Y:S02]  /*a750*/  IMAD R16, R0.reuse, 0x16e, RZ ;  /* 0x0000016e00107824 */ /* 0x040fe400078e02ff */
[----:B------:R0:W-:Y:S01]  /*a760*/  STL.64 [R1+0x120], R26 ;  /* 0x0001201a01007387 */ /* 0x0001e20000100a00 */
[-C--:B------:R-:W-:Y:S01]  /*a770*/  LEA.HI.X.SX32 R13, R11, R3.reuse, 0x1, P3 ;  /* 0x000000030b0d7211 */ /* 0x080fe200018f0eff */
[----:B------:R-:W-:Y:S01]  /*a780*/  IMAD R9, R0, 0x2de, RZ ;  /* 0x000002de00097824 */ /* 0x000fe200078e02ff */
[----:B------:R-:W-:Y:S01]  /*a790*/  LEA.HI.X.SX32 R5, R16, R3, 0x1, P2 ;  /* 0x0000000310057211 */ /* 0x000fe200010f0eff */
[----:B------:R-:W-:-:S02]  /*a7a0*/  IMAD R11, R0, 0x2f6, RZ ;  /* 0x000002f6000b7824 */ /* 0x000fc400078e02ff */
[----:B------:R1:W-:Y:S01]  /*a7b0*/  STL.64 [R1+0x118], R12 ;  /* 0x0001180c01007387 */ /* 0x0003e20000100a00 */
[-C--:B0-----:R-:W-:Y:S01]  /*a7c0*/  IADD3 R26, P4, R17, R2.reuse, RZ ;  /* 0x00000002111a7210 */ /* 0x081fe20007f9e0ff */
[----:B------:R-:W-:Y:S01]  /*a7d0*/  IMAD R17, R0, 0x2ee, RZ ;  /* 0x000002ee00117824 */ /* 0x000fe200078e02ff */
[----:B------:R-:W-:-:S04]  /*a7e0*/  IADD3 R8, P1, R9, R2, RZ ;  /* 0x0000000209087210 */ /* 0x000fc80007f3e0ff */
[----:B-1----:R-:W-:Y:S01]  /*a7f0*/  IADD3 R12, P3, R17, R2, RZ ;  /* 0x00000002110c7210 */ /* 0x002fe20007f7e0ff */
[C---:B------:R-:W-:Y:S01]  /*a800*/  IMAD R17, R0.reuse, 0x16f, RZ ;  /* 0x0000016f00117824 */ /* 0x040fe200078e02ff */
[----:B------:R0:W-:Y:S01]  /*a810*/  STL.64 [R1+0x540], R4 ;  /* 0x0005400401007387 */ /* 0x0001e20000100a00 */
[----:B------:R-:W-:-:S03]  /*a820*/  IMAD R16, R0, 0x173, RZ ;  /* 0x0000017300107824 */ /* 0x000fc600078e02ff */
[-C--:B------:R-:W-:Y:S02]  /*a830*/  LEA.HI.X.SX32 R9, R17, R3.reuse, 0x1, P1 ;  /* 0x0000000311097211 */ /* 0x080fe400008f0eff */
[-C--:B0-----:R-:W-:Y:S01]  /*a840*/  IADD3 R4, P2, R11, R2.reuse, RZ ;  /* 0x000000020b047210 */ /* 0x081fe20007f5e0ff */
[----:B------:R-:W-:Y:S02]  /*a850*/  IMAD R11, R0, 0x2f8, RZ ;  /* 0x000002f8000b7824 */ /* 0x000fe400078e02ff */
[----:B------:R0:W-:Y:S01]  /*a860*/  STL.64 [R1+0x608], R8 ;  /* 0x0006080801007387 */ /* 0x0001e20000100a00 */
[----:B------:R-:W-:Y:S01]  /*a870*/  LEA.HI.X.SX32 R25, R16, R3, 0x1, P0 ;  /* 0x0000000310197211 */ /* 0x000fe200000f0eff */
[C---:B------:R-:W-:Y:S01]  /*a880*/  IMAD R16, R0.reuse, 0x175, RZ ;  /* 0x0000017500107824 */ /* 0x040fe200078e02ff */
[----:B0-----:R-:W-:Y:S01]  /*a890*/  IADD3 R8, P1, R11, R2, RZ ;  /* 0x000000020b087210 */ /* 0x001fe20007f3e0ff */
[----:B------:R-:W-:-:S03]  /*a8a0*/  IMAD R11, R0, 0x174, RZ ;  /* 0x00000174000b7824 */ /* 0x000fc600078e02ff */
[-C--:B------:R-:W-:Y:S01]  /*a8b0*/  LEA.HI.X.SX32 R23, R16, R3.reuse, 0x1, P5 ;  /* 0x0000000310177211 */ /* 0x080fe200028f0eff */
[C---:B------:R-:W-:Y:S01]  /*a8c0*/  IMAD R16, R0.reuse, 0x177, RZ ;  /* 0x0000017700107824 */ /* 0x040fe200078e02ff */
[-C--:B------:R-:W-:Y:S01]  /*a8d0*/  LEA.HI.X.SX32 R15, R11, R3.reuse, 0x1, P6 ;  /* 0x000000030b0f7211 */ /* 0x080fe200030f0eff */
[C---:B------:R-:W-:Y:S01]  /*a8e0*/  IMAD R11, R0.reuse, 0x2fe, RZ ;  /* 0x000002fe000b7824 */ /* 0x040fe200078e02ff */
[----:B------:R0:W-:Y:S01]  /*a8f0*/  STL.64 [R1+0x110], R24 ;  /* 0x0001101801007387 */ /* 0x0001e20000100a00 */
[----:B------:R-:W-:Y:S01]  /*a900*/  IMAD R17, R0, 0x2fa, RZ ;  /* 0x000002fa00117824 */ /* 0x000fe200078e02ff */
[-C--:B---3--:R-:W-:Y:S02]  /*a910*/  LEA.HI.X.SX32 R27, R6, R3.reuse, 0x1, P4 ;  /* 0x00000003061b7211 */ /* 0x088fe400020f0eff */
[----:B------:R-:W-:Y:S01]  /*a920*/  STL.64 [R1+0x108], R14 ;  /* 0x0001080e01007387 */ /* 0x000fe20000100a00 */
[----:B------:R-:W-:Y:S01]  /*a930*/  IMAD R6, R0, 0x17b, RZ ;  /* 0x0000017b00067824 */ /* 0x000fe200078e02ff */
[----:B------:R-:W-:-:S02]  /*a940*/  LEA.HI.X.SX32 R13, R16, R3, 0x1, P3 ;  /* 0x00000003100d7211 */ /* 0x000fc400018f0eff */
[----:B------:R1:W-:Y:S01]  /*a950*/  STL.64 [R1+0x100], R22 ;  /* 0x0001001601007387 */ /* 0x0003e20000100a00 */
[C---:B------:R-:W-:Y:S01]  /*a960*/  IMAD R16, R0.reuse, 0x17c, RZ ;  /* 0x0000017c00107824 */ /* 0x040fe200078e02ff */
[-C--:B0-----:R-:W-:Y:S01]  /*a970*/  IADD3 R24, P0, R17, R2.reuse, RZ ;  /* 0x0000000211187210 */ /* 0x081fe20007f1e0ff */
[----:B------:R-:W-:Y:S01]  /*a980*/  IMAD R17, R0, 0x2fc, RZ ;  /* 0x000002fc00117824 */ /* 0x000fe200078e02ff */
[----:B------:R-:W-:Y:S01]  /*a990*/  STL.64 [R1+0x548], R26 ;  /* 0x0005481a01007387 */ /* 0x000fe20000100a00 */
[-C--:B------:R-:W-:Y:S02]  /*a9a0*/  LEA.HI.X.SX32 R5, R6, R3.reuse, 0x1, P2 ;  /* 0x0000000306057211 */ /* 0x080fe400010f0eff */
[-C--:B-1----:R-:W-:Y:S01]  /*a9b0*/  IADD3 R22, P5, R11, R2.reuse, RZ ;  /* 0x000000020b167210 */ /* 0x082fe20007fbe0ff */
[C---:B------:R-:W-:Y:S01]  /*a9c0*/  IMAD R11, R0.reuse, 0x308, RZ ;  /* 0x00000308000b7824 */ /* 0x040fe200078e02ff */
[----:B------:R0:W-:Y:S01]  /*a9d0*/  STL.64 [R1+0x610], R12 ;  /* 0x0006100c01007387 */ /* 0x0001e20000100a00 */
[----:B------:R-:W-:Y:S01]  /*a9e0*/  IMAD R6, R0, 0x17d, RZ ;  /* 0x0000017d00067824 */ /* 0x000fe200078e02ff */
[-C--:B------:R-:W-:Y:S01]  /*a9f0*/  LEA.HI.X.SX32 R9, R16, R3.reuse, 0x1, P1 ;  /* 0x0000000310097211 */ /* 0x080fe200008f0eff */
[----:B------:R-:W-:Y:S01]  /*aa00*/  IMAD R16, R0, 0x17e, RZ ;  /* 0x0000017e00107824 */ /* 0x000fe200078e02ff */
[----:B------:R-:W-:Y:S01]  /*aa10*/  IADD3 R14, P6, R17, R2, RZ ;  /* 0x00000002110e7210 */ /* 0x000fe20007fde0ff */
[----:B------:R-:W-:Y:S01]  /*aa20*/  STL.64 [R1+0xf8], R4 ;  /* 0x0000f80401007387 */ /* 0x000fe20000100a00 */
[----:B------:R-:W-:-:S02]  /*aa30*/  LEA.HI.X.SX32 R25, R6, R3, 0x1, P0 ;  /* 0x0000000306197211 */ /* 0x000fc400000f0eff */
[-C--:B0-----:R-:W-:Y:S01]  /*aa40*/  IADD3 R12, P3, R11, R2.reuse, RZ ;  /* 0x000000020b0c7210 */ /* 0x081fe20007f7e0ff */
[----:B------:R-:W-:Y:S01]  /*aa50*/  IMAD R11, R0, 0x30c, RZ ;  /* 0x0000030c000b7824 */ /* 0x000fe200078e02ff */
[----:B------:R0:W-:Y:S01]  /*aa60*/  STL.64 [R1+0xf0], R8 ;  /* 0x0000f00801007387 */ /* 0x0001e20000100a00 */
[----:B------:R-:W-:Y:S01]  /*aa70*/  LEA.HI.X.SX32 R15, R16, R3, 0x1, P6 ;  /* 0x00000003100f7211 */ /* 0x000fe200030f0eff */
[C---:B------:R-:W-:Y:S02]  /*aa80*/  IMAD R17, R0.reuse, 0x306, RZ ;  /* 0x0000030600117824 */ /* 0x040fe400078e02ff */
[----:B------:R-:W-:Y:S01]  /*aa90*/  STL.64 [R1+0xe8], R24 ;  /* 0x0000e81801007387 */ /* 0x000fe20000100a00 */
[C---:B------:R-:W-:Y:S01]  /*aaa0*/  IMAD R6, R0.reuse, 0x17f, RZ ;  /* 0x0000017f00067824 */ /* 0x040fe200078e02ff */
[-C--:B0-----:R-:W-:Y:S01]  /*aab0*/  IADD3 R8, P1, R11, R2.reuse, RZ ;  /* 0x000000020b087210 */ /* 0x081fe20007f3e0ff */
[C---:B------:R-:W-:Y:S01]  /*aac0*/  IMAD R11, R0.reuse, 0x316, RZ ;  /* 0x00000316000b7824 */ /* 0x040fe200078e02ff */
[----:B------:R0:W-:Y:S01]  /*aad0*/  STL.64 [R1+0x550], R14 ;  /* 0x0005500e01007387 */ /* 0x0001e20000100a00 */
[----:B------:R-:W-:Y:S01]  /*aae0*/  IMAD R16, R0, 0x183, RZ ;  /* 0x0000018300107824 */ /* 0x000fe200078e02ff */
[----:B------:R-:W-:-:S02]  /*aaf0*/  IADD3 R26, P4, R17, R2, RZ ;  /* 0x00000002111a7210 */ /* 0x000fc40007f9e0ff */
[-C--:B------:R-:W-:Y:S02]  /*ab00*/  LEA.HI.X.SX32 R23, R6, R3.reuse, 0x1, P5 ;  /* 0x0000000306177211 */ /* 0x080fe400028f0eff */
[----:B------:R-:W-:Y:S02]  /*ab10*/  LEA.HI.X.SX32 R27, R16, R3, 0x1, P4 ;  /* 0x00000003101b7211 */ /* 0x000fe400020f0eff */
[----:B0-----:R-:W-:Y:S01]  /*ab20*/  IADD3 R14, P6, R11, R2, RZ ;  /* 0x000000020b0e7210 */ /* 0x001fe20007fde0ff */
[C---:B------:R-:W-:Y:S01]  /*ab30*/  IMAD R11, R0.reuse, 0x184, RZ ;  /* 0x00000184000b7824 */ /* 0x040fe200078e02ff */
[----:B------:R-:W-:Y:S01]  /*ab40*/  STL.64 [R1+0x618], R22 ;  /* 0x0006181601007387 */ /* 0x000fe20000100a00 */
[----:B------:R-:W-:-:S03]  /*ab50*/  IMAD R17, R0, 0x30a, RZ ;  /* 0x0000030a00117824 */ /* 0x000fc600078e02ff */
[----:B------:R-:W-:Y:S01]  /*ab60*/  LEA.HI.X.SX32 R13, R11, R3, 0x1, P3 ;  /* 0x000000030b0d7211 */ /* 0x000fe200018f0eff */
[----:B------:R-:W-:Y:S01]  /*ab70*/  STL.64 [R1+0xe0], R26 ;  /* 0x0000e01a01007387 */ /* 0x000fe20000100a00 */
[----:B------:R-:W-:-:S03]  /*ab80*/  IADD3 R4, P2, R17, R2, RZ ;  /* 0x0000000211047210 */ /* 0x000fc60007f5e0ff */
[----:B------:R0:W-:Y:S02]  /*ab90*/  STL.64 [R1+0xd8], R12 ;  /* 0x0000d80c01007387 */ /* 0x0001e40000100a00 */
[----:B0-----:R-:W-:-:S05]  /*aba0*/  IMAD R13, R0, 0x185, RZ ;  /* 0x00000185000d7824 */ /* 0x001fca00078e02ff */
[----:B------:R-:W-:-:S05]  /*abb0*/  LEA.HI.X.SX32 R5, R13, R3, 0x1, P2 ;  /* 0x000000030d057211 */ /* 0x000fca00010f0eff */
[----:B------:R0:W-:Y:S04]  /*abc0*/  STL.64 [R1+0xd0], R4 ;  /* 0x0000d00401007387 */ /* 0x0001e80000100a00 */
[----:B0-----:R-:W2:Y:S01]  /*abd0*/  LDL.LU.64 R4, [R1+0x2768] ;  /* 0x0027680001047983 */ /* 0x001ea20000300a00 */
[C---:B------:R-:W-:Y:S02]  /*abe0*/  IMAD R17, R0.reuse, 0x30e, RZ ;  /* 0x0000030e00117824 */ /* 0x040fe400078e02ff */
[C---:B------:R-:W-:Y:S02]  /*abf0*/  IMAD R11, R0.reuse, 0x186, RZ ;  /* 0x00000186000b7824 */ /* 0x040fe400078e02ff */
[C---:B------:R-:W-:Y:S01]  /*ac00*/  IMAD R20, R0.reuse, 0x187, RZ ;  /* 0x0000018700147824 */ /* 0x040fe200078e02ff */
[-C--:B------:R-:W-:Y:S01]  /*ac10*/  IADD3 R24, P0, R17, R2.reuse, RZ ;  /* 0x0000000211187210 */ /* 0x080fe20007f1e0ff */
[C---:B------:R-:W-:Y:S01]  /*ac20*/  IMAD R17, R0.reuse, 0x318, RZ ;  /* 0x0000031800117824 */ /* 0x040fe200078e02ff */
[-C--:B------:R-:W-:Y:S01]  /*ac30*/  LEA.HI.X.SX32 R9, R11, R3.reuse, 0x1, P1 ;  /* 0x000000030b097211 */ /* 0x080fe200008f0eff */
[----:B------:R-:W-:Y:S01]  /*ac40*/  IMAD R18, R0, 0x328, RZ ;  /* 0x0000032800127824 */ /* 0x000fe200078e02ff */
[-C--:B------:R-:W-:Y:S01]  /*ac50*/  LEA.HI.X.SX32 R25, R20, R3.reuse, 0x1, P0 ;  /* 0x0000000314197211 */ /* 0x080fe200000f0eff */
[C---:B------:R-:W-:Y:S01]  /*ac60*/  IMAD R11, R0.reuse, 0x18b, RZ ;  /* 0x0000018b000b7824 */ /* 0x040fe200078e02ff */
[----:B------:R-:W-:Y:S01]  /*ac70*/  IADD3 R22, P5, R17, R2, RZ ;  /* 0x0000000211167210 */ /* 0x000fe20007fbe0ff */
[----:B------:R-:W-:Y:S01]  /*ac80*/  IMAD R17, R0, 0x31a, RZ ;  /* 0x0000031a00117824 */ /* 0x000fe200078e02ff */
[----:B------:R-:W-:Y:S02]  /*ac90*/  STL.64 [R1+0x558], R8 ;  /* 0x0005580801007387 */ /* 0x000fe40000100a00 */
[----:B------:R-:W-:-:S02]  /*aca0*/  LEA.HI.X.SX32 R15, R11, R3, 0x1, P6 ;  /* 0x000000030b0f7211 */ /* 0x000fc400030f0eff */
[----:B------:R0:W-:Y:S01]  /*acb0*/  STL.64 [R1+0x620], R24 ;  /* 0x0006201801007387 */ /* 0x0001e20000100a00 */
[----:B------:R-:W-:Y:S01]  /*acc0*/  LEA.HI.X.SX32 R23, R7, R3, 0x1, P5 ;  /* 0x0000000307177211 */ /* 0x000fe200028f0eff */
[C---:B------:R-:W-:Y:S01]  /*acd0*/  IMAD R11, R0.reuse, 0x32e, RZ ;  /* 0x0000032e000b7824 */ /* 0x040fe200078e02ff */
[-C--:B------:R-:W-:Y:S01]  /*ace0*/  IADD3 R16, P4, R17, R2.reuse, RZ ;  /* 0x0000000211107210 */ /* 0x080fe20007f9e0ff */
[C---:B------:R-:W-:Y:S01]  /*acf0*/  IMAD R6, R0.reuse, 0x31c, RZ ;  /* 0x0000031c00067824 */ /* 0x040fe200078e02ff */
[----:B------:R-:W-:Y:S01]  /*ad00*/  STL.64 [R1+0xc8], R14 ;  /* 0x0000c80e01007387 */ /* 0x000fe20000100a00 */
[----:B------:R-:W-:Y:S01]  /*ad10*/  IMAD R12, R0, 0x31e, RZ ;  /* 0x0000031e000c7824 */ /* 0x000fe200078e02ff */
[-C--:B0-----:R-:W-:Y:S01]  /*ad20*/  IADD3 R24, P0, R18, R2.reuse, RZ ;  /* 0x0000000212187210 */ /* 0x081fe20007f1e0ff */
[----:B------:R-:W-:Y:S01]  /*ad30*/  IMAD R18, R0, 0x18d, RZ ;  /* 0x0000018d00127824 */ /* 0x000fe200078e02ff */
[----:B------:R0:W-:Y:S01]  /*ad40*/  STL.64 [R1+0xc0], R22 ;  /* 0x0000c01601007387 */ /* 0x0001e20000100a00 */
[----:B------:R-:W-:-:S03]  /*ad50*/  IADD3 R26, P3, R6, R2, RZ ;  /* 0x00000002061a7210 */ /* 0x000fc60007f7e0ff */
[-C--:B------:R-:W-:Y:S01]  /*ad60*/  LEA.HI.X.SX32 R17, R18, R3.reuse, 0x1, P4 ;  /* 0x0000000312117211 */ /* 0x080fe200020f0eff */
[----:B------:R-:W-:Y:S01]  /*ad70*/  IMAD R6, R0, 0x326, RZ ;  /* 0x0000032600067824 */ /* 0x000fe200078e02ff */
[-C--:B------:R-:W-:Y:S02]  /*ad80*/  IADD3 R12, P2, R12, R2.reuse, RZ ;  /* 0x000000020c0c7210 */ /* 0x080fe40007f5e0ff */
[-C--:B0-----:R-:W-:Y:S01]  /*ad90*/  IADD3 R22, P4, R11, R2.reuse, RZ ;  /* 0x000000020b167210 */ /* 0x081fe20007f9e0ff */
[----:B------:R-:W-:Y:S01]  /*ada0*/  IMAD R11, R0, 0x18f, RZ ;  /* 0x0000018f000b7824 */ /* 0x000fe200078e02ff */
[-C--:B------:R-:W-:Y:S01]  /*adb0*/  LEA.HI.X.SX32 R27, R10, R3.reuse, 0x1, P3 ;  /* 0x000000030a1b7211 */ /* 0x080fe200018f0eff */
[----:B------:R-:W-:Y:S01]  /*adc0*/  IMAD R18, R0, 0x193, RZ ;  /* 0x0000019300127824 */ /* 0x000fe200078e02ff */
[----:B------:R-:W-:Y:S02]  /*add0*/  IADD3 R8, P1, R6, R2, RZ ;  /* 0x0000000206087210 */ /* 0x000fe40007f3e0ff */
[-C--:B------:R-:W-:Y:S01]  /*ade0*/  LEA.HI.X.SX32 R13, R11, R3.reuse, 0x1, P2 ;  /* 0x000000030b0d7211 */ /* 0x080fe200010f0eff */
[----:B------:R-:W-:Y:S01]  /*adf0*/  STL.64 [R1+0xb8], R16 ;  /* 0x0000b81001007387 */ /* 0x000fe20000100a00 */
[----:B------:R-:W-:-:S03]  /*ae00*/  LEA.HI.X.SX32 R9, R18, R3, 0x1, P1 ;  /* 0x0000000312097211 */ /* 0x000fc600008f0eff */
[----:B------:R-:W-:Y:S01]  /*ae10*/  STL.64 [R1+0x560], R26 ;  /* 0x0005601a01007387 */ /* 0x000fe20000100a00 */
[----:B------:R-:W-:-:S03]  /*ae20*/  IMAD R6, R0, 0x32a, RZ ;  /* 0x0000032a00067824 */ /* 0x000fc600078e02ff */
[----:B------:R0:W-:Y:S04]  /*ae30*/  STL.64 [R1+0x628], R12 ;  /* 0x0006280c01007387 */ /* 0x0001e80000100a00 */
[----:B------:R1:W-:Y:S01]  /*ae40*/  STL.64 [R1+0xb0], R8 ;  /* 0x0000b00801007387 */ /* 0x0003e20000100a00 */
[----:B------:R-:W-:Y:S01]  /*ae50*/  IADD3 R14, P6, R6, R2, RZ ;  /* 0x00000002060e7210 */ /* 0x000fe20007fde0ff */
[C---:B0-----:R-:W-:Y:S02]  /*ae60*/  IMAD R13, R0.reuse, 0x33a, RZ ;  /* 0x0000033a000d7824 */ /* 0x041fe400078e02ff */
[----:B------:R-:W-:-:S03]  /*ae70*/  IMAD R12, R0, 0x194, RZ ;  /* 0x00000194000c7824 */ /* 0x000fc600078e02ff */
[-C--:B-1----:R-:W-:Y:S01]  /*ae80*/  IADD3 R8, P1, R13, R2.reuse, RZ ;  /* 0x000000020d087210 */ /* 0x082fe20007f3e0ff */
[----:B------:R-:W-:Y:S01]  /*ae90*/  IMAD R13, R0, 0x33c, RZ ;  /* 0x0000033c000d7824 */ /* 0x000fe200078e02ff */
[-C--:B------:R-:W-:Y:S01]  /*aea0*/  LEA.HI.X.SX32 R25, R12, R3.reuse, 0x1, P0 ;  /* 0x000000030c197211 */ /* 0x080fe200000f0eff */
[C---:B------:R-:W-:Y:S02]  /*aeb0*/  IMAD R6, R0.reuse, 0x32c, RZ ;  /* 0x0000032c00067824 */ /* 0x040fe400078e02ff */
[----:B------:R-:W-:Y:S02]  /*aec0*/  IMAD R18, R0, 0x195, RZ ;  /* 0x0000019500127824 */ /* 0x000fe400078e02ff */
[----:B------:R0:W-:Y:S01]  /*aed0*/  STL.64 [R1+0xa8], R24 ;  /* 0x0000a81801007387 */ /* 0x0001e20000100a00 */
[----:B------:R-:W-:Y:S01]  /*aee0*/  IADD3 R6, P5, R6, R2, RZ ;  /* 0x0000000206067210 */ /* 0x000fe20007fbe0ff */
[----:B------:R-:W-:Y:S01]  /*aef0*/  IMAD R12, R0, 0x33e, RZ ;  /* 0x0000033e000c7824 */ /* 0x000fe200078e02ff */
[----:B------:R-:W-:-:S02]  /*af00*/  LEA.HI.X.SX32 R15, R18, R3, 0x1, P6 ;  /* 0x00000003120f7211 */ /* 0x000fc400030f0eff */
[----:B0-----:R-:W-:Y:S01]  /*af10*/  IADD3 R24, P0, R13, R2, RZ ;  /* 0x000000020d187210 */ /* 0x001fe20007f1e0ff */
[C---:B------:R-:W-:Y:S02]  /*af20*/  IMAD R13, R0.reuse, 0x196, RZ ;  /* 0x00000196000d7824 */ /* 0x040fe400078e02ff */
[----:B------:R0:W-:Y:S03]  /*af30*/  STL.64 [R1+0xa0], R14 ;  /* 0x0000a00e01007387 */ /* 0x0001e60000100a00 */
[----:B------:R-:W-:Y:S01]  /*af40*/  LEA.HI.X.SX32 R7, R13, R3, 0x1, P5 ;  /* 0x000000030d077211 */ /* 0x000fe200028f0eff */
[----:B------:R-:W-:-:S04]  /*af50*/  IMAD R17, R0, 0x336, RZ ;  /* 0x0000033600117824 */ /* 0x000fc800078e02ff */
[----:B------:R1:W-:Y:S01]  /*af60*/  STL.64 [R1+0x568], R6 ;  /* 0x0005680601007387 */ /* 0x0003e20000100a00 */
[-C--:B0-----:R-:W-:Y:S01]  /*af70*/  IADD3 R14, P6, R12, R2.reuse, RZ ;  /* 0x000000020c0e7210 */ /* 0x081fe20007fde0ff */
[C---:B------:R-:W-:Y:S01]  /*af80*/  IMAD R12, R0.reuse, 0x346, RZ ;  /* 0x00000346000c7824 */ /* 0x040fe200078e02ff */
[-C--:B------:R-:W-:Y:S01]  /*af90*/  IADD3 R16, P3, R17, R2.reuse, RZ ;  /* 0x0000000211107210 */ /* 0x080fe20007f7e0ff */
[C---:B------:R-:W-:Y:S02]  /*afa0*/  IMAD R13, R0.reuse, 0x19b, RZ ;  /* 0x0000019b000d7824 */ /* 0x040fe400078e02ff */
[----:B-1----:R-:W-:Y:S01]  /*afb0*/  IMAD R7, R0, 0x197, RZ ;  /* 0x0000019700077824 */ /* 0x002fe200078e02ff */
[----:B------:R-:W-:Y:S01]  /*afc0*/  IADD3 R26, P5, R12, R2, RZ ;  /* 0x000000020c1a7210 */ /* 0x000fe20007fbe0ff */
[----:B------:R-:W-:-:S03]  /*afd0*/  IMAD R12, R0, 0x34a, RZ ;  /* 0x0000034a000c7824 */ /* 0x000fc600078e02ff */
[-C--:B------:R-:W-:Y:S01]  /*afe0*/  LEA.HI.X.SX32 R23, R7, R3.reuse, 0x1, P4 ;  /* 0x0000000307177211 */ /* 0x080fe200020f0eff */
[C---:B------:R-:W-:Y:S01]  /*aff0*/  IMAD R10, R0.reuse, 0x338, RZ ;  /* 0x00000338000a7824 */ /* 0x040fe200078e02ff */
[----:B------:R-:W-:Y:S01]  /*b000*/  LEA.HI.X.SX32 R17, R13, R3, 0x1, P3 ;  /* 0x000000030d117211 */ /* 0x000fe200018f0eff */
[----:B------:R-:W-:Y:S02]  /*b010*/  IMAD R13, R0, 0x19c, RZ ;  /* 0x0000019c000d7824 */ /* 0x000fe400078e02ff */
[----:B------:R0:W-:Y:S01]  /*b020*/  STL.64 [R1+0x630], R22 ;  /* 0x0006301601007387 */ /* 0x0001e20000100a00 */
[----:B------:R-:W-:-:S03]  /*b030*/  IADD3 R10, P2, R10, R2, RZ ;  /* 0x000000020a0a7210 */ /* 0x000fc60007f5e0ff */
[----:B------:R1:W-:Y:S01]  /*b040*/  STL.64 [R1+0x98], R16 ;  /* 0x0000981001007387 */ /* 0x0003e20000100a00 */
[----:B------:R-:W-:Y:S02]  /*b050*/  LEA.HI.X.SX32 R11, R13, R3, 0x1, P2 ;  /* 0x000000030d0b7211 */ /* 0x000fe400010f0eff */
[----:B0-----:R-:W-:Y:S01]  /*b060*/  IADD3 R22, P3, R12, R2, RZ ;  /* 0x000000020c167210 */ /* 0x001fe20007f7e0ff */
[C---:B------:R-:W-:Y:S02]  /*b070*/  IMAD R12, R0.reuse, 0x19d, RZ ;  /* 0x0000019d000c7824 */ /* 0x040fe400078e02ff */
[----:B-1----:R-:W-:-:S03]  /*b080*/  IMAD R17, R0, 0x34c, RZ ;  /* 0x0000034c00117824 */ /* 0x002fc600078e02ff */
[----:B------:R-:W-:Y:S01]  /*b090*/  LEA.HI.X.SX32 R9, R12, R3, 0x1, P1 ;  /* 0x000000030c097211 */ /* 0x000fe200008f0eff */
[----:B------:R0:W-:Y:S04]  /*b0a0*/  STL.64 [R1+0x90], R10 ;  /* 0x0000900a01007387 */ /* 0x0001e80000100a00 */
[----:B------:R1:W-:Y:S01]  /*b0b0*/  STL.64 [R1+0x88], R8 ;  /* 0x0000880801007387 */ /* 0x0003e20000100a00 */
[----:B0-----:R-:W-:Y:S01]  /*b0c0*/  IADD3 R10, P2, R17, R2, RZ ;  /* 0x00000002110a7210 */ /* 0x001fe20007f5e0ff */
[C---:B------:R-:W-:Y:S02]  /*b0d0*/  IMAD R17, R0.reuse, 0x34e, RZ ;  /* 0x0000034e00117824 */ /* 0x040fe400078e02ff */
[----:B-1----:R-:W-:-:S03]  /*b0e0*/  IMAD R8, R0, 0x19e, RZ ;  /* 0x0000019e00087824 */ /* 0x002fc600078e02ff */
[----:B------:R-:W-:Y:S01]  /*b0f0*/  IADD3 R12, P1, R17, R2, RZ ;  /* 0x00000002110c7210 */ /* 0x000fe20007f3e0ff */
[----:B------:R-:W-:Y:S01]  /*b100*/  IMAD R9, R0, 0x356, RZ ;  /* 0x0000035600097824 */ /* 0x000fe200078e02ff */
[----:B------:R-:W-:Y:S01]  /*b110*/  LEA.HI.X.SX32 R25, R8, R3, 0x1, P0 ;  /* 0x0000000308197211 */ /* 0x000fe200000f0eff */
[----:B------:R-:W-:-:S04]  /*b120*/  IMAD R17, R0, 0x19f, RZ ;  /* 0x0000019f00117824 */ /* 0x000fc800078e02ff */
[----:B------:R0:W-:Y:S01]  /*b130*/  STL.64 [R1+0x570], R24 ;  /* 0x0005701801007387 */ /* 0x0001e20000100a00 */
[----:B------:R-:W-:Y:S01]  /*b140*/  LEA.HI.X.SX32 R15, R17, R3, 0x1, P6 ;  /* 0x00000003110f7211 */ /* 0x000fe200030f0eff */
[C---:B------:R-:W-:Y:S02]  /*b150*/  IMAD R6, R0.reuse, 0x348, RZ ;  /* 0x0000034800067824 */ /* 0x040fe400078e02ff */
[C---:B------:R-:W-:Y:S02]  /*b160*/  IMAD R8, R0.reuse, 0x1a3, RZ ;  /* 0x000001a300087824 */ /* 0x040fe400078e02ff */
[----:B------:R1:W-:Y:S01]  /*b170*/  STL.64 [R1+0x638], R14 ;  /* 0x0006380e01007387 */ /* 0x0003e20000100a00 */
[-C--:B0-----:R-:W-:Y:S01]  /*b180*/  IADD3 R24, P0, R9, R2.reuse, RZ ;  /* 0x0000000209187210 */ /* 0x081fe20007f1e0ff */
[----:B------:R-:W-:Y:S01]  /*b190*/  IMAD R9, R0, 0x358, RZ ;  /* 0x0000035800097824 */ /* 0x000fe200078e02ff */
[----:B------:R-:W-:-:S04]  /*b1a0*/  IADD3 R6, P4, R6, R2, RZ ;  /* 0x0000000206067210 */ /* 0x000fc80007f9e0ff */
[----:B-1----:R-:W-:Y:S01]  /*b1b0*/  IADD3 R14, P6, R9, R2, RZ ;  /* 0x00000002090e7210 */ /* 0x002fe20007fde0ff */
[----:B------:R-:W-:Y:S01]  /*b1c0*/  IMAD R9, R0, 0x1a4, RZ ;  /* 0x000001a400097824 */ /* 0x000fe200078e02ff */
[----:B------:R-:W-:-:S04]  /*b1d0*/  LEA.HI.X.SX32 R27, R8, R3, 0x1, P5 ;  /* 0x00000003081b7211 */ /* 0x000fc800028f0eff */
[----:B------:R-:W-:Y:S01]  /*b1e0*/  LEA.HI.X.SX32 R7, R9, R3, 0x1, P4 ;  /* 0x0000000309077211 */ /* 0x000fe200020f0eff */
[----:B------:R-:W-:Y:S04]  /*b1f0*/  STL.64 [R1+0x80], R26 ;  /* 0x0000801a01007387 */ /* 0x000fe80000100a00 */
[----:B------:R0:W-:Y:S02]  /*b200*/  STL.64 [R1+0x78], R6 ;  /* 0x0000780601007387 */ /* 0x0001e40000100a00 */
[----:B0-----:R-:W-:-:S05]  /*b210*/  IMAD R7, R0, 0x1a5, RZ ;  /* 0x000001a500077824 */ /* 0x001fca00078e02ff */
[----:B------:R-:W-:-:S05]  /*b220*/  LEA.HI.X.SX32 R23, R7, R3, 0x1, P3 ;  /* 0x0000000307177211 */ /* 0x000fca00018f0eff */
[----:B------:R-:W-:Y:S01]  /*b230*/  STL.64 [R1+0x70], R22 ;  /* 0x0000701601007387 */ /* 0x000fe20000100a00 */
[----:B--2---:R-:W-:-:S05]  /*b240*/  LEA.HI.X.SX32 R11, R4, R3, 0x1, P2 ;  /* 0x00000003040b7211 */ /* 0x004fca00010f0eff */
[----:B------:R0:W-:Y:S02]  /*b250*/  STL.64 [R1+0x578], R10 ;  /* 0x0005780a01007387 */ /* 0x0001e40000100a00 */
[----:B0-----:R-:W-:-:S05]  /*b260*/  IMAD R11, R0, 0x1a7, RZ ;  /* 0x000001a7000b7824 */ /* 0x001fca00078e02ff */
[----:B------:R-:W-:-:S05]  /*b270*/  LEA.HI.X.SX32 R13, R11, R3, 0x1, P1 ;  /* 0x000000030b0d7211 */ /* 0x000fca00008f0eff */
[----:B------:R0:W-:Y:S04]  /*b280*/  STL.64 [R1+0x640], R12 ;  /* 0x0006400c01007387 */ /* 0x0001e80000100a00 */
[----:B0-----:R-:W2:Y:S01]  /*b290*/  LDL.LU R13, [R1+0x2760] ;  /* 0x00276000010d7983 */ /* 0x001ea20000300800 */
[C---:B------:R-:W-:Y:S02]  /*b2a0*/  IMAD R17, R0.reuse, 0x35a, RZ ;  /* 0x0000035a00117824 */ /* 0x040fe400078e02ff */
[----:B------:R-:W-:-:S03]  /*b2b0*/  IMAD R4, R0, 0x1ab, RZ ;  /* 0x000001ab00047824 */ /* 0x000fc600078e02ff */
[-C--:B------:R-:W-:Y:S01]  /*b2c0*/  IADD3 R26, P5, R17, R2.reuse, RZ ;  /* 0x00000002111a7210 */ /* 0x080fe20007fbe0ff */
[C---:B------:R-:W-:Y:S02]  /*b2d0*/  IMAD R17, R0.reuse, 0x35c, RZ ;  /* 0x0000035c00117824 */ /* 0x040fe400078e02ff */
[----:B------:R-:W-:Y:S01]  /*b2e0*/  IMAD R12, R0, 0x1ad, RZ ;  /* 0x000001ad000c7824 */ /* 0x000fe200078e02ff */
[-C--:B------:R-:W-:Y:S02]  /*b2f0*/  LEA.HI.X.SX32 R25, R4, R3.reuse, 0x1, P0 ;  /* 0x0000000304197211 */ /* 0x080fe400000f0eff */
[----:B------:R-:W-:Y:S02]  /*b300*/  IADD3 R8, P4, R17, R2, RZ ;  /* 0x0000000211087210 */ /* 0x000fe40007f9e0ff */
[-C--:B------:R-:W-:Y:S02]  /*b310*/  LEA.HI.X.SX32 R15, R5, R3.reuse, 0x1, P6 ;  /* 0x00000003050f7211 */ /* 0x080fe400030f0eff */
[-C--:B------:R-:W-:Y:S01]  /*b320*/  LEA.HI.X.SX32 R27, R12, R3.reuse, 0x1, P5 ;  /* 0x000000030c1b7211 */ /* 0x080fe200028f0eff */
[----:B------:R-:W-:Y:S04]  /*b330*/  STL.64 [R1+0x68], R24 ;  /* 0x0000681801007387 */ /* 0x000fe80000100a00 */
[----:B------:R0:W-:Y:S04]  /*b340*/  STL.64 [R1+0x60], R14 ;  /* 0x0000600e01007387 */ /* 0x0001e80000100a00 */
[----:B0-----:R-:W3:Y:S04]  /*b350*/  LDL.LU.64 R14, [R1+0x2758] ;  /* 0x00275800010e7983 */ /* 0x001ee80000300a00 */
[----:B------:R-:W-:Y:S01]  /*b360*/  STL.64 [R1+0x58], R26 ;  /* 0x0000581a01007387 */ /* 0x000fe20000100a00 */
[----:B--2---:R-:W-:-:S05]  /*b370*/  LEA.HI.X.SX32 R9, R13, R3, 0x1, P4 ;  /* 0x000000030d097211 */ /* 0x004fca00020f0eff */
[----:B------:R0:W-:Y:S04]  /*b380*/  STL.64 [R1+0x580], R8 ;  /* 0x0005800801007387 */ /* 0x0001e80000100a00 */
[----:B0-----:R-:W2:Y:S01]  /*b390*/  LDL.LU.64 R8, [R1+0x2750] ;  /* 0x0027500001087983 */ /* 0x001ea20000300a00 */
[C---:B------:R-:W-:Y:S02]  /*b3a0*/  IMAD R17, R0.reuse, 0x366, RZ ;  /* 0x0000036600117824 */ /* 0x040fe400078e02ff */
[----:B------:R-:W-:-:S03]  /*b3b0*/  IMAD R6, R0, 0x35e, RZ ;  /* 0x0000035e00067824 */ /* 0x000fc600078e02ff */
[-C--:B------:R-:W-:Y:S01]  /*b3c0*/  IADD3 R22, P2, R17, R2.reuse, RZ ;  /* 0x0000000211167210 */ /* 0x080fe20007f5e0ff */
[----:B------:R-:W-:Y:S01]  /*b3d0*/  IMAD R17, R0, 0x36a, RZ ;  /* 0x0000036a00117824 */ /* 0x000fe200078e02ff */
[----:B------:R-:W-:Y:S01]  /*b3e0*/  IADD3 R6, P3, R6, R2, RZ ;  /* 0x0000000206067210 */ /* 0x000fe20007f7e0ff */
[----:B------:R-:W-:-:S03]  /*b3f0*/  IMAD R16, R0, 0x1af, RZ ;  /* 0x000001af00107824 */ /* 0x000fc600078e02ff */
[-C--:B------:R-:W-:Y:S01]  /*b400*/  IADD3 R24, P0, R17, R2.reuse, RZ ;  /* 0x0000000211187210 */ /* 0x080fe20007f1e0ff */
[C---:B------:R-:W-:Y:S02]  /*b410*/  IMAD R17, R0.reuse, 0x36e, RZ ;  /* 0x0000036e00117824 */ /* 0x040fe400078e02ff */
[----:B------:R-:W-:Y:S01]  /*b420*/  IMAD R10, R0, 0x368, RZ ;  /* 0x00000368000a7824 */ /* 0x000fe200078e02ff */
[-C--:B------:R-:W-:Y:S01]  /*b430*/  LEA.HI.X.SX32 R7, R16, R3.reuse, 0x1, P3 ;  /* 0x0000000310077211 */ /* 0x080fe200018f0eff */
[C---:B------:R-:W-:Y:S01]  /*b440*/  IMAD R20, R0.reuse, 0x1b3, RZ ;  /* 0x000001b300147824 */ /* 0x040fe200078e02ff */
[-C--:B------:R-:W-:Y:S01]  /*b450*/  IADD3 R26, P5, R17, R2.reuse, RZ ;  /* 0x00000002111a7210 */ /* 0x080fe20007fbe0ff */
[----:B------:R-:W-:Y:S01]  /*b460*/  IMAD R16, R0, 0x1b4, RZ ;  /* 0x000001b400107824 */ /* 0x000fe200078e02ff */
[-C--:B------:R-:W-:Y:S01]  /*b470*/  IADD3 R10, P1, R10, R2.reuse, RZ ;  /* 0x000000020a0a7210 */ /* 0x080fe20007f3e0ff */
[C---:B------:R-:W-:Y:S02]  /*b480*/  IMAD R17, R0.reuse, 0x378, RZ ;  /* 0x0000037800117824 */ /* 0x040fe400078e02ff */
[----:B------:R-:W-:Y:S01]  /*b490*/  IMAD R4, R0, 0x36c, RZ ;  /* 0x0000036c00047824 */ /* 0x000fe200078e02ff */
[----:B------:R0:W-:Y:S01]  /*b4a0*/  STL.64 [R1+0x648], R6 ;  /* 0x0006480601007387 */ /* 0x0001e20000100a00 */
[-C--:B------:R-:W-:Y:S01]  /*b4b0*/  LEA.HI.X.SX32 R23, R20, R3.reuse, 0x1, P2 ;  /* 0x0000000314177211 */ /* 0x080fe200010f0eff */
[----:B------:R-:W-:Y:S01]  /*b4c0*/  IMAD R20, R0, 0x1b5, RZ ;  /* 0x000001b500147824 */ /* 0x000fe200078e02ff */
[----:B------:R-:W-:Y:S01]  /*b4d0*/  LEA.HI.X.SX32 R11, R16, R3, 0x1, P1 ;  /* 0x00000003100b7211 */ /* 0x000fe200008f0eff */
[----:B------:R-:W-:Y:S01]  /*b4e0*/  IMAD R16, R0, 0x1b6, RZ ;  /* 0x000001b600107824 */ /* 0x000fe200078e02ff */
[-C--:B------:R-:W-:Y:S01]  /*b4f0*/  IADD3 R4, P6, R4, R2.reuse, RZ ;  /* 0x0000000204047210 */ /* 0x080fe20007fde0ff */
[C---:B------:R-:W-:Y:S01]  /*b500*/  IMAD R12, R0.reuse, 0x376, RZ ;  /* 0x00000376000c7824 */ /* 0x040fe200078e02ff */
[----:B------:R-:W-:Y:S01]  /*b510*/  STL.64 [R1+0x50], R22 ;  /* 0x0000501601007387 */ /* 0x000fe20000100a00 */
[----:B0-----:R-:W-:Y:S01]  /*b520*/  IADD3 R6, P3, R17, R2, RZ ;  /* 0x0000000211067210 */ /* 0x001fe20007f7e0ff */
[----:B------:R-:W-:-:S02]  /*b530*/  IMAD R17, R0, 0x37c, RZ ;  /* 0x0000037c00117824 */ /* 0x000fc400078e02ff */
[----:B------:R0:W-:Y:S01]  /*b540*/  STL.64 [R1+0x48], R10 ;  /* 0x0000480a01007387 */ /* 0x0001e20000100a00 */
[-C--:B------:R-:W-:Y:S01]  /*b550*/  LEA.HI.X.SX32 R25, R20, R3.reuse, 0x1, P0 ;  /* 0x0000000314197211 */ /* 0x080fe200000f0eff */
[----:B------:R-:W-:Y:S01]  /*b560*/  IMAD R20, R0, 0x1b7, RZ ;  /* 0x000001b700147824 */ /* 0x000fe200078e02ff */
[-C--:B------:R-:W-:Y:S01]  /*b570*/  LEA.HI.X.SX32 R5, R16, R3.reuse, 0x1, P6 ;  /* 0x0000000310057211 */ /* 0x080fe200030f0eff */
[----:B------:R-:W-:Y:S01]  /*b580*/  IMAD R16, R0, 0x1bb, RZ ;  /* 0x000001bb00107824 */ /* 0x000fe200078e02ff */
[-C--:B------:R-:W-:Y:S01]  /*b590*/  IADD3 R12, P4, R12, R2.reuse, RZ ;  /* 0x000000020c0c7210 */ /* 0x080fe20007f9e0ff */
[C---:B------:R-:W-:Y:S01]  /*b5a0*/  IMAD R18, R0.reuse, 0x37a, RZ ;  /* 0x0000037a00127824 */ /* 0x040fe200078e02ff */
[----:B------:R-:W-:Y:S01]  /*b5b0*/  STL.64 [R1+0x40], R24 ;  /* 0x0000401801007387 */ /* 0x000fe20000100a00 */
[----:B0-----:R-:W-:Y:S01]  /*b5c0*/  IADD3 R10, P1, R17, R2, RZ ;  /* 0x00000002110a7210 */ /* 0x001fe20007f3e0ff */
[----:B------:R-:W-:Y:S02]  /*b5d0*/  IMAD R17, R0, 0x386, RZ ;  /* 0x0000038600117824 */ /* 0x000fe400078e02ff */
[----:B------:R0:W-:Y:S01]  /*b5e0*/  STL.64 [R1+0x588], R4 ;  /* 0x0005880401007387 */ /* 0x0001e20000100a00 */
[----:B------:R-:W-:-:S02]  /*b5f0*/  LEA.HI.X.SX32 R27, R20, R3, 0x1, P5 ;  /* 0x00000003141b7211 */ /* 0x000fc400028f0eff */
[-C--:B------:R-:W-:Y:S01]  /*b600*/  LEA.HI.X.SX32 R13, R16, R3.reuse, 0x1, P4 ;  /* 0x00000003100d7211 */ /* 0x080fe200020f0eff */
[----:B------:R-:W-:Y:S01]  /*b610*/  IMAD R16, R0, 0x1bd, RZ ;  /* 0x000001bd00107824 */ /* 0x000fe200078e02ff */
[-C--:B------:R-:W-:Y:S01]  /*b620*/  IADD3 R22, P2, R18, R2.reuse, RZ ;  /* 0x0000000212167210 */ /* 0x080fe20007f5e0ff */
[----:B------:R-:W-:Y:S01]  /*b630*/  STL.64 [R1+0x650], R26 ;  /* 0x0006501a01007387 */ /* 0x000fe20000100a00 */
[-C--:B0-----:R-:W-:Y:S01]  /*b640*/  IADD3 R4, P6, R17, R2.reuse, RZ ;  /* 0x0000000211047210 */ /* 0x081fe20007fde0ff */
[----:B------:R-:W-:Y:S02]  /*b650*/  IMAD R17, R0, 0x38a, RZ ;  /* 0x0000038a00117824 */ /* 0x000fe400078e02ff */
[----:B------:R0:W-:Y:S01]  /*b660*/  STL.64 [R1+0x38], R12 ;  /* 0x0000380c01007387 */ /* 0x0001e20000100a00 */
[-C--:B------:R-:W-:Y:S02]  /*b670*/  LEA.HI.X.SX32 R23, R16, R3.reuse, 0x1, P2 ;  /* 0x0000000310177211 */ /* 0x080fe400010f0eff */
[----:B------:R-:W-:Y:S01]  /*b680*/  LEA.HI.X.SX32 R11, R21, R3, 0x1, P1 ;  /* 0x00000003150b7211 */ /* 0x000fe200008f0eff */
[C---:B------:R-:W-:Y:S01]  /*b690*/  IMAD R18, R0.reuse, 0x37e, RZ ;  /* 0x0000037e00127824 */ /* 0x040fe200078e02ff */
[----:B0-----:R-:W-:Y:S01]  /*b6a0*/  IADD3 R12, P4, R17, R2, RZ ;  /* 0x00000002110c7210 */ /* 0x001fe20007f9e0ff */
[----:B------:R-:W-:-:S03]  /*b6b0*/  IMAD R17, R0, 0x38c, RZ ;  /* 0x0000038c00117824 */ /* 0x000fc600078e02ff */
[----:B------:R-:W-:Y:S01]  /*b6c0*/  IADD3 R24, P0, R18, R2, RZ ;  /* 0x0000000212187210 */ /* 0x000fe20007f1e0ff */
[----:B------:R-:W-:-:S05]  /*b6d0*/  IMAD R18, R0, 0x388, RZ ;  /* 0x0000038800127824 */ /* 0x000fca00078e02ff */
[----:B------:R-:W-:Y:S01]  /*b6e0*/  IADD3 R26, P5, R18, R2, RZ ;  /* 0x00000002121a7210 */ /* 0x000fe20007fbe0ff */
[C---:B------:R-:W-:Y:S02]  /*b6f0*/  IMAD R18, R0.reuse, 0x1ce, RZ ;  /* 0x000001ce00127824 */ /* 0x040fe400078e02ff */
[C---:B------:R-:W-:Y:S01]  /*b700*/  IMAD R16, R0.reuse, 0x3aa, RZ ;  /* 0x000003aa00107824 */ /* 0x040fe200078e02ff */
[----:B--2---:R-:W-:Y:S01]  /*b710*/  LEA.HI.X.SX32 R7, R9, R3, 0x1, P3 ;  /* 0x0000000309077211 */ /* 0x004fe200018f0eff */
[----:B------:R-:W-:-:S04]  /*b720*/  IMAD R9, R0, 0x38e, RZ ;  /* 0x0000038e00097824 */ /* 0x000fc800078e02ff */
[----:B------:R0:W-:Y:S04]  /*b730*/  STL.64 [R1+0x30], R6 ;  /* 0x0000300601007387 */ /* 0x0001e80000100a00 */
[----:B------:R1:W-:Y:S04]  /*b740*/  STL.64 [R1+0x28], R22 ;  /* 0x0000281601007387 */ /* 0x0003e80000100a00 */
[----:B------:R2:W-:Y:S01]  /*b750*/  STL.64 [R1+0x590], R10 ;  /* 0x0005900a01007387 */ /* 0x0005e20000100a00 */
[-C--:B0-----:R-:W-:Y:S01]  /*b760*/  IADD3 R6, P3, R17, R2.reuse, RZ ;  /* 0x0000000211067210 */ /* 0x081fe20007f7e0ff */
[C---:B------:R-:W-:Y:S01]  /*b770*/  IMAD R17, R0.reuse, 0x396, RZ ;  /* 0x0000039600117824 */ /* 0x040fe200078e02ff */
[----:B-1----:R-:W-:Y:S01]  /*b780*/  IADD3 R22, P2, R9, R2, RZ ;  /* 0x0000000209167210 */ /* 0x002fe20007f5e0ff */
[----:B------:R-:W-:-:S02]  /*b790*/  IMAD R9, R0, 0x1c3, RZ ;  /* 0x000001c300097824 */ /* 0x000fc400078e02ff */
[C---:B--2---:R-:W-:Y:S01]  /*b7a0*/  IMAD R11, R0.reuse, 0x1bf, RZ ;  /* 0x000001bf000b7824 */ /* 0x044fe200078e02ff */
[----:B------:R-:W-:Y:S01]  /*b7b0*/  IADD3 R20, P1, R17, R2, RZ ;  /* 0x0000000211147210 */ /* 0x000fe20007f3e0ff */
[C---:B------:R-:W-:Y:S01]  /*b7c0*/  IMAD R17, R0.reuse, 0x39a, RZ ;  /* 0x0000039a00117824 */ /* 0x040fe200078e02ff */
[-C--:B------:R-:W-:Y:S02]  /*b7d0*/  LEA.HI.X.SX32 R5, R9, R3.reuse, 0x1, P6 ;  /* 0x0000000309057211 */ /* 0x080fe400030f0eff */
[-C--:B------:R-:W-:Y:S01]  /*b7e0*/  LEA.HI.X.SX32 R25, R11, R3.reuse, 0x1, P0 ;  /* 0x000000030b197211 */ /* 0x080fe200000f0eff */
[C---:B------:R-:W-:Y:S02]  /*b7f0*/  IMAD R9, R0.reuse, 0x1c5, RZ ;  /* 0x000001c500097824 */ /* 0x040fe400078e02ff */
[----:B------:R-:W-:Y:S02]  /*b800*/  IMAD R11, R0, 0x1c4, RZ ;  /* 0x000001c4000b7824 */ /* 0x000fe400078e02ff */
[----:B------:R-:W-:Y:S01]  /*b810*/  STL.64 [R1+0x658], R24 ;  /* 0x0006581801007387 */ /* 0x000fe20000100a00 */
[----:B------:R-:W-:-:S03]  /*b820*/  LEA.HI.X.SX32 R13, R9, R3, 0x1, P4 ;  /* 0x00000003090d7211 */ /* 0x000fc600020f0eff */
[----:B------:R0:W-:Y:S01]  /*b830*/  STL.64 [R1+0x20], R4 ;  /* 0x0000200401007387 */ /* 0x0001e20000100a00 */
[-C--:B------:R-:W-:Y:S02]  /*b840*/  LEA.HI.X.SX32 R27, R11, R3.reuse, 0x1, P5 ;  /* 0x000000030b1b7211 */ /* 0x080fe400028f0eff */
[----:B------:R-:W-:Y:S01]  /*b850*/  LEA.HI.X.SX32 R7, R8, R3, 0x1, P3 ;  /* 0x0000000308077211 */ /* 0x000fe200018f0eff */
[----:B------:R1:W-:Y:S01]  /*b860*/  STL.64 [R1+0x10], R12 ;  /* 0x0000100c01007387 */ /* 0x0003e20000100a00 */
[-C--:B0-----:R-:W-:Y:S01]  /*b870*/  IADD3 R4, P6, R17, R2.reuse, RZ ;  /* 0x0000000211047210 */ /* 0x081fe20007fde0ff */
[C---:B------:R-:W-:Y:S02]  /*b880*/  IMAD R17, R0.reuse, 0x39e, RZ ;  /* 0x0000039e00117824 */ /* 0x040fe400078e02ff */
[----:B------:R-:W-:Y:S03]  /*b890*/  STL.64 [R1+0x18], R26 ;  /* 0x0000181a01007387 */ /* 0x000fe60000100a00 */
[----:B-1----:R-:W-:Y:S01]  /*b8a0*/  IADD3 R12, P4, R17, R2, RZ ;  /* 0x00000002110c7210 */ /* 0x002fe20007f9e0ff */
[C---:B------:R-:W-:Y:S01]  /*b8b0*/  IMAD R17, R0.reuse, 0x3a6, RZ ;  /* 0x000003a600117824 */ /* 0x040fe200078e02ff */
[----:B------:R0:W-:Y:S01]  /*b8c0*/  STL.64 [R1+0x598], R6 ;  /* 0x0005980601007387 */ /* 0x0001e20000100a00 */
[----:B------:R-:W-:-:S02]  /*b8d0*/  IMAD R9, R0, 0x1c7, RZ ;  /* 0x000001c700097824 */ /* 0x000fc400078e02ff */
[----:B------:R-:W-:-:S03]  /*b8e0*/  IMAD R10, R0, 0x398, RZ ;  /* 0x00000398000a7824 */ /* 0x000fc600078e02ff */
[----:B------:R-:W-:Y:S02]  /*b8f0*/  LEA.HI.X.SX32 R23, R9, R3, 0x1, P2 ;  /* 0x0000000309177211 */ /* 0x000fe400010f0eff */
[-C--:B0-----:R-:W-:Y:S01]  /*b900*/  IADD3 R6, P3, R17, R2.reuse, RZ ;  /* 0x0000000211067210 */ /* 0x081fe20007f7e0ff */
[----:B------:R-:W-:Y:S01]  /*b910*/  IMAD R17, R0, 0x1cb, RZ ;  /* 0x000001cb00117824 */ /* 0x000fe200078e02ff */
[----:B------:R-:W-:-:S04]  /*b920*/  IADD3 R24, P0, R10, R2, RZ ;  /* 0x000000020a187210 */ /* 0x000fc80007f1e0ff */
[-C--:B------:R-:W-:Y:S01]  /*b930*/  LEA.HI.X.SX32 R21, R17, R3.reuse, 0x1, P1 ;  /* 0x0000000311157211 */ /* 0x080fe200008f0eff */
[----:B------:R-:W-:Y:S01]  /*b940*/  STL.64 [R1+0x660], R22 ;  /* 0x0006601601007387 */ /* 0x000fe20000100a00 */
[----:B---3--:R-:W-:Y:S01]  /*b950*/  LEA.HI.X.SX32 R25, R14, R3, 0x1, P0 ;  /* 0x000000030e197211 */ /* 0x008fe200000f0eff */
[C---:B------:R-:W-:Y:S02]  /*b960*/  IMAD R14, R0.reuse, 0x3ae, RZ ;  /* 0x000003ae000e7824 */ /* 0x040fe400078e02ff */
[----:B------:R0:W-:Y:S01]  /*b970*/  STL.64 [R1+0x8], R20 ;  /* 0x0000081401007387 */ /* 0x0001e20000100a00 */
[----:B------:R-:W-:-:S03]  /*b980*/  IMAD R10, R0, 0x39c, RZ ;  /* 0x0000039c000a7824 */ /* 0x000fc600078e02ff */
[----:B------:R1:W-:Y:S01]  /*b990*/  STL.64 [R1], R24 ;  /* 0x0000001801007387 */ /* 0x0003e20000100a00 */
[----:B0-----:R-:W-:Y:S01]  /*b9a0*/  IMAD R21, R0, 0x1cd, RZ ;  /* 0x000001cd00157824 */ /* 0x001fe200078e02ff */
[----:B------:R-:W-:-:S04]  /*b9b0*/  IADD3 R10, P5, R10, R2, RZ ;  /* 0x000000020a0a7210 */ /* 0x000fc80007fbe0ff */
[-C--:B------:R-:W-:Y:S02]  /*b9c0*/  LEA.HI.X.SX32 R5, R21, R3.reuse, 0x1, P6 ;  /* 0x0000000315057211 */ /* 0x080fe400030f0eff */
[----:B-1----:R-:W-:Y:S01]  /*b9d0*/  IADD3 R24, P6, R14, R2, RZ ;  /* 0x000000020e187210 */ /* 0x002fe20007fde0ff */
[----:B------:R-:W-:Y:S01]  /*b9e0*/  IMAD R14, R0, 0x1cf, RZ ;  /* 0x000001cf000e7824 */ /* 0x000fe200078e02ff */
[----:B------:R-:W-:Y:S01]  /*b9f0*/  LEA.HI.X.SX32 R11, R18, R3, 0x1, P5 ;  /* 0x00000003120b7211 */ /* 0x000fe200028f0eff */
[----:B------:R-:W-:-:S03]  /*ba00*/  IMAD R8, R0, 0x3a8, RZ ;  /* 0x000003a800087824 */ /* 0x000fc600078e02ff */
[----:B------:R-:W-:Y:S01]  /*ba10*/  LEA.HI.X.SX32 R13, R14, R3, 0x1, P4 ;  /* 0x000000030e0d7211 */ /* 0x000fe200020f0eff */
[----:B------:R-:W-:Y:S01]  /*ba20*/  STL.64 [R1+0x2468], R4 ;  /* 0x0024680401007387 */ /* 0x000fe20000100a00 */
[----:B------:R-:W-:Y:S01]  /*ba30*/  IMAD R18, R0, 0x1d3, RZ ;  /* 0x000001d300127824 */ /* 0x000fe200078e02ff */
[-C--:B------:R-:W-:Y:S01]  /*ba40*/  IADD3 R8, P2, R8, R2.reuse, RZ ;  /* 0x0000000208087210 */ /* 0x080fe20007f5e0ff */
[----:B------:R-:W-:Y:S01]  /*ba50*/  IMAD R14, R0, 0x1d4, RZ ;  /* 0x000001d4000e7824 */ /* 0x000fe200078e02ff */
[----:B------:R0:W-:Y:S01]  /*ba60*/  STL.64 [R1+0x5a0], R10 ;  /* 0x0005a00a01007387 */ /* 0x0001e20000100a00 */
[----:B------:R-:W-:-:S03]  /*ba70*/  IADD3 R22, P1, R16, R2, RZ ;  /* 0x0000000210167210 */ /* 0x000fc60007f3e0ff */
[----:B------:R1:W-:Y:S01]  /*ba80*/  STL.64 [R1+0x668], R12 ;  /* 0x0006680c01007387 */ /* 0x0003e20000100a00 */
[----:B------:R-:W-:Y:S01]  /*ba90*/  IMAD R17, R0, 0x3ac, RZ ;  /* 0x000003ac00117824 */ /* 0x000fe200078e02ff */
[-C--:B------:R-:W-:Y:S02]  /*baa0*/  LEA.HI.X.SX32 R7, R18, R3.reuse, 0x1, P3 ;  /* 0x0000000312077211 */ /* 0x080fe400018f0eff */
[----:B------:R-:W-:Y:S01]  /*bab0*/  LEA.HI.X.SX32 R9, R14, R3, 0x1, P2 ;  /* 0x000000030e097211 */ /* 0x000fe200010f0eff */
[C---:B0-----:R-:W-:Y:S02]  /*bac0*/  IMAD R11, R0.reuse, 0x3bc, RZ ;  /* 0x000003bc000b7824 */ /* 0x041fe400078e02ff */
[----:B-1----:R-:W-:-:S03]  /*bad0*/  IMAD R13, R0, 0x1d5, RZ ;  /* 0x000001d5000d7824 */ /* 0x002fc600078e02ff */
[-C--:B------:R-:W-:Y:S01]  /*bae0*/  IADD3 R26, P2, R11, R2.reuse, RZ ;  /* 0x000000020b1a7210 */ /* 0x080fe20007f5e0ff */
[C---:B------:R-:W-:Y:S01]  /*baf0*/  IMAD R11, R0.reuse, 0x3be, RZ ;  /* 0x000003be000b7824 */ /* 0x040fe200078e02ff */
[-C--:B------:R-:W-:Y:S01]  /*bb00*/  LEA.HI.X.SX32 R23, R13, R3.reuse, 0x1, P1 ;  /* 0x000000030d177211 */ /* 0x080fe200008f0eff */
[----:B------:R-:W-:Y:S01]  /*bb10*/  STL.64 [R1+0x2560], R6 ;  /* 0x0025600601007387 */ /* 0x000fe20000100a00 */
[----:B------:R-:W-:Y:S01]  /*bb20*/  IADD3 R16, P0, R17, R2, RZ ;  /* 0x0000000211107210 */ /* 0x000fe20007f1e0ff */
[----:B------:R-:W-:Y:S02]  /*bb30*/  IMAD R21, R0, 0x3b6, RZ ;  /* 0x000003b600157824 */ /* 0x000fe400078e02ff */
[----:B------:R-:W-:Y:S01]  /*bb40*/  STL.64 [R1+0x24c8], R8 ;  /* 0x0024c80801007387 */ /* 0x000fe20000100a00 */
[----:B------:R-:W-:-:S03]  /*bb50*/  LEA.HI.X.SX32 R17, R15, R3, 0x1, P0 ;  /* 0x000000030f117211 */ /* 0x000fc600000f0eff */
[----:B------:R0:W-:Y:S01]  /*bb60*/  STL.64 [R1+0x4a0], R22 ;  /* 0x0004a01601007387 */ /* 0x0001e20000100a00 */
[C---:B------:R-:W-:Y:S01]  /*bb70*/  IMAD R15, R0.reuse, 0x1db, RZ ;  /* 0x000001db000f7824 */ /* 0x040fe200078e02ff */
[-C--:B------:R-:W-:Y:S01]  /*bb80*/  IADD3 R10, P5, R21, R2.reuse, RZ ;  /* 0x00000002150a7210 */ /* 0x080fe20007fbe0ff */
[C---:B------:R-:W-:Y:S01]  /*bb90*/  IMAD R21, R0.reuse, 0x3b8, RZ ;  /* 0x000003b800157824 */ /* 0x040fe200078e02ff */
[----:B0-----:R-:W-:Y:S01]  /*bba0*/  IADD3 R22, P1, R11, R2, RZ ;  /* 0x000000020b167210 */ /* 0x001fe20007f3e0ff */
[----:B------:R-:W-:-:S05]  /*bbb0*/  IMAD R11, R0, 0x1d7, RZ ;  /* 0x000001d7000b7824 */ /* 0x000fca00078e02ff */
[-C--:B------:R-:W-:Y:S02]  /*bbc0*/  LEA.HI.X.SX32 R25, R11, R3.reuse, 0x1, P6 ;  /* 0x000000030b197211 */ /* 0x080fe400030f0eff */
[----:B------:R-:W-:Y:S01]  /*bbd0*/  LEA.HI.X.SX32 R11, R15, R3, 0x1, P5 ;  /* 0x000000030f0b7211 */ /* 0x000fe200028f0eff */
[----:B------:R0:W-:Y:S01]  /*bbe0*/  STL.64 [R1+0x5a8], R16 ;  /* 0x0005a81001007387 */ /* 0x0001e20000100a00 */
[----:B------:R-:W-:Y:S01]  /*bbf0*/  IADD3 R12, P4, R21, R2, RZ ;  /* 0x00000002150c7210 */ /* 0x000fe20007f9e0ff */
[C---:B------:R-:W-:Y:S02]  /*bc00*/  IMAD R21, R0.reuse, 0x3ba, RZ ;  /* 0x000003ba00157824 */ /* 0x040fe400078e02ff */
[----:B------:R1:W-:Y:S01]  /*bc10*/  STL.64 [R1+0x2568], R10 ;  /* 0x0025680a01007387 */ /* 0x0003e20000100a00 */
[----:B------:R-:W-:-:S03]  /*bc20*/  IMAD R13, R0, 0x3ca, RZ ;  /* 0x000003ca000d7824 */ /* 0x000fc600078e02ff */
[----:B------:R2:W-:Y:S01]  /*bc30*/  STL.64 [R1+0x670], R24 ;  /* 0x0006701801007387 */ /* 0x0005e20000100a00 */
[C---:B------:R-:W-:Y:S01]  /*bc40*/  IMAD R15, R0.reuse, 0x3cc, RZ ;  /* 0x000003cc000f7824 */ /* 0x040fe200078e02ff */
[-C--:B------:R-:W-:Y:S01]  /*bc50*/  IADD3 R20, P3, R21, R2.reuse, RZ ;  /* 0x0000000215147210 */ /* 0x080fe20007f7e0ff */
[C---:B------:R-:W-:Y:S02]  /*bc60*/  IMAD R18, R0.reuse, 0x1dd, RZ ;  /* 0x000001dd00127824 */ /* 0x040fe400078e02ff */
[C---:B0-----:R-:W-:Y:S01]  /*bc70*/  IMAD R17, R0.reuse, 0x3ce, RZ ;  /* 0x000003ce00117824 */ /* 0x041fe200078e02ff */
[----:B-1----:R-:W-:Y:S01]  /*bc80*/  IADD3 R10, P5, R13, R2, RZ ;  /* 0x000000020d0a7210 */ /* 0x002fe20007fbe0ff */
[----:B--2---:R-:W-:Y:S01]  /*bc90*/  IMAD R24, R0, 0x1dc, RZ ;  /* 0x000001dc00187824 */ /* 0x004fe200078e02ff */
[----:B------:R-:W-:-:S04]  /*bca0*/  LEA.HI.X.SX32 R21, R18, R3, 0x1, P3 ;  /* 0x0000000312157211 */ /* 0x000fc800018f0eff */
[-C--:B------:R-:W-:Y:S02]  /*bcb0*/  LEA.HI.X.SX32 R13, R24, R3.reuse, 0x1, P4 ;  /* 0x00000003180d7211 */ /* 0x080fe400020f0eff */
[-C--:B------:R-:W-:Y:S01]  /*bcc0*/  IADD3 R24, P4, R15, R2.reuse, RZ ;  /* 0x000000020f187210 */ /* 0x080fe20007f9e0ff */
[----:B------:R-:W-:Y:S01]  /*bcd0*/  IMAD R15, R0, 0x1df, RZ ;  /* 0x000001df000f7824 */ /* 0x000fe200078e02ff */
[----:B------:R-:W-:Y:S02]  /*bce0*/  IADD3 R28, P3, R17, R2, RZ ;  /* 0x00000002111c7210 */ /* 0x000fe40007f7e0ff */
[-C--:B------:R-:W-:Y:S01]  /*bcf0*/  LEA.HI.X.SX32 R27, R19, R3.reuse, 0x1, P2 ;  /* 0x00000003131b7211 */ /* 0x080fe200010f0eff */
[----:B------:R-:W-:Y:S01]  /*bd00*/  STL.64 [R1+0x24d0], R12 ;  /* 0x0024d00c01007387 */ /* 0x000fe20000100a00 */
[----:B------:R-:W-:-:S03]  /*bd10*/  LEA.HI.X.SX32 R23, R15, R3, 0x1, P1 ;  /* 0x000000030f177211 */ /* 0x000fc600008f0eff */
[----:B------:R-:W-:Y:S04]  /*bd20*/  STL.64 [R1+0x4a8], R20 ;  /* 0x0004a81401007387 */ /* 0x000fe80000100a00 */
[----:B------:R-:W-:Y:S04]  /*bd30*/  STL [R1+0x680], R28 ;  /* 0x0006801c01007387 */ /* 0x000fe80000100800 */
[----:B------:R0:W-:Y:S04]  /*bd40*/  STL.64 [R1+0x5b0], R26 ;  /* 0x0005b01a01007387 */ /* 0x0001e80000100a00 */
[----:B0-----:R-:W2:Y:S04]  /*bd50*/  LDL.LU R27, [R1+0x2748] ;  /* 0x00274800011b7983 */ /* 0x001ea80000300800 */
[----:B------:R0:W-:Y:S04]  /*bd60*/  STL.64 [R1+0x678], R22 ;  /* 0x0006781601007387 */ /* 0x0001e80000100a00 */
[----:B0-----:R-:W3:Y:S01]  /*bd70*/  LDL.LU R23, [R1+0x2744] ;  /* 0x0027440001177983 */ /* 0x001ee20000300800 */
[----:B------:R-:W-:-:S02]  /*bd80*/  IMAD R14, R0, 0x3c6, RZ ;  /* 0x000003c6000e7824 */ /* 0x000fc400078e02ff */
[----:B------:R-:W-:-:S03]  /*bd90*/  IMAD R15, R0, 0x1e3, RZ ;  /* 0x000001e3000f7824 */ /* 0x000fc600078e02ff */
[----:B------:R-:W-:Y:S01]  /*bda0*/  IADD3 R14, P0, R14, R2, RZ ;  /* 0x000000020e0e7210 */ /* 0x000fe20007f1e0ff */
[----:B------:R-:W-:-:S03]  /*bdb0*/  IMAD R16, R0, 0x3c8, RZ ;  /* 0x000003c800107824 */ /* 0x000fc600078e02ff */
[----:B------:R-:W-:Y:S01]  /*bdc0*/  LEA.HI.X.SX32 R15, R15, R3, 0x1, P0 ;  /* 0x000000030f0f7211 */ /* 0x000fe200000f0eff */
[----:B------:R-:W-:Y:S01]  /*bdd0*/  IMAD R17, R0, 0x3da, RZ ;  /* 0x000003da00117824 */ /* 0x000fe200078e02ff */
[----:B------:R-:W-:Y:S01]  /*bde0*/  IADD3 R16, P6, R16, R2, RZ ;  /* 0x0000000210107210 */ /* 0x000fe20007fde0ff */
[C---:B------:R-:W-:Y:S02]  /*bdf0*/  IMAD R22, R0.reuse, 0x1e4, RZ ;  /* 0x000001e400167824 */ /* 0x040fe400078e02ff */
[----:B------:R0:W-:Y:S01]  /*be00*/  STL.64 [R1+0x2570], R14 ;  /* 0x0025700e01007387 */ /* 0x0001e20000100a00 */
[C---:B------:R-:W-:Y:S02]  /*be10*/  IMAD R19, R0.reuse, 0x3dc, RZ ;  /* 0x000003dc00137824 */ /* 0x040fe400078e02ff */
[----:B------:R-:W-:Y:S01]  /*be20*/  IMAD R21, R0, 0x1e5, RZ ;  /* 0x000001e500157824 */ /* 0x000fe200078e02ff */
[----:B0-----:R-:W-:Y:S02]  /*be30*/  MOV R14, R28 ;  /* 0x0000001c000e7202 */ /* 0x001fe40000000f00 */
[----:B------:R-:W-:-:S02]  /*be40*/  IADD3 R28, P0, R17, R2, RZ ;  /* 0x00000002111c7210 */ /* 0x000fc40007f1e0ff */
[-C--:B------:R-:W-:Y:S02]  /*be50*/  LEA.HI.X.SX32 R17, R22, R3.reuse, 0x1, P6 ;  /* 0x0000000316117211 */ /* 0x080fe400030f0eff */
[----:B------:R-:W-:-:S03]  /*be60*/  LEA.HI.X.SX32 R11, R21, R3, 0x1, P5 ;  /* 0x00000003150b7211 */ /* 0x000fc600028f0eff */
[----:B------:R0:W-:Y:S01]  /*be70*/  STL.64 [R1+0x24d8], R16 ;  /* 0x0024d81001007387 */ /* 0x0001e20000100a00 */
[C---:B------:R-:W-:Y:S02]  /*be80*/  IMAD R18, R0.reuse, 0x3d6, RZ ;  /* 0x000003d600127824 */ /* 0x040fe400078e02ff */
[----:B------:R-:W-:Y:S01]  /*be90*/  IMAD.MOV.U32 R15, RZ, RZ, R29 ;  /* 0x000000ffff0f7224 */ /* 0x000fe200078e001d */
[----:B------:R1:W-:Y:S01]  /*bea0*/  STL.64 [R1+0x4b0], R10 ;  /* 0x0004b00a01007387 */ /* 0x0003e20000100a00 */
[----:B0-----:R-:W-:Y:S02]  /*beb0*/  MOV R16, R14 ;  /* 0x0000000e00107202 */ /* 0x001fe40000000f00 */
[-C--:B------:R-:W-:Y:S01]  /*bec0*/  IADD3 R14, P6, R19, R2.reuse, RZ ;  /* 0x00000002130e7210 */ /* 0x080fe20007fde0ff */
[----:B------:R-:W-:Y:S01]  /*bed0*/  IMAD R19, R0, 0x3de, RZ ;  /* 0x000003de00137824 */ /* 0x000fe200078e02ff */
[----:B------:R-:W-:Y:S01]  /*bee0*/  IADD3 R18, P2, R18, R2, RZ ;  /* 0x0000000212127210 */ /* 0x000fe20007f5e0ff */
[----:B------:R-:W-:-:S03]  /*bef0*/  IMAD R20, R0, 0x3d8, RZ ;  /* 0x000003d800147824 */ /* 0x000fc600078e02ff */
[-C--:B-1----:R-:W-:Y:S01]  /*bf00*/  IADD3 R10, P5, R19, R2.reuse, RZ ;  /* 0x00000002130a7210 */ /* 0x082fe20007fbe0ff */
[C---:B------:R-:W-:Y:S01]  /*bf10*/  IMAD R19, R0.reuse, 0x1e7, RZ ;  /* 0x000001e700137824 */ /* 0x040fe200078e02ff */
[----:B------:R-:W-:Y:S01]  /*bf20*/  MOV R17, R15 ;  /* 0x0000000f00117202 */ /* 0x000fe20000000f00 */
[----:B------:R-:W-:Y:S01]  /*bf30*/  IMAD R21, R0, 0x3ea, RZ ;  /* 0x000003ea00157824 */ /* 0x000fe200078e02ff */
[----:B------:R-:W-:Y:S01]  /*bf40*/  IADD3 R20, P1, R20, R2, RZ ;  /* 0x0000000214147210 */ /* 0x000fe20007f3e0ff */
[C---:B------:R-:W-:Y:S01]  /*bf50*/  IMAD R6, R0.reuse, 0x1ec, RZ ;  /* 0x000001ec00067824 */ /* 0x040fe200078e02ff */
[----:B------:R-:W-:Y:S01]  /*bf60*/  LEA.HI.X.SX32 R17, R19, R3, 0x1, P3 ;  /* 0x0000000313117211 */ /* 0x000fe200018f0eff */
[C---:B------:R-:W-:Y:S02]  /*bf70*/  IMAD R26, R0.reuse, 0x1ed, RZ ;  /* 0x000001ed001a7824 */ /* 0x040fe400078e02ff */
[----:B------:R-:W-:-:S03]  /*bf80*/  IMAD R22, R0, 0x3e6, RZ ;  /* 0x000003e600167824 */ /* 0x000fc600078e02ff */
[-C--:B------:R-:W-:Y:S02]  /*bf90*/  LEA.HI.X.SX32 R29, R26, R3.reuse, 0x1, P0 ;  /* 0x000000031a1d7211 */ /* 0x080fe400000f0eff */
[----:B---3--:R-:W-:Y:S01]  /*bfa0*/  LEA.HI.X.SX32 R25, R23, R3, 0x1, P4 ;  /* 0x0000000317197211 */ /* 0x008fe200020f0eff */
[----:B------:R-:W-:-:S05]  /*bfb0*/  IMAD R23, R0, 0x1eb, RZ ;  /* 0x000001eb00177824 */ /* 0x000fca00078e02ff */
[-C--:B------:R-:W-:Y:S01]  /*bfc0*/  LEA.HI.X.SX32 R19, R23, R3.reuse, 0x1, P2 ;  /* 0x0000000317137211 */ /* 0x080fe200010f0eff */
[----:B------:R-:W-:Y:S01]  /*bfd0*/  IMAD R23, R0, 0x3ec, RZ ;  /* 0x000003ec00177824 */ /* 0x000fe200078e02ff */
[-C--:B------:R-:W-:Y:S02]  /*bfe0*/  IADD3 R4, P2, R21, R2.reuse, RZ ;  /* 0x0000000215047210 */ /* 0x080fe40007f5e0ff */
[----:B------:R-:W-:Y:S02]  /*bff0*/  LEA.HI.X.SX32 R21, R6, R3, 0x1, P1 ;  /* 0x0000000306157211 */ /* 0x000fe400008f0eff */
[-C--:B------:R-:W-:Y:S01]  /*c000*/  IADD3 R6, P1, R23, R2.reuse, RZ ;  /* 0x0000000217067210 */ /* 0x080fe20007f3e0ff */
[----:B------:R-:W-:Y:S01]  /*c010*/  IMAD R23, R0, 0x1ef, RZ ;  /* 0x000001ef00177824 */ /* 0x000fe200078e02ff */
[----:B------:R0:W-:Y:S01]  /*c020*/  STL.64 [R1+0x5b8], R24 ;  /* 0x0005b81801007387 */ /* 0x0001e20000100a00 */
[----:B------:R-:W-:-:S03]  /*c030*/  IADD3 R22, P4, R22, R2, RZ ;  /* 0x0000000216167210 */ /* 0x000fc60007f9e0ff */
[----:B------:R-:W-:Y:S01]  /*c040*/  LEA.HI.X.SX32 R11, R23, R3, 0x1, P5 ;  /* 0x00000003170b7211 */ /* 0x000fe200028f0eff */
[C---:B------:R-:W-:Y:S01]  /*c050*/  IMAD R23, R0.reuse, 0x1f3, RZ ;  /* 0x000001f300177824 */ /* 0x040fe200078e02ff */
[----:B------:R-:W-:Y:S01]  /*c060*/  STL.64 [R1+0x2578], R18 ;  /* 0x0025781201007387 */ /* 0x000fe20000100a00 */
[----:B0-----:R-:W-:-:S03]  /*c070*/  IMAD R25, R0, 0x3ee, RZ ;  /* 0x000003ee00197824 */ /* 0x001fc600078e02ff */
[----:B------:R-:W-:Y:S01]  /*c080*/  STL [R1+0x684], R17 ;  /* 0x0006841101007387 */ /* 0x000fe20000100800 */
[-C--:B--2---:R-:W-:Y:S02]  /*c090*/  LEA.HI.X.SX32 R15, R27, R3.reuse, 0x1, P6 ;  /* 0x000000031b0f7211 */ /* 0x084fe400030f0eff */
[----:B------:R-:W-:Y:S01]  /*c0a0*/  IADD3 R8, P0, R25, R2, RZ ;  /* 0x0000000219087210 */ /* 0x000fe20007f1e0ff */
[----:B------:R-:W-:Y:S01]  /*c0b0*/  IMAD R25, R0, 0x3fa, RZ ;  /* 0x000003fa00197824 */ /* 0x000fe200078e02ff */
[----:B------:R-:W-:Y:S01]  /*c0c0*/  STL [R1+0x4c0], R4 ;  /* 0x0004c00401007387 */ /* 0x000fe20000100800 */
[----:B------:R-:W-:-:S03]  /*c0d0*/  LEA.HI.X.SX32 R23, R23, R3, 0x1, P4 ;  /* 0x0000000317177211 */ /* 0x000fc600020f0eff */
[----:B------:R-:W-:Y:S01]  /*c0e0*/  STL.64 [R1+0x24e0], R20 ;  /* 0x0024e01401007387 */ /* 0x000fe20000100a00 */
[----:B------:R-:W-:-:S03]  /*c0f0*/  IADD3 R12, P4, R25, R2, RZ ;  /* 0x00000002190c7210 */ /* 0x000fc60007f9e0ff */
[----:B------:R-:W-:Y:S04]  /*c100*/  STL [R1+0x5d0], R6 ;  /* 0x0005d00601007387 */ /* 0x000fe80000100800 */
[----:B------:R-:W-:Y:S04]  /*c110*/  STL.64 [R1+0x4b8], R28 ;  /* 0x0004b81c01007387 */ /* 0x000fe80000100a00 */
[----:B------:R-:W-:Y:S04]  /*c120*/  STL [R1+0x690], R8 ;  /* 0x0006900801007387 */ /* 0x000fe80000100800 */
[----:B------:R-:W-:Y:S04]  /*c130*/  STL.64 [R1+0x5c0], R14 ;  /* 0x0005c00e01007387 */ /* 0x000fe80000100a00 */
[----:B------:R-:W-:Y:S04]  /*c140*/  STL.64 [R1+0x688], R10 ;  /* 0x0006880a01007387 */ /* 0x000fe80000100a00 */
[----:B------:R0:W-:Y:S04]  /*c150*/  STL.64 [R1+0x2580], R22 ;  /* 0x0025801601007387 */ /* 0x0001e80000100a00 */
[----:B0-----:R-:W2:Y:S04]  /*c160*/  LDL.LU R22, [R1+0x6a4] ;  /* 0x0006a40001167983 */ /* 0x001ea80000300800 */
[----:B------:R-:W-:Y:S04]  /*c170*/  STL [R1+0x4c8], R12 ;  /* 0x0004c80c01007387 */ /* 0x000fe80000100800 */
[----:B------:R-:W2:Y:S04]  /*c180*/  LDL.LU R23, [R1+0x6a0] ;  /* 0x0006a00001177983 */ /* 0x000ea80000300800 */
[----:B--2---:R-:W-:Y:S04]  /*c190*/  STL.64 [R1+0x2728], R22 ;  /* 0x0027281601007387 */ /* 0x004fe80000100a00 */
[----:B------:R-:W2:Y:S04]  /*c1a0*/  LDL.LU R20, [R1+0x69c] ;  /* 0x00069c0001147983 */ /* 0x000ea80000300800 */
[----:B--2---:R0:W-:Y:S02]  /*c1b0*/  STL [R1+0x2738], R20 ;  /* 0x0027381401007387 */ /* 0x0041e40000100800 */
[----:B0-----:R-:W-:-:S05]  /*c1c0*/  IMAD.MOV.U32 R20, RZ, RZ, R8 ;  /* 0x000000ffff147224 */ /* 0x001fca00078e0008 */
[----:B------:R0:W-:Y:S04]  /*c1d0*/  STL [R1+0x273c], R20 ;  /* 0x00273c1401007387 */ /* 0x0001e80000100800 */
[----:B------:R-:W2:Y:S01]  /*c1e0*/  LDL.LU R18, [R1+0x698] ;  /* 0x0006980001127983 */ /* 0x000ea20000300800 */
[----:B------:R-:W-:-:S03]  /*c1f0*/  IMAD R24, R0, 0x3e8, RZ ;  /* 0x000003e800187824 */ /* 0x000fc600078e02ff */
[----:B--2---:R1:W-:Y:S04]  /*c200*/  STL [R1+0x2740], R18 ;  /* 0x0027401201007387 */ /* 0x0043e80000100800 */
[----:B------:R-:W2:Y:S04]  /*c210*/  LDL.LU R16, [R1+0x728] ;  /* 0x0007280001107983 */ /* 0x000ea80000300800 */
[----:B------:R-:W2:Y:S01]  /*c220*/  LDL.LU R17, [R1+0x72c] ;  /* 0x00072c0001117983 */ /* 0x000ea20000300800 */
[----:B------:R-:W-:Y:S01]  /*c230*/  IMAD R11, R0, 0x1f4, RZ ;  /* 0x000001f4000b7824 */ /* 0x000fe200078e02ff */
[----:B------:R-:W-:Y:S01]  /*c240*/  IADD3 R24, P3, R24, R2, RZ ;  /* 0x0000000218187210 */ /* 0x000fe20007f7e0ff */
[C---:B------:R-:W-:Y:S01]  /*c250*/  IMAD R29, R0.reuse, 0x1f5, RZ ;  /* 0x000001f5001d7824 */ /* 0x040fe200078e02ff */
[----:B------:R-:W-:Y:S01]  /*c260*/  MOV R21, R9 ;  /* 0x0000000900157202 */ /* 0x000fe20000000f00 */
[----:B------:R-:W-:Y:S01]  /*c270*/  IMAD.MOV.U32 R21, RZ, RZ, R7 ;  /* 0x000000ffff157224 */ /* 0x000fe200078e0007 */
[----:B------:R-:W-:Y:S01]  /*c280*/  LEA.HI.X.SX32 R25, R11, R3, 0x1, P3 ;  /* 0x000000030b197211 */ /* 0x000fe200018f0eff */
[----:B------:R-:W-:Y:S01]  /*c290*/  IMAD R21, R0, 0x1f6, RZ ;  /* 0x000001f600157824 */ /* 0x000fe200078e02ff */
[----:B0-----:R-:W-:-:S02]  /*c2a0*/  MOV R20, R6 ;  /* 0x0000000600147202 */ /* 0x001fc40000000f00 */
[----:B------:R-:W-:Y:S02]  /*c2b0*/  MOV R19, R5 ;  /* 0x0000000500137202 */ /* 0x000fe40000000f00 */
[----:B-1----:R-:W-:Y:S02]  /*c2c0*/  MOV R18, R4 ;  /* 0x0000000400127202 */ /* 0x002fe40000000f00 */
[-C--:B------:R-:W-:Y:S02]  /*c2d0*/  LEA.HI.X.SX32 R19, R29, R3.reuse, 0x1, P2 ;  /* 0x000000031d137211 */ /* 0x080fe400010f0eff */
[----:B------:R-:W-:Y:S01]  /*c2e0*/  LEA.HI.X.SX32 R21, R21, R3, 0x1, P1 ;  /* 0x0000000315157211 */ /* 0x000fe200008f0eff */
[C---:B------:R-:W-:Y:S01]  /*c2f0*/  IMAD R27, R0.reuse, 0x3fc, RZ ;  /* 0x000003fc001b7824 */ /* 0x040fe200078e02ff */
[----:B--2---:R0:W-:Y:S04]  /*c300*/  STL.64 [R1+0x2730], R16 ;  /* 0x0027301001007387 */ /* 0x0041e80000100a00 */
[----:B0-----:R0:W2:Y:S04]  /*c310*/  LDL.64 R16, [R1+0x4c8] ;  /* 0x0004c80001107983 */ /* 0x0010a80000100a00 */
[----:B------:R-:W3:Y:S04]  /*c320*/  LDL.LU R14, [R1+0x77c] ;  /* 0x00077c00010e7983 */ /* 0x000ee80000300800 */
[----:B------:R-:W4:Y:S04]  /*c330*/  LDL.LU R15, [R1+0x718] ;  /* 0x00071800010f7983 */ /* 0x000f280000300800 */
[----:B------:R-:W5:Y:S04]  /*c340*/  LDL.LU R12, [R1+0x7b0] ;  /* 0x0007b000010c7983 */ /* 0x000f680000300800 */
[----:B------:R-:W3:Y:S04]  /*c350*/  LDL.LU R13, [R1+0x734] ;  /* 0x00073400010d7983 */ /* 0x000ee80000300800 */
[----:B------:R-:W3:Y:S04]  /*c360*/  LDL.LU R10, [R1+0x724] ;  /* 0x00072400010a7983 */ /* 0x000ee80000300800 */
[----:B------:R-:W3:Y:S04]  /*c370*/  LDL.LU R11, [R1+0x6f8] ;  /* 0x0006f800010b7983 */ /* 0x000ee80000300800 */
[----:B------:R-:W3:Y:S04]  /*c380*/  LDL.LU.64 R8, [R1+0x498] ;  /* 0x0004980001087983 */ /* 0x000ee80000300a00 */
[----:B------:R-:W4:Y:S04]  /*c390*/  LDL.LU.64 R6, [R1+0x490] ;  /* 0x0004900001067983 */ /* 0x000f280000300a00 */
[----:B------:R-:W5:Y:S04]  /*c3a0*/  LDL.LU.64 R4, [R1+0x488] ;  /* 0x0004880001047983 */ /* 0x000f680000300a00 */
[----:B------:R1:W-:Y:S04]  /*c3b0*/  STL.64 [R1+0x24e8], R24 ;  /* 0x0024e81801007387 */ /* 0x0003e80000100a00 */
[----:B-1----:R-:W5:Y:S04]  /*c3c0*/  LDL.LU R24, [R1+0x6ac] ;  /* 0x0006ac0001187983 */ /* 0x002f680000300800 */
[----:B------:R-:W5:Y:S04]  /*c3d0*/  LDL.LU R25, [R1+0x6a8] ;  /* 0x0006a80001197983 */ /* 0x000f680000300800 */
[----:B------:R1:W-:Y:S04]  /*c3e0*/  STL [R1+0x4c4], R19 ;  /* 0x0004c41301007387 */ /* 0x0003e80000100800 */
[----:B------:R-:W5:Y:S04]  /*c3f0*/  LDL.LU R18, [R1+0x2740] ;  /* 0x0027400001127983 */ /* 0x000f680000300800 */
[----:B------:R0:W-:Y:S04]  /*c400*/  STL [R1+0x5d4], R21 ;  /* 0x0005d41501007387 */ /* 0x0001e80000100800 */
[----:B------:R0:W5:Y:S04]  /*c410*/  LDL.LU R20, [R1+0x273c] ;  /* 0x00273c0001147983 */ /* 0x0001680000300800 */
[----:B-1----:R-:W1:Y:S01]  /*c420*/  S2R R19, SR_TID.X ;  /* 0x0000000000137919 */ /* 0x002e620000002100 */
[----:B------:R-:W-:Y:S01]  /*c430*/  IADD3 R22, P3, R27, R2, RZ ;  /* 0x000000021b167210 */ /* 0x000fe20007f7e0ff */
[----:B------:R-:W-:-:S05]  /*c440*/  IMAD R27, R0, 0x1f7, RZ ;  /* 0x000001f7001b7824 */ /* 0x000fca00078e02ff */
[----:B0-----:R-:W-:Y:S01]  /*c450*/  LEA.HI.X.SX32 R21, R27, R3, 0x1, P0 ;  /* 0x000000031b157211 */ /* 0x001fe200000f0eff */
[----:B------:R-:W-:-:S04]  /*c460*/  IMAD R28, R0, 0x3f8, RZ ;  /* 0x000003f8001c7824 */ /* 0x000fc800078e02ff */
[----:B------:R0:W-:Y:S01]  /*c470*/  STL [R1+0x694], R21 ;  /* 0x0006941501007387 */ /* 0x0001e20000100800 */
[----:B------:R-:W-:Y:S01]  /*c480*/  IMAD R26, R0, 0x3f6, RZ ;  /* 0x000003f6001a7824 */ /* 0x000fe200078e02ff */
[----:B------:R-:W-:Y:S01]  /*c490*/  IADD3 R28, P5, R28, R2, RZ ;  /* 0x000000021c1c7210 */ /* 0x000fe20007fbe0ff */
[----:B0-----:R-:W-:Y:S01]  /*c4a0*/  IMAD.MOV.U32 R21, RZ, RZ, c[0x0][0x198] ;  /* 0x00006600ff157624 */ /* 0x001fe200078e00ff */
[----:B-1----:R-:W-:-:S03]  /*c4b0*/  LOP3.LUT R19, R19, 0x7f, RZ, 0xc0, !PT ;  /* 0x0000007f13137812 */ /* 0x002fc600078ec0ff */
[----:B------:R-:W-:Y:S01]  /*c4c0*/  IMAD R21, R21, 0x1fc, RZ ;  /* 0x000001fc15157824 */ /* 0x000fe200078e02ff */
[----:B------:R-:W-:Y:S02]  /*c4d0*/  SHF.L.U32 R19, R19, 0x1, RZ ;  /* 0x0000000113137819 */ /* 0x000fe400000006ff */
[----:B------:R-:W-:Y:S01]  /*c4e0*/  IADD3 R26, P6, R26, R2, RZ ;  /* 0x000000021a1a7210 */ /* 0x000fe20007fde0ff */
[C---:B------:R-:W-:Y:S01]  /*c4f0*/  IMAD R2, R0.reuse, 0x1fb, RZ ;  /* 0x000001fb00027824 */ /* 0x040fe200078e02ff */
[-C--:B------:R-:W-:Y:S02]  /*c500*/  LEA.HI.X.SX32 R29, R21, R3.reuse, 0x1, P5 ;  /* 0x00000003151d7211 */ /* 0x080fe400028f0eff */
[----:B------:R-:W-:Y:S02]  /*c510*/  LOP3.LUT R21, R19, 0x20, RZ, 0x3c, !PT ;  /* 0x0000002013157812 */ /* 0x000fe400078e3cff */
[----:B------:R-:W-:Y:S01]  /*c520*/  MOV R19, c[0x0][0x198] ;  /* 0x0000660000137a02 */ /* 0x000fe20000000f00 */
[----:B------:R-:W-:Y:S01]  /*c530*/  IMAD R0, R0, 0x1fd, RZ ;  /* 0x000001fd00007824 */ /* 0x000fe200078e02ff */
[----:B------:R-:W-:-:S03]  /*c540*/  LEA.HI.X.SX32 R27, R2, R3, 0x1, P6 ;  /* 0x00000003021b7211 */ /* 0x000fc600030f0eff */
[----:B------:R-:W-:-:S05]  /*c550*/  IMAD R19, R19, 0x1fe, RZ ;  /* 0x000001fe13137824 */ /* 0x000fca00078e02ff */
[-C--:B------:R-:W-:Y:S02]  /*c560*/  LEA.HI.X.SX32 R23, R19, R3.reuse, 0x1, P3 ;  /* 0x0000000313177211 */ /* 0x080fe400018f0eff */
[----:B--2---:R-:W-:Y:S01]  /*c570*/  LEA.HI.X.SX32 R17, R0, R3, 0x1, P4 ;  /* 0x0000000300117211 */ /* 0x004fe200020f0eff */
[----:B---3--:R-:W2:Y:S04]  /*c580*/  LDG.E.U16 R8, [R8.64] ;  /* 0x0000000608087981 */ /* 0x008ea8000c1e1500 */
[----:B----4-:R-:W3:Y:S04]  /*c590*/  LDG.E.U16 R6, [R6.64] ;  /* 0x0000000606067981 */ /* 0x010ee8000c1e1500 */
[----:B-----5:R-:W4:Y:S04]  /*c5a0*/  LDL.LU R20, [R1+0x2738] ;  /* 0x0027380001147983 */ /* 0x020f280000300800 */
[----:B------:R0:W-:Y:S04]  /*c5b0*/  STL.64 [R1+0x2588], R26 ;  /* 0x0025881a01007387 */ /* 0x0001e80000100a00 */
[----:B0-----:R-:W5:Y:S04]  /*c5c0*/  LDL.LU R26, [R1+0x6b4] ;  /* 0x0006b400011a7983 */ /* 0x001f680000300800 */
[----:B------:R-:W2:Y:S04]  /*c5d0*/  LDL.LU R27, [R1+0x6b0] ;  /* 0x0006b000011b7983 */ /* 0x000ea80000300800 */
[----:B------:R0:W-:Y:S04]  /*c5e0*/  STL.64 [R1+0x24f0], R28 ;  /* 0x0024f01c01007387 */ /* 0x0001e80000100a00 */
[----:B0-----:R-:W2:Y:S04]  /*c5f0*/  LDL.LU R29, [R1+0x6b8] ;  /* 0x0006b800011d7983 */ /* 0x001ea80000300800 */
[----:B------:R0:W-:Y:S04]  /*c600*/  STL [R1+0x4cc], R17 ;  /* 0x0004cc1101007387 */ /* 0x0001e80000100800 */
[----:B0-----:R-:W2:Y:S04]  /*c610*/  LDL.LU.64 R16, [R1+0x2730] ;  /* 0x0027300001107983 */ /* 0x001ea80000300a00 */
[----:B------:R0:W-:Y:S04]  /*c620*/  STL.64 [R1+0x5c8], R22 ;  /* 0x0005c81601007387 */ /* 0x0001e80000100a00 */
[----:B0-----:R-:W2:Y:S04]  /*c630*/  LDL.LU.64 R22, [R1+0x2728] ;  /* 0x0027280001167983 */ /* 0x001ea80000300a00 */
[----:B------:R-:W2:Y:S04]  /*c640*/  LDL.LU.64 R2, [R1+0x3f8] ;  /* 0x0003f80001027983 */ /* 0x000ea80000300a00 */
[----:B--2---:R0:W-:Y:S04]  /*c650*/  STL.64 [R1+0x26a0], R2 ;  /* 0x0026a00201007387 */ /* 0x0041e80000100a00 */
[----:B0-----:R-:W2:Y:S04]  /*c660*/  LDL.LU.64 R2, [R1+0x400] ;  /* 0x0004000001027983 */ /* 0x001ea80000300a00 */
        /* <DEDUP_REMOVED lines=22> */
[----:B------:R-:W0:Y:S04]  /*c7d0*/  S2R R19, SR_TID.X ;  /* 0x0000000000137919 */ /* 0x000e280000002100 */
[----:B------:R-:W-:Y:S04]  /*c7e0*/  STS.U16 [R21+0xba00], R29 ;  /* 0x00ba001d15007388 */ /* 0x000fe80000000400 */
[----:B-----5:R-:W-:Y:S04]  /*c7f0*/  STS.U16 [R21+0xc200], R26 ;  /* 0x00c2001a15007388 */ /* 0x020fe80000000400 */
[----:B--2---:R1:W-:Y:S04]  /*c800*/  STL.64 [R1+0x2700], R2 ;  /* 0x0027000201007387 */ /* 0x0043e80000100a00 */
[----:B-1----:R-:W2:Y:S01]  /*c810*/  LDL.LU.64 R2, [R1+0x460] ;  /* 0x0004600001027983 */ /* 0x002ea20000300a00 */
[----:B0-----:R-:W-:-:S05]  /*c820*/  LOP3.LUT R19, R19, 0x7f, RZ, 0xc0, !PT ;  /* 0x0000007f13137812 */ /* 0x001fca00078ec0ff */
[----:B------:R-:W-:Y:S01]  /*c830*/  IMAD.SHL.U32 R19, R19, 0x2, RZ ;  /* 0x0000000213137824 */ /* 0x000fe200078e00ff */
[----:B------:R-:W-:Y:S04]  /*c840*/  STS.U16 [R21+0xca00], R27 ;  /* 0x00ca001b15007388 */ /* 0x000fe80000000400 */
[----:B------:R-:W-:Y:S01]  /*c850*/  STS.U16 [R21+0xd200], R24 ;  /* 0x00d2001815007388 */ /* 0x000fe20000000400 */
[----:B------:R-:W-:-:S03]  /*c860*/  LOP3.LUT R0, R19, 0x30, RZ, 0x3c, !PT ;  /* 0x0000003013007812 */ /* 0x000fc600078e3cff */
[----:B------:R-:W-:Y:S04]  /*c870*/  STS.U16 [R21+0xda00], R25 ;  /* 0x00da001915007388 */ /* 0x000fe80000000400 */
[----:B------:R-:W-:Y:S04]  /*c880*/  STS.U16 [R21+0xe200], R22 ;  /* 0x00e2001615007388 */ /* 0x000fe80000000400 */
[----:B------:R-:W-:Y:S04]  /*c890*/  STS.U16 [R21+0xea00], R23 ;  /* 0x00ea001715007388 */ /* 0x000fe80000000400 */
        /* <DEDUP_REMOVED lines=10> */
[----:B0-----:R-:W4:Y:S04]  /*c940*/  LDG.E.U16 R0, [R4.64] ;  /* 0x0000000604007981 */ /* 0x001f28000c1e1500 */
[----:B--2---:R0:W-:Y:S04]  /*c950*/  STL.64 [R1+0x2708], R2 ;  /* 0x0027080201007387 */ /* 0x0041e80000100a00 */
[----:B------:R-:W-:Y:S04]  /*c960*/  STL [R1+0x498], R8 ;  /* 0x0004980801007387 */ /* 0x000fe80000100800 */
[----:B0-----:R-:W2:Y:S04]  /*c970*/  LDL.LU.64 R2, [R1+0x468] ;  /* 0x0004680001027983 */ /* 0x001ea80000300a00 */
[----:B---3--:R-:W-:Y:S04]  /*c980*/  STL [R1+0x490], R6 ;  /* 0x0004900601007387 */ /* 0x008fe80000100800 */
[----:B--2---:R0:W-:Y:S04]  /*c990*/  STL.64 [R1+0x2710], R2 ;  /* 0x0027100201007387 */ /* 0x0041e80000100a00 */
[----:B----4-:R-:W-:Y:S04]  /*c9a0*/  STL [R1+0x488], R0 ;  /* 0x0004880001007387 */ /* 0x010fe80000100800 */
[----:B0-----:R-:W2:Y:S04]  /*c9b0*/  LDL.LU.64 R2, [R1+0x470] ;  /* 0x0004700001027983 */ /* 0x001ea80000300a00 */
[----:B--2---:R0:W-:Y:S04]  /*c9c0*/  STL.64 [R1+0x2718], R2 ;  /* 0x0027180201007387 */ /* 0x0041e80000100a00 */
[----:B0-----:R-:W2:Y:S04]  /*c9d0*/  LDL.LU.64 R2, [R1+0x478] ;  /* 0x0004780001027983 */ /* 0x001ea80000300a00 */
[----:B--2---:R0:W-:Y:S04]  /*c9e0*/  STL.64 [R1+0x2720], R2 ;  /* 0x0027200201007387 */ /* 0x0041e80000100a00 */
[----:B0-----:R-:W2:Y:S04]  /*c9f0*/  LDL.LU.64 R2, [R1+0x480] ;  /* 0x0004800001027983 */ /* 0x001ea80000300a00 */
[----:B------:R-:W3:Y:S04]  /*ca00*/  LDL.LU.64 R28, [R1+0x3f0] ;  /* 0x0003f000011c7983 */ /* 0x000ee80000300a00 */
[----:B------:R-:W4:Y:S04]  /*ca10*/  LDL.LU.64 R26, [R1+0x3e8] ;  /* 0x0003e800011a7983 */ /* 0x000f280000300a00 */
[----:B------:R-:W5:Y:S04]  /*ca20*/  LDL.LU.64 R24, [R1+0x3e0] ;  /* 0x0003e00001187983 */ /* 0x000f680000300a00 */
        /* <DEDUP_REMOVED lines=10> */
[----:B--2---:R0:W2:Y:S04]  /*cad0*/  LDG.E.U16 R0, [R2.64] ;  /* 0x0000000602007981 */ /* 0x0040a8000c1e1500 */
[----:B---3--:R-:W3:Y:S04]  /*cae0*/  LDG.E.U16 R28, [R28.64] ;  /* 0x000000061c1c7981 */ /* 0x008ee8000c1e1500 */
[----:B----4-:R-:W4:Y:S04]  /*caf0*/  LDG.E.U16 R26, [R26.64] ;  /* 0x000000061a1a7981 */ /* 0x010f28000c1e1500 */
[----:B0-----:R-:W3:Y:S04]  /*cb00*/  LDL.LU.64 R2, [R1+0x2720] ;  /* 0x0027200001027983 */ /* 0x001ee80000300a00 */
[----:B-----5:R-:W5:Y:S04]  /*cb10*/  LDG.E.U16 R24, [R24.64] ;  /* 0x0000000618187981 */ /* 0x020f68000c1e1500 */
[----:B------:R-:W4:Y:S04]  /*cb20*/  LDG.E.U16 R22, [R22.64] ;  /* 0x0000000616167981 */ /* 0x000f28000c1e1500 */
        /* <DEDUP_REMOVED lines=8> */
[----:B--2---:R3:W-:Y:S04]  /*cbb0*/  STL [R1+0x480], R0 ;  /* 0x0004800001007387 */ /* 0x0047e80000100800 */
[----:B---3--:R0:W2:Y:S04]  /*cbc0*/  LDG.E.U16 R0, [R2.64] ;  /* 0x0000000602007981 */ /* 0x0080a8000c1e1500 */
[----:B0-----:R-:W3:Y:S04]  /*cbd0*/  LDL.LU.64 R2, [R1+0x2718] ;  /* 0x0027180001027983 */ /* 0x001ee80000300a00 */
        /* <DEDUP_REMOVED lines=45> */
[----:B---3--:R-:W3:Y:S04]  /*ceb0*/  LDG.E.U16 R3, [R2.64] ;  /* 0x0000000602037981 */ /* 0x008ee8000c1e1500 */
[----:B--2---:R0:W-:Y:S04]  /*cec0*/  STL [R1+0x400], R0 ;  /* 0x0004000001007387 */ /* 0x0041e80000100800 */
[----:B0-----:R-:W2:Y:S04]  /*ced0*/  LDG.E.U16 R0, [R4.64] ;  /* 0x0000000604007981 */ /* 0x001ea8000c1e1500 */
[----:B---3--:R0:W-:Y:S04]  /*cee0*/  STL [R1+0x3f8], R3 ;  /* 0x0003f80301007387 */ /* 0x0081e80000100800 */
[----:B0-----:R-:W3:Y:S04]  /*cef0*/  LDL.LU.64 R2, [R1+0x300] ;  /* 0x0003000001027983 */ /* 0x001ee80000300a00 */
[----:B---3--:R0:W-:Y:S04]  /*cf00*/  STL.64 [R1+0x2618], R2 ;  /* 0x0026180201007387 */ /* 0x0081e80000100a00 */
        /* <DEDUP_REMOVED lines=16> */
[----:B------:R-:W-:Y:S04]  /*d010*/  STL [R1+0x3f0], R28 ;  /* 0x0003f01c01007387 */ /* 0x000fe80000100800 */
[----:B0-----:R-:W3:Y:S04]  /*d020*/  LDL.LU.64 R2, [R1+0x348] ;  /* 0x0003480001027983 */ /* 0x001ee80000300a00 */
[----:B----4-:R-:W-:Y:S04]  /*d030*/  STL [R1+0x3e8], R26 ;  /* 0x0003e81a01007387 */ /* 0x010fe80000100800 */
[----:B---3--:R0:W-:Y:S04]  /*d040*/  STL.64 [R1+0x2660], R2 ;  /* 0x0026600201007387 */ /* 0x0081e80000100a00 */
[----:B-----5:R-:W-:Y:S04]  /*d050*/  STL [R1+0x3e0], R24 ;  /* 0x0003e01801007387 */ /* 0x020fe80000100800 */
[----:B0-----:R-:W3:Y:S04]  /*d060*/  LDL.LU.64 R2, [R1+0x350] ;  /* 0x0003500001027983 */ /* 0x001ee80000300a00 */
[----:B------:R-:W-:Y:S04]  /*d070*/  STL [R1+0x3d8], R22 ;  /* 0x0003d81601007387 */ /* 0x000fe80000100800 */
[----:B---3--:R0:W-:Y:S04]  /*d080*/  STL.64 [R1+0x2668], R2 ;  /* 0x0026680201007387 */ /* 0x0081e80000100a00 */
[----:B------:R-:W-:Y:S04]  /*d090*/  STL [R1+0x3d0], R20 ;  /* 0x0003d01401007387 */ /* 0x000fe80000100800 */
        /* <DEDUP_REMOVED lines=15> */
[----:B--2---:R-:W-:Y:S04]  /*d190*/  STL [R1+0x390], R0 ;  /* 0x0003900001007387 */ /* 0x004fe80000100800 */
        /* <DEDUP_REMOVED lines=19> */
[----:B---3--:R4:W3:Y:S04]  /*d2d0*/  LDG.E.U16 R29, [R28.64] ;  /* 0x000000061c1d7981 */ /* 0x0088e8000c1e1500 */
[----:B0-----:R-:W3:Y:S04]  /*d2e0*/  LDL.LU.64 R2, [R1+0x2698] ;  /* 0x0026980001027983 */ /* 0x001ee80000300a00 */
[----:B----4-:R0:W4:Y:S04]  /*d2f0*/  LDG.E.U16 R28, [R26.64] ;  /* 0x000000061a1c7981 */ /* 0x010128000c1e1500 */
        /* <DEDUP_REMOVED lines=10> */
[----:B-1----:R-:W3:Y:S04]  /*d3a0*/  LDL.LU.64 R2, [R1+0x2690] ;  /* 0x0026900001027983 */ /* 0x002ee80000300a00 */
        /* <DEDUP_REMOVED lines=47> */
[----:B-1----:R-:W3:Y:S04]  /*d6a0*/  LDG.E.U16 R3, [R8.64] ;  /* 0x0000000608037981 */ /* 0x002ee8000c1e1500 */
[----:B------:R-:W3:Y:S04]  /*d6b0*/  LDG.E.U16 R2, [R6.64] ;  /* 0x0000000606027981 */ /* 0x000ee8000c1e1500 */
[----:B--2---:R1:W-:Y:S04]  /*d6c0*/  STL [R1+0x314], R0 ;  /* 0x0003140001007387 */ /* 0x0043e80000100800 */
[----:B0-----:R-:W2:Y:S04]  /*d6d0*/  LDL.LU.64 R26, [R1+0x140] ;  /* 0x00014000011a7983 */ /* 0x001ea80000300a00 */
[----:B-1----:R-:W3:Y:S04]  /*d6e0*/  LDG.E.U16 R0, [R4.64] ;  /* 0x0000000604007981 */ /* 0x002ee8000c1e1500 */
        /* <DEDUP_REMOVED lines=17> */
[----:B------:R-:W-:Y:S04]  /*d800*/  STL [R1+0x310], R29 ;  /* 0x0003101d01007387 */ /* 0x000fe80000100800 */
[----:B0-----:R-:W2:Y:S04]  /*d810*/  LDL.LU.64 R26, [R1+0x218] ;  /* 0x00021800011a7983 */ /* 0x001ea80000300a00 */
[----:B----4-:R-:W-:Y:S04]  /*d820*/  STL [R1+0x30c], R28 ;  /* 0x00030c1c01007387 */ /* 0x010fe80000100800 */
[----:B--2---:R0:W-:Y:S04]  /*d830*/  STL.64 [R1+0x25d8], R26 ;  /* 0x0025d81a01007387 */ /* 0x0041e80000100a00 */
[----:B-----5:R-:W-:Y:S04]  /*d840*/  STL [R1+0x308], R24 ;  /* 0x0003081801007387 */ /* 0x020fe80000100800 */
[----:B0-----:R-:W2:Y:S04]  /*d850*/  LDL.LU.64 R26, [R1+0x240] ;  /* 0x00024000011a7983 */ /* 0x001ea80000300a00 */
[----:B------:R-:W-:Y:S04]  /*d860*/  STL [R1+0x304], R22 ;  /* 0x0003041601007387 */ /* 0x000fe80000100800 */
[----:B--2---:R0:W-:Y:S04]  /*d870*/  STL.64 [R1+0x25e0], R26 ;  /* 0x0025e01a01007387 */ /* 0x0041e80000100a00 */
[----:B------:R-:W-:Y:S04]  /*d880*/  STL [R1+0x300], R20 ;  /* 0x0003001401007387 */ /* 0x000fe80000100800 */
        /* <DEDUP_REMOVED lines=11> */
[----:B---3--:R-:W-:Y:S04]  /*d940*/  STL [R1+0x2e8], R3 ;  /* 0x0002e80301007387 */ /* 0x008fe80000100800 */
[----:B0-----:R-:W2:Y:S04]  /*d950*/  LDL.LU.64 R26, [R1+0x278] ;  /* 0x00027800011a7983 */ /* 0x001ea80000300a00 */
[----:B------:R-:W-:Y:S04]  /*d960*/  STL [R1+0x2e4], R2 ;  /* 0x0002e40201007387 */ /* 0x000fe80000100800 */
[----:B--2---:R0:W-:Y:S04]  /*d970*/  STL.64 [R1+0x2600], R26 ;  /* 0x0026001a01007387 */ /* 0x0041e80000100a00 */
[----:B------:R-:W-:Y:S04]  /*d980*/  STL [R1+0x2e0], R0 ;  /* 0x0002e00001007387 */ /* 0x000fe80000100800 */
        /* <DEDUP_REMOVED lines=8> */
[----:B------:R-:W3:Y:S04]  /*da10*/  LDL.LU.64 R10, [R1+0xe0] ;  /* 0x0000e000010a7983 */ /* 0x000ee80000300a00 */
[----:B------:R-:W3:Y:S04]  /*da20*/  LDL.LU.64 R6, [R1+0xc8] ;  /* 0x0000c80001067983 */ /* 0x000ee80000300a00 */
[----:B------:R-:W3:Y:S04]  /*da30*/  LDL.LU.64 R2, [R1+0xb0] ;  /* 0x0000b00001027983 */ /* 0x000ee80000300a00 */
[----:B------:R-:W3:Y:S04]  /*da40*/  LDL.LU.64 R28, [R1+0x98] ;  /* 0x00009800011c7983 */ /* 0x000ee80000300a00 */
[----:B------:R-:W4:Y:S04]  /*da50*/  LDL.LU.64 R24, [R1+0x80] ;  /* 0x0000800001187983 */ /* 0x000f280000300a00 */
[----:B------:R-:W5:Y:S04]  /*da60*/  LDL.LU.64 R20, [R1+0x68] ;  /* 0x0000680001147983 */ /* 0x000f680000300a00 */
[----:B------:R-:W5:Y:S04]  /*da70*/  LDL.LU.64 R16, [R1+0x50] ;  /* 0x0000500001107983 */ /* 0x000f680000300a00 */
[----:B------:R-:W5:Y:S04]  /*da80*/  LDL.LU.64 R12, [R1+0x38] ;  /* 0x00003800010c7983 */ /* 0x000f680000300a00 */
[----:B------:R-:W5:Y:S04]  /*da90*/  LDL.LU.64 R8, [R1+0x20] ;  /* 0x0000200001087983 */ /* 0x000f680000300a00 */
[----:B------:R-:W5:Y:S04]  /*daa0*/  LDL.LU.64 R4, [R1+0x8] ;  /* 0x0000080001047983 */ /* 0x000f680000300a00 */
[----:B--2---:R0:W2:Y:S04]  /*dab0*/  LDG.E.U16 R0, [R26.64] ;  /* 0x000000061a007981 */ /* 0x0040a8000c1e1500 */
[----:B0-----:R-:W2:Y:S04]  /*dac0*/  LDL.LU.64 R26, [R1+0x2610] ;  /* 0x00261000011a7983 */ /* 0x001ea80000300a00 */
[----:B---3--:R-:W3:Y:S04]  /*dad0*/  LDG.E.U16 R29, [R28.64] ;  /* 0x000000061c1d7981 */ /* 0x008ee8000c1e1500 */
[----:B----4-:R-:W4:Y:S04]  /*dae0*/  LDG.E.U16 R24, [R24.64] ;  /* 0x0000000618187981 */ /* 0x010f28000c1e1500 */
[----:B-----5:R-:W5:Y:S04]  /*daf0*/  LDG.E.U16 R20, [R20.64] ;  /* 0x0000000614147981 */ /* 0x020f68000c1e1500 */
[----:B------:R-:W3:Y:S04]  /*db00*/  LDG.E.U16 R16, [R16.64] ;  /* 0x0000000610107981 */ /* 0x000ee8000c1e1500 */
[----:B------:R-:W3:Y:S04]  /*db10*/  LDG.E.U16 R12, [R12.64] ;  /* 0x000000060c0c7981 */ /* 0x000ee8000c1e1500 */
[----:B------:R-:W3:Y:S04]  /*db20*/  LDG.E.U16 R8, [R8.64] ;  /* 0x0000000608087981 */ /* 0x000ee8000c1e1500 */
[----:B--2---:R0:W-:Y:S04]  /*db30*/  STL [R1+0x2dc], R0 ;  /* 0x0002dc0001007387 */ /* 0x0041e80000100800 */
[----:B0-----:R0:W2:Y:S04]  /*db40*/  LDG.E.U16 R0, [R26.64] ;  /* 0x000000061a007981 */ /* 0x0010a8000c1e1500 */
        /* <DEDUP_REMOVED lines=50> */
[----:B0-----:R0:W2:Y:S04]  /*de70*/  LDG.E.U16 R0, [R22.64] ;  /* 0x0000000616007981 */ /* 0x0010a8000c1e1500 */
        /* <DEDUP_REMOVED lines=15> */
[----:B0-----:R-:W4:Y:S04]  /*df70*/  LDG.E.U16 R3, [R4.64] ;  /* 0x0000000604037981 */ /* 0x001f28000c1e1500 */
[----:B---3--:R-:W3:Y:S04]  /*df80*/  LDG.E.U16 R2, [R6.64] ;  /* 0x0000000606027981 */ /* 0x008ee8000c1e1500 */
[----:B--2---:R0:W-:Y:S04]  /*df90*/  STL [R1+0x280], R0 ;  /* 0x0002800001007387 */ /* 0x0041e80000100800 */
[----:B------:R1:W-:Y:S04]  /*dfa0*/  STL [R1+0x27c], R29 ;  /* 0x00027c1d01007387 */ /* 0x0003e80000100800 */
[----:B0-----:R-:W2:Y:S04]  /*dfb0*/  LDG.E.U16 R0, [R10.64] ;  /* 0x000000060a007981 */ /* 0x001ea8000c1e1500 */
[----:B-1----:R-:W2:Y:S04]  /*dfc0*/  LDL.LU.64 R28, [R1+0x138] ;  /* 0x00013800011c7983 */ /* 0x002ea80000300a00 */
        /* <DEDUP_REMOVED lines=22> */
[----:B----4-:R-:W-:Y:S04]  /*e130*/  STL [R1+0x278], R24 ;  /* 0x0002781801007387 */ /* 0x010fe80000100800 */
[----:B--2---:R0:W-:Y:S04]  /*e140*/  STL.64 [R1+0x2550], R28 ;  /* 0x0025501c01007387 */ /* 0x0041e80000100a00 */
[----:B-----5:R-:W-:Y:S04]  /*e150*/  STL [R1+0x274], R20 ;  /* 0x0002741401007387 */ /* 0x020fe80000100800 */
[----:B0-----:R-:W2:Y:S04]  /*e160*/  LDL.LU.64 R28, [R1+0x250] ;  /* 0x00025000011c7983 */ /* 0x001ea80000300a00 */
[----:B------:R-:W-:Y:S04]  /*e170*/  STL [R1+0x270], R16 ;  /* 0x0002701001007387 */ /* 0x000fe80000100800 */
[----:B--2---:R0:W-:Y:S04]  /*e180*/  STL.64 [R1+0x2558], R28 ;  /* 0x0025581c01007387 */ /* 0x0041e80000100a00 */
[----:B------:R1:W-:Y:S04]  /*e190*/  STL [R1+0x26c], R12 ;  /* 0x00026c0c01007387 */ /* 0x0003e80000100800 */
[----:B0-----:R-:W2:Y:S04]  /*e1a0*/  LDL.LU.64 R28, [R1+0x258] ;  /* 0x00025800011c7983 */ /* 0x001ea80000300a00 */
[----:B------:R0:W-:Y:S04]  /*e1b0*/  STL [R1+0x268], R8 ;  /* 0x0002680801007387 */ /* 0x0001e80000100800 */
[----:B------:R-:W4:Y:S04]  /*e1c0*/  LDL.LU.64 R24, [R1+0x120] ;  /* 0x0001200001187983 */ /* 0x000f280000300a00 */
[----:B------:R-:W-:Y:S04]  /*e1d0*/  STL [R1+0x264], R3 ;  /* 0x0002640301007387 */ /* 0x000fe80000100800 */
[----:B------:R-:W5:Y:S04]  /*e1e0*/  LDL.LU.64 R20, [R1+0x108] ;  /* 0x0001080001147983 */ /* 0x000f680000300a00 */
[----:B---3--:R-:W-:Y:S04]  /*e1f0*/  STL [R1+0x260], R2 ;  /* 0x0002600201007387 */ /* 0x008fe80000100800 */
[----:B------:R-:W3:Y:S04]  /*e200*/  LDL.LU.64 R16, [R1+0xf0] ;  /* 0x0000f00001107983 */ /* 0x000ee80000300a00 */
[----:B------:R0:W-:Y:S04]  /*e210*/  STL [R1+0x244], R0 ;  /* 0x0002440001007387 */ /* 0x0001e80000100800 */
[----:B-1----:R-:W2:Y:S04]  /*e220*/  LDL.LU.64 R12, [R1+0xd8] ;  /* 0x0000d800010c7983 */ /* 0x002ea80000300a00 */
[----:B0-----:R-:W2:Y:S04]  /*e230*/  LDL.LU.64 R8, [R1+0xc0] ;  /* 0x0000c00001087983 */ /* 0x001ea80000300a00 */
[----:B------:R0:W2:Y:S04]  /*e240*/  LDG.E.U16 R0, [R14.64] ;  /* 0x000000060e007981 */ /* 0x0000a8000c1e1500 */
[----:B------:R-:W3:Y:S04]  /*e250*/  LDL.LU.64 R10, [R1+0x48] ;  /* 0x00004800010a7983 */ /* 0x000ee80000300a00 */
[----:B------:R-:W4:Y:S04]  /*e260*/  LDL.LU.64 R6, [R1+0x30] ;  /* 0x0000300001067983 */ /* 0x000f280000300a00 */
[----:B------:R-:W4:Y:S04]  /*e270*/  LDL.LU.64 R2, [R1+0x18] ;  /* 0x0000180001027983 */ /* 0x000f280000300a00 */
[----:B------:R-:W4:Y:S04]  /*e280*/  LDL.LU.64 R4, [R1] ;  /* 0x0000000001047983 */ /* 0x000f280000300a00 */
[----:B0-----:R-:W4:Y:S04]  /*e290*/  LDL.LU.64 R14, [R1+0x60] ;  /* 0x00006000010e7983 */ /* 0x001f280000300a00 */
[----:B--2---:R0:W-:Y:S04]  /*e2a0*/  STL [R1+0x240], R0 ;  /* 0x0002400001007387 */ /* 0x0041e80000100800 */
[----:B---3--:R-:W2:Y:S04]  /*e2b0*/  LDG.E.U16 R11, [R10.64] ;  /* 0x000000060a0b7981 */ /* 0x008ea8000c1e1500 */
[----:B0-----:R0:W3:Y:S04]  /*e2c0*/  LDG.E.U16 R0, [R18.64] ;  /* 0x0000000612007981 */ /* 0x0010e8000c1e1500 */
[----:B0-----:R-:W2:Y:S04]  /*e2d0*/  LDL.LU.64 R18, [R1+0x78] ;  /* 0x0000780001127983 */ /* 0x001ea80000300a00 */
[----:B----4-:R-:W4:Y:S04]  /*e2e0*/  LDG.E.U16 R15, [R14.64] ;  /* 0x000000060e0f7981 */ /* 0x010f28000c1e1500 */
[----:B---3--:R0:W-:Y:S04]  /*e2f0*/  STL [R1+0x21c], R0 ;  /* 0x00021c0001007387 */ /* 0x0081e80000100800 */
[----:B0-----:R0:W3:Y:S04]  /*e300*/  LDG.E.U16 R0, [R22.64] ;  /* 0x0000000616007981 */ /* 0x0010e8000c1e1500 */
[----:B0-----:R-:W2:Y:S04]  /*e310*/  LDL.LU.64 R22, [R1+0x90] ;  /* 0x0000900001167983 */ /* 0x001ea80000300a00 */
[----:B---3--:R0:W-:Y:S04]  /*e320*/  STL [R1+0x218], R0 ;  /* 0x0002180001007387 */ /* 0x0081e80000100800 */
[----:B0-----:R0:W3:Y:S04]  /*e330*/  LDG.E.U16 R0, [R26.64] ;  /* 0x000000061a007981 */ /* 0x0010e8000c1e1500 */
[----:B--2---:R1:W2:Y:S04]  /*e340*/  LDG.E.U16 R22, [R22.64] ;  /* 0x0000000616167981 */ /* 0x0042a8000c1e1500 */
[----:B0-----:R-:W2:Y:S04]  /*e350*/  LDL.LU.64 R26, [R1+0xa8] ;  /* 0x0000a800011a7983 */ /* 0x001ea80000300a00 */
[----:B-1----:R0:W2:Y:S04]  /*e360*/  LDG.E.U16 R23, [R18.64] ;  /* 0x0000000612177981 */ /* 0x0020a8000c1e1500 */
[----:B0-----:R0:W2:Y:S04]  /*e370*/  LDG.E.U16 R19, [R4.64] ;  /* 0x0000000604137981 */ /* 0x0010a8000c1e1500 */
[----:B---3--:R1:W-:Y:S04]  /*e380*/  STL [R1+0x204], R0 ;  /* 0x0002040001007387 */ /* 0x0083e80000100800 */
[----:B-1----:R1:W3:Y:S04]  /*e390*/  LDG.E.U16 R0, [R28.64] ;  /* 0x000000061c007981 */ /* 0x0022e8000c1e1500 */
[----:B-1----:R-:W2:Y:S04]  /*e3a0*/  LDL.LU.64 R28, [R1+0x2558] ;  /* 0x00255800011c7983 */ /* 0x002ea80000300a00 */
[----:B---3--:R2:W-:Y:S04]  /*e3b0*/  STL [R1+0x200], R0 ;  /* 0x0002000001007387 */ /* 0x0085e80000100800 */
[----:B--2---:R1:W2:Y:S04]  /*e3c0*/  LDG.E.U16 R0, [R28.64] ;  /* 0x000000061c007981 */ /* 0x0042a8000c1e1500 */
        /* <DEDUP_REMOVED lines=38> */
[----:B-1----:R1:W2:Y:S04]  /*e630*/  LDG.E.U16 R0, [R24.64] ;  /* 0x0000000618007981 */ /* 0x0022a8000c1e1500 */
[----:B-1----:R-:W3:Y:S04]  /*e640*/  LDL.LU.64 R24, [R1+0x24e8] ;  /* 0x0024e80001187983 */ /* 0x002ee80000300a00 */
[----:B--2---:R5:W-:Y:S04]  /*e650*/  STL [R1+0x180], R0 ;  /* 0x0001800001007387 */ /* 0x004be80000100800 */
[----:B-----5:R1:W2:Y:S04]  /*e660*/  LDG.E.U16 R0, [R20.64] ;  /* 0x0000000614007981 */ /* 0x0202a8000c1e1500 */
[----:B-1----:R-:W5:Y:S04]  /*e670*/  LDL.LU.64 R20, [R1+0x24e0] ;  /* 0x0024e00001147983 */ /* 0x002f680000300a00 */
[----:B--2---:R1:W-:Y:S04]  /*e680*/  STL [R1+0x174], R0 ;  /* 0x0001740001007387 */ /* 0x0043e80000100800 */
[----:B-1----:R1:W2:Y:S04]  /*e690*/  LDG.E.U16 R0, [R16.64] ;  /* 0x0000000610007981 */ /* 0x0022a8000c1e1500 */
[----:B-1----:R-:W3:Y:S04]  /*e6a0*/  LDL.LU.64 R16, [R1+0x24d8] ;  /* 0x0024d80001107983 */ /* 0x002ee80000300a00 */
[----:B--2---:R1:W-:Y:S04]  /*e6b0*/  STL [R1+0x170], R0 ;  /* 0x0001700001007387 */ /* 0x0043e80000100800 */
[----:B-1----:R1:W2:Y:S04]  /*e6c0*/  LDG.E.U16 R0, [R12.64] ;  /* 0x000000060c007981 */ /* 0x0022a8000c1e1500 */
[----:B-1----:R-:W3:Y:S04]  /*e6d0*/  LDL.LU.64 R12, [R1+0x24d0] ;  /* 0x0024d000010c7983 */ /* 0x002ee80000300a00 */
[----:B--2---:R1:W-:Y:S04]  /*e6e0*/  STL [R1+0x16c], R0 ;  /* 0x00016c0001007387 */ /* 0x0043e80000100800 */
[----:B-1----:R1:W2:Y:S04]  /*e6f0*/  LDG.E.U16 R0, [R8.64] ;  /* 0x0000000608007981 */ /* 0x0022a8000c1e1500 */
[----:B---3--:R-:W3:Y:S04]  /*e700*/  LDG.E.U16 R12, [R12.64] ;  /* 0x000000060c0c7981 */ /* 0x008ee8000c1e1500 */
[----:B-1----:R-:W3:Y:S04]  /*e710*/  LDL.LU.64 R8, [R1+0x24c8] ;  /* 0x0024c80001087983 */ /* 0x002ee80000300a00 */
[----:B--2---:R1:W-:Y:S04]  /*e720*/  STL [R1+0x168], R0 ;  /* 0x0001680001007387 */ /* 0x0043e80000100800 */
[----:B-1----:R1:W2:Y:S04]  /*e730*/  LDG.E.U16 R0, [R26.64] ;  /* 0x000000061a007981 */ /* 0x0022a8000c1e1500 */
[----:B---3--:R3:W4:Y:S04]  /*e740*/  LDG.E.U16 R18, [R8.64] ;  /* 0x0000000608127981 */ /* 0x008728000c1e1500 */
[----:B-1----:R1:W4:Y:S04]  /*e750*/  LDG.E.U16 R27, [R6.64] ;  /* 0x00000006061b7981 */ /* 0x002328000c1e1500 */
[----:B------:R0:W4:Y:S04]  /*e760*/  LDG.E.U16 R26, [R2.64] ;  /* 0x00000006021a7981 */ /* 0x000128000c1e1500 */
[----:B---3--:R-:W3:Y:S04]  /*e770*/  LDG.E.U16 R9, [R16.64] ;  /* 0x0000000610097981 */ /* 0x008ee8000c1e1500 */
[----:B-----5:R-:W5:Y:S04]  /*e780*/  LDG.E.U16 R8, [R20.64] ;  /* 0x0000000614087981 */ /* 0x020f68000c1e1500 */
[----:B--2---:R2:W-:Y:S04]  /*e790*/  STL [R1+0x15c], R0 ;  /* 0x00015c0001007387 */ /* 0x0045e80000100800 */
[----:B------:R-:W-:Y:S04]  /*e7a0*/  STL [R1+0x154], R23 ;  /* 0x0001541701007387 */ /* 0x000fe80000100800 */
[----:B------:R0:W-:Y:S04]  /*e7b0*/  STL [R1+0x158], R22 ;  /* 0x0001581601007387 */ /* 0x0001e80000100800 */
[----:B--2---:R2:W2:Y:S04]  /*e7c0*/  LDG.E.U16 R0, [R24.64] ;  /* 0x0000000618007981 */ /* 0x0044a8000c1e1500 */
[----:B0-----:R-:W2:Y:S04]  /*e7d0*/  LDL.LU.64 R22, [R1+0x230] ;  /* 0x0002300001167983 */ /* 0x001ea80000300a00 */
[----:B----4-:R0:W-:Y:S04]  /*e7e0*/  STL [R1+0x150], R15 ;  /* 0x0001500f01007387 */ /* 0x0101e80000100800 */
[----:B0-----:R-:W4:Y:S04]  /*e7f0*/  LDL.LU.64 R14, [R1+0x228] ;  /* 0x00022800010e7983 */ /* 0x001f280000300a00 */
[----:B------:R0:W-:Y:S04]  /*e800*/  STL [R1+0x144], R11 ;  /* 0x0001440b01007387 */ /* 0x0001e80000100800 */
[----:B0-----:R-:W2:Y:S04]  /*e810*/  LDL.LU.64 R10, [R1+0x220] ;  /* 0x00022000010a7983 */ /* 0x001ea80000300a00 */
[----:B-1----:R-:W2:Y:S04]  /*e820*/  LDL.LU.64 R6, [R1+0x208] ;  /* 0x0002080001067983 */ /* 0x002ea80000300a00 */
[----:B------:R-:W2:Y:S04]  /*e830*/  LDL.LU.64 R2, [R1+0x1f0] ;  /* 0x0001f00001027983 */ /* 0x000ea80000300a00 */
        /* <DEDUP_REMOVED lines=26> */
[----:B------:R1:W-:Y:S04]  /*e9e0*/  STL [R1+0x128], R12 ;  /* 0x0001280c01007387 */ /* 0x0003e80000100800 */
[----:B0-----:R-:W2:Y:S04]  /*e9f0*/  LDL.LU.64 R4, [R1+0x1d8] ;  /* 0x0001d80001047983 */ /* 0x001ea80000300a00 */
[----:B---3--:R-:W-:Y:S04]  /*ea00*/  STL [R1+0x124], R9 ;  /* 0x0001240901007387 */ /* 0x008fe80000100800 */
[----:B------:R-:W3:Y:S04]  /*ea10*/  LDL.LU.64 R24, [R1+0xa0] ;  /* 0x0000a00001187983 */ /* 0x000ee80000300a00 */
[----:B-----5:R-:W-:Y:S04]  /*ea20*/  STL [R1+0x120], R8 ;  /* 0x0001200801007387 */ /* 0x020fe80000100800 */
[----:B------:R-:W5:Y:S04]  /*ea30*/  LDL.LU.64 R20, [R1+0x88] ;  /* 0x0000880001147983 */ /* 0x000f680000300a00 */
[----:B------:R0:W-:Y:S04]  /*ea40*/  STL [R1+0x114], R0 ;  /* 0x0001140001007387 */ /* 0x0001e80000100800 */
[----:B------:R-:W2:Y:S04]  /*ea50*/  LDL.LU.64 R16, [R1+0x70] ;  /* 0x0000700001107983 */ /* 0x000ea80000300a00 */
[----:B-1----:R-:W4:Y:S04]  /*ea60*/  LDL.LU.64 R12, [R1+0x58] ;  /* 0x00005800010c7983 */ /* 0x002f280000300a00 */
[----:B0-----:R0:W4:Y:S04]  /*ea70*/  LDG.E.U16 R0, [R28.64] ;  /* 0x000000061c007981 */ /* 0x001128000c1e1500 */
[----:B------:R-:W4:Y:S04]  /*ea80*/  LDL.LU.64 R8, [R1+0x40] ;  /* 0x0000400001087983 */ /* 0x000f280000300a00 */
[----:B------:R-:W4:Y:S04]  /*ea90*/  LDL.LU.64 R26, [R1+0x28] ;  /* 0x00002800011a7983 */ /* 0x000f280000300a00 */
[----:B------:R-:W4:Y:S04]  /*eaa0*/  LDL.LU.64 R18, [R1+0x10] ;  /* 0x0000100001127983 */ /* 0x000f280000300a00 */
[----:B0-----:R-:W4:Y:S04]  /*eab0*/  LDL.LU.64 R28, [R1+0xb8] ;  /* 0x0000b800011c7983 */ /* 0x001f280000300a00 */
[----:B---3--:R-:W3:Y:S04]  /*eac0*/  LDG.E.U16 R24, [R24.64] ;  /* 0x0000000618187981 */ /* 0x008ee8000c1e1500 */
[----:B-----5:R2:W5:Y:S04]  /*ead0*/  LDG.E.U16 R21, [R20.64] ;  /* 0x0000000614157981 */ /* 0x020568000c1e1500 */
[----:B--2---:R0:W2:Y:S04]  /*eae0*/  LDG.E.U16 R20, [R16.64] ;  /* 0x0000000610147981 */ /* 0x0040a8000c1e1500 */
[----:B----4-:R1:W4:Y:S04]  /*eaf0*/  LDG.E.U16 R13, [R12.64] ;  /* 0x000000060c0d7981 */ /* 0x010328000c1e1500 */
[----:B------:R0:W-:Y:S04]  /*eb00*/  STL [R1+0x110], R0 ;  /* 0x0001100001007387 */ /* 0x0001e80000100800 */
[----:B-1----:R1:W2:Y:S04]  /*eb10*/  LDG.E.U16 R12, [R8.64] ;  /* 0x00000006080c7981 */ /* 0x0022a8000c1e1500 */
[----:B0-----:R0:W2:Y:S04]  /*eb20*/  LDG.E.U16 R0, [R22.64] ;  /* 0x0000000616007981 */ /* 0x0010a8000c1e1500 */
[----:B------:R-:W3:Y:S04]  /*eb30*/  LDG.E.U16 R28, [R28.64] ;  /* 0x000000061c1c7981 */ /* 0x000ee8000c1e1500 */
[----:B-1----:R1:W3:Y:S04]  /*eb40*/  LDG.E.U16 R8, [R18.64] ;  /* 0x0000000612087981 */ /* 0x0022e8000c1e1500 */
[----:B0-----:R-:W3:Y:S04]  /*eb50*/  LDL.LU.64 R22, [R1+0x4a0] ;  /* 0x0004a00001167983 */ /* 0x001ee80000300a00 */
[----:B------:R-:W4:Y:S04]  /*eb60*/  LDG.E.U16 R9, [R26.64] ;  /* 0x000000061a097981 */ /* 0x000f28000c1e1500 */
[----:B--2---:R0:W-:Y:S04]  /*eb70*/  STL [R1+0x10c], R0 ;  /* 0x00010c0001007387 */ /* 0x0041e80000100800 */
[----:B0-----:R0:W2:Y:S04]  /*eb80*/  LDG.E.U16 R0, [R14.64] ;  /* 0x000000060e007981 */ /* 0x0010a8000c1e1500 */
[----:B---3--:R-:W3:Y:S04]  /*eb90*/  LDG.E.U16 R17, [R22.64] ;  /* 0x0000000616117981 */ /* 0x008ee8000c1e1500 */
[----:B0-----:R-:W3:Y:S04]  /*eba0*/  LDL.LU.64 R14, [R1+0x4a8] ;  /* 0x0004a800010e7983 */ /* 0x001ee80000300a00 */
[----:B--2---:R0:W-:Y:S04]  /*ebb0*/  STL [R1+0x108], R0 ;  /* 0x0001080001007387 */ /* 0x0041e80000100800 */
[----:B0-----:R0:W2:Y:S04]  /*ebc0*/  LDG.E.U16 R0, [R10.64] ;  /* 0x000000060a007981 */ /* 0x0010a8000c1e1500 */
[----:B---3--:R3:W3:Y:S04]  /*ebd0*/  LDG.E.U16 R16, [R14.64] ;  /* 0x000000060e107981 */ /* 0x0086e8000c1e1500 */
[----:B0-----:R-:W3:Y:S04]  /*ebe0*/  LDL.LU.64 R10, [R1+0x4b0] ;  /* 0x0004b000010a7983 */ /* 0x001ee80000300a00 */
[----:B--2---:R0:W-:Y:S04]  /*ebf0*/  STL [R1+0xfc], R0 ;  /* 0x0000fc0001007387 */ /* 0x0041e80000100800 */
[----:B0-----:R0:W2:Y:S04]  /*ec00*/  LDG.E.U16 R0, [R6.64] ;  /* 0x0000000606007981 */ /* 0x0010a8000c1e1500 */
[----:B0-----:R-:W3:Y:S04]  /*ec10*/  LDL.LU.64 R6, [R1+0x4b8] ;  /* 0x0004b80001067983 */ /* 0x001ee80000300a00 */
        /* <DEDUP_REMOVED lines=40> */
[----:B0-----:R-:W1:Y:S04]  /*eea0*/  LDL.LU.64 R4, [R1+0x2468] ;  /* 0x0024680001047983 */ /* 0x001e680000300a00 */
[----:B-1----:R-:W3:Y:S04]  /*eeb0*/  LDG.E.U16 R18, [R4.64] ;  /* 0x0000000604127981 */ /* 0x002ee8000c1e1500 */
[----:B---3--:R-:W-:Y:S04]  /*eec0*/  STL [R1+0x2388], R18 ;  /* 0x0023881201007387 */ /* 0x008fe80000100800 */
[----:B------:R-:W-:Y:S04]  /*eed0*/  STL [R1+0x238c], R17 ;  /* 0x00238c1101007387 */ /* 0x000fe80000100800 */
[----:B------:R-:W-:Y:S04]  /*eee0*/  STL [R1+0x2384], R16 ;  /* 0x0023841001007387 */ /* 0x000fe80000100800 */
[----:B--2---:R0:W-:Y:S04]  /*eef0*/  STL [R1+0xac], R0 ;  /* 0x0000ac0001007387 */ /* 0x0041e80000100800 */
[----:B0-----:R-:W2:Y:S04]  /*ef00*/  LDG.E.U16 R0, [R10.64] ;  /* 0x000000060a007981 */ /* 0x001ea8000c1e1500 */
[----:B--2---:R0:W-:Y:S04]  /*ef10*/  STL [R1+0x2390], R0 ;  /* 0x0023900001007387 */ /* 0x0041e80000100800 */
[----:B------:R-:W-:Y:S04]  /*ef20*/  STL [R1+0x2394], R15 ;  /* 0x0023940f01007387 */ /* 0x000fe80000100800 */
[----:B------:R-:W2:Y:S04]  /*ef30*/  LDL.LU.64 R10, [R1+0x4c8] ;  /* 0x0004c800010a7983 */ /* 0x000ea80000300a00 */
[----:B------:R-:W0:Y:S04]  /*ef40*/  LDL.LU.64 R2, [R1+0x4d0] ;  /* 0x0004d00001027983 */ /* 0x000e280000300a00 */
[----:B------:R-:W3:Y:S04]  /*ef50*/  LDL.LU.64 R22, [R1+0x4e0] ;  /* 0x0004e00001167983 */ /* 0x000ee80000300a00 */
[----:B0-----:R0:W2:Y:S04]  /*ef60*/  LDG.E.U16 R0, [R2.64] ;  /* 0x0000000602007981 */ /* 0x0010a8000c1e1500 */
[----:B---3--:R1:W-:Y:S04]  /*ef70*/  STL.64 [R1+0x2460], R22 ;  /* 0x0024601601007387 */ /* 0x0083e80000100a00 */
[----:B-1----:R-:W3:Y:S04]  /*ef80*/  LDL.LU.64 R22, [R1+0x4d8] ;  /* 0x0004d80001167983 */ /* 0x002ee80000300a00 */
[----:B------:R-:W2:Y:S04]  /*ef90*/  LDL.LU.64 R6, [R1+0x4f0] ;  /* 0x0004f00001067983 */ /* 0x000ea80000300a00 */
[----:B--2---:R1:W-:Y:S04]  /*efa0*/  STL.64 [R1+0x2458], R6 ;  /* 0x0024580601007387 */ /* 0x0043e80000100a00 */
[----:B-1----:R-:W2:Y:S04]  /*efb0*/  LDL.LU.64 R6, [R1+0x4e8] ;  /* 0x0004e80001067983 */ /* 0x002ea80000300a00 */
[----:B------:R-:W2:Y:S04]  /*efc0*/  LDL.LU.64 R16, [R1+0x550] ;  /* 0x0005500001107983 */ /* 0x000ea80000300a00 */
[----:B--2---:R1:W-:Y:S04]  /*efd0*/  STL.64 [R1+0x2410], R16 ;  /* 0x0024101001007387 */ /* 0x0043e80000100a00 */
[----:B-1----:R-:W2:Y:S04]  /*efe0*/  LDL.LU.64 R16, [R1+0x538] ;  /* 0x0005380001107983 */ /* 0x002ea80000300a00 */
[----:B--2---:R1:W-:Y:S04]  /*eff0*/  STL.64 [R1+0x2418], R16 ;  /* 0x0024181001007387 */ /* 0x0043e80000100a00 */
[----:B------:R-:W-:Y:S04]  /*f000*/  STL [R1+0xa8], R28 ;  /* 0x0000a81c01007387 */ /* 0x000fe80000100800 */
[----:B-1----:R-:W2:Y:S04]  /*f010*/  LDL.LU.64 R16, [R1+0x530] ;  /* 0x0005300001107983 */ /* 0x002ea80000300a00 */
[----:B------:R-:W-:Y:S04]  /*f020*/  STL [R1+0xa4], R24 ;  /* 0x0000a41801007387 */ /* 0x000fe80000100800 */
[----:B--2---:R1:W-:Y:S04]  /*f030*/  STL.64 [R1+0x2420], R16 ;  /* 0x0024201001007387 */ /* 0x0043e80000100a00 */
[----:B-----5:R-:W-:Y:S04]  /*f040*/  STL [R1+0xa0], R21 ;  /* 0x0000a01501007387 */ /* 0x020fe80000100800 */
[----:B-1----:R-:W2:Y:S04]  /*f050*/  LDL.LU.64 R16, [R1+0x528] ;  /* 0x0005280001107983 */ /* 0x002ea80000300a00 */
[----:B------:R-:W-:Y:S04]  /*f060*/  STL [R1+0x9c], R20 ;  /* 0x00009c1401007387 */ /* 0x000fe80000100800 */
[----:B--2---:R1:W-:Y:S04]  /*f070*/  STL.64 [R1+0x2428], R16 ;  /* 0x0024281001007387 */ /* 0x0043e80000100a00 */
[----:B----4-:R2:W-:Y:S04]  /*f080*/  STL [R1+0x98], R13 ;  /* 0x0000980d01007387 */ /* 0x0105e80000100800 */
[----:B-1----:R-:W4:Y:S04]  /*f090*/  LDL.LU.64 R16, [R1+0x520] ;  /* 0x0005200001107983 */ /* 0x002f280000300a00 */
[----:B------:R-:W-:Y:S04]  /*f0a0*/  STL [R1+0x94], R12 ;  /* 0x0000940c01007387 */ /* 0x000fe80000100800 */
[----:B--2---:R1:W2:Y:S04]  /*f0b0*/  LDG.E.U16 R13, [R10.64] ;  /* 0x000000060a0d7981 */ /* 0x0042a8000c1e1500 */
[----:B----4-:R4:W-:Y:S04]  /*f0c0*/  STL.64 [R1+0x2430], R16 ;  /* 0x0024301001007387 */ /* 0x0109e80000100a00 */
[----:B------:R-:W-:Y:S04]  /*f0d0*/  STL [R1+0x90], R9 ;  /* 0x0000900901007387 */ /* 0x000fe80000100800 */
[----:B----4-:R-:W4:Y:S04]  /*f0e0*/  LDL.LU.64 R16, [R1+0x518] ;  /* 0x0005180001107983 */ /* 0x010f280000300a00 */
[----:B------:R-:W-:Y:S04]  /*f0f0*/  STL [R1+0x8c], R8 ;  /* 0x00008c0801007387 */ /* 0x000fe80000100800 */
[----:B----4-:R4:W-:Y:S04]  /*f100*/  STL.64 [R1+0x2438], R16 ;  /* 0x0024381001007387 */ /* 0x0109e80000100a00 */
[----:B----4-:R-:W4:Y:S04]  /*f110*/  LDL.LU.64 R16, [R1+0x510] ;  /* 0x0005100001107983 */ /* 0x010f280000300a00 */
[----:B----4-:R4:W-:Y:S04]  /*f120*/  STL.64 [R1+0x2440], R16 ;  /* 0x0024401001007387 */ /* 0x0109e80000100a00 */
[----:B----4-:R-:W4:Y:S04]  /*f130*/  LDL.LU.64 R16, [R1+0x508] ;  /* 0x0005080001107983 */ /* 0x010f280000300a00 */
[----:B----4-:R4:W-:Y:S04]  /*f140*/  STL.64 [R1+0x2448], R16 ;  /* 0x0024481001007387 */ /* 0x0109e80000100a00 */
[----:B----4-:R-:W4:Y:S04]  /*f150*/  LDL.LU.64 R16, [R1+0x500] ;  /* 0x0005000001107983 */ /* 0x010f280000300a00 */
[----:B----4-:R4:W-:Y:S04]  /*f160*/  STL.64 [R1+0x2450], R16 ;  /* 0x0024501001007387 */ /* 0x0109e80000100a00 */
[----:B----4-:R-:W4:Y:S04]  /*f170*/  LDL.LU.64 R16, [R1+0x4f8] ;  /* 0x0004f80001107983 */ /* 0x010f280000300a00 */
[----:B------:R-:W5:Y:S04]  /*f180*/  LDL.LU.64 R18, [R1+0x558] ;  /* 0x0005580001127983 */ /* 0x000f680000300a00 */
[----:B------:R-:W4:Y:S04]  /*f190*/  LDL.LU.64 R4, [R1+0x560] ;  /* 0x0005600001047983 */ /* 0x000f280000300a00 */
[----:B------:R-:W4:Y:S04]  /*f1a0*/  LDL.LU.64 R28, [R1+0x568] ;  /* 0x00056800011c7983 */ /* 0x000f280000300a00 */
[----:B------:R-:W4:Y:S04]  /*f1b0*/  LDL.LU.64 R24, [R1+0x570] ;  /* 0x0005700001187983 */ /* 0x000f280000300a00 */
[----:B------:R-:W4:Y:S04]  /*f1c0*/  LDL.LU.64 R20, [R1+0x578] ;  /* 0x0005780001147983 */ /* 0x000f280000300a00 */
[----:B------:R-:W4:Y:S04]  /*f1d0*/  LDL.LU.64 R8, [R1+0x580] ;  /* 0x0005800001087983 */ /* 0x000f280000300a00 */
[----:B------:R0:W-:Y:S04]  /*f1e0*/  STL [R1+0x2398], R14 ;  /* 0x0023980e01007387 */ /* 0x0001e80000100800 */
[----:B0-----:R-:W4:Y:S04]  /*f1f0*/  LDL.LU.64 R14, [R1+0x548] ;  /* 0x00054800010e7983 */ /* 0x001f280000300a00 */
[----:B-1----:R-:W4:Y:S04]  /*f200*/  LDL.LU.64 R10, [R1+0x588] ;  /* 0x00058800010a7983 */ /* 0x002f280000300a00 */
[----:B------:R-:W5:Y:S04]  /*f210*/  LDL.LU.64 R26, [R1+0x590] ;  /* 0x00059000011a7983 */ /* 0x000f680000300a00 */
[----:B--2---:R0:W-:Y:S04]  /*f220*/  STL [R1+0x239c], R13 ;  /* 0x00239c0d01007387 */ /* 0x0041e80000100800 */
[----:B0-----:R-:W2:Y:S04]  /*f230*/  LDL.LU.64 R12, [R1+0x540] ;  /* 0x00054000010c7983 */ /* 0x001ea80000300a00 */
[----:B------:R-:W2:Y:S04]  /*f240*/  LDL.LU.64 R2, [R1+0x598] ;  /* 0x0005980001027983 */ /* 0x000ea80000300a00 */
[----:B------:R3:W-:Y:S04]  /*f250*/  STL [R1+0x88], R0 ;  /* 0x0000880001007387 */ /* 0x0007e80000100800 */
[----:B---3--:R0:W3:Y:S04]  /*f260*/  LDG.E.U16 R0, [R22.64] ;  /* 0x0000000616007981 */ /* 0x0080e8000c1e1500 */
[----:B0-----:R-:W2:Y:S04]  /*f270*/  LDL.LU.64 R22, [R1+0x2460] ;  /* 0x0024600001167983 */ /* 0x001ea80000300a00 */
[----:B----4-:R5:W4:Y:S04]  /*f280*/  LDG.E.U16 R11, [R10.64] ;  /* 0x000000060a0b7981 */ /* 0x010b28000c1e1500 */
[----:B-----5:R-:W5:Y:S04]  /*f290*/  LDG.E.U16 R10, [R26.64] ;  /* 0x000000061a0a7981 */ /* 0x020f68000c1e1500 */
[----:B---3--:R2:W-:Y:S04]  /*f2a0*/  STL [R1+0x84], R0 ;  /* 0x0000840001007387 */ /* 0x0085e80000100800 */
[----:B--2---:R0:W2:Y:S04]  /*f2b0*/  LDG.E.U16 R0, [R22.64] ;  /* 0x0000000616007981 */ /* 0x0040a8000c1e1500 */
[----:B0-----:R-:W3:Y:S04]  /*f2c0*/  LDL.LU.64 R22, [R1+0x5a0] ;  /* 0x0005a00001167983 */ /* 0x001ee80000300a00 */
[----:B--2---:R0:W-:Y:S04]  /*f2d0*/  STL [R1+0x80], R0 ;  /* 0x0000800001007387 */ /* 0x0041e80000100800 */
[----:B0-----:R0:W2:Y:S04]  /*f2e0*/  LDG.E.U16 R0, [R6.64] ;  /* 0x0000000606007981 */ /* 0x0010a8000c1e1500 */
[----:B0-----:R-:W3:Y:S04]  /*f2f0*/  LDL.LU.64 R6, [R1+0x2458] ;  /* 0x0024580001067983 */ /* 0x001ee80000300a00 */
[----:B--2---:R3:W-:Y:S04]  /*f300*/  STL [R1+0x7c], R0 ;  /* 0x00007c0001007387 */ /* 0x0047e80000100800 */
[----:B---3--:R0:W2:Y:S04]  /*f310*/  LDG.E.U16 R0, [R6.64] ;  /* 0x0000000606007981 */ /* 0x0080a8000c1e1500 */
        /* <DEDUP_REMOVED lines=31> */
[----:B0-----:R3:W4:Y:S04]  /*f510*/  LDG.E.U16 R12, [R14.64] ;  /* 0x000000060e0c7981 */ /* 0x001728000c1e1500 */
[----:B------:R0:W5:Y:S04]  /*f520*/  LDG.E.U16 R13, [R4.64] ;  /* 0x00000006040d7981 */ /* 0x000168000c1e1500 */
[----:B---3--:R3:W3:Y:S04]  /*f530*/  LDG.E.U16 R15, [R16.64] ;  /* 0x00000006100f7981 */ /* 0x0086e8000c1e1500 */
[----:B0-----:R0:W3:Y:S04]  /*f540*/  LDG.E.U16 R4, [R24.64] ;  /* 0x0000000618047981 */ /* 0x0010e8000c1e1500 */
[----:B------:R-:W3:Y:S04]  /*f550*/  LDG.E.U16 R14, [R18.64] ;  /* 0x00000006120e7981 */ /* 0x000ee8000c1e1500 */
[----:B------:R-:W3:Y:S04]  /*f560*/  LDG.E.U16 R5, [R28.64] ;  /* 0x000000061c057981 */ /* 0x000ee8000c1e1500 */
[----:B--2---:R2:W-:Y:S04]  /*f570*/  STL [R1+0x38], R0 ;  /* 0x0000380001007387 */ /* 0x0045e80000100800 */
[----:B----4-:R4:W-:Y:S04]  /*f580*/  STL [R1+0x30], R12 ;  /* 0x0000300c01007387 */ /* 0x0109e80000100800 */
[----:B--2---:R2:W3:Y:S04]  /*f590*/  LDG.E.U16 R0, [R20.64] ;  /* 0x0000000614007981 */ /* 0x0044e8000c1e1500 */
[----:B----4-:R4:W3:Y:S04]  /*f5a0*/  LDG.E.U16 R12, [R8.64] ;  /* 0x00000006080c7981 */ /* 0x0108e8000c1e1500 */
[----:B--2---:R-:W1:Y:S04]  /*f5b0*/  LDL.LU.64 R20, [R1+0x5b0] ;  /* 0x0005b00001147983 */ /* 0x004e680000300a00 */
[----:B----4-:R2:W4:Y:S04]  /*f5c0*/  LDG.E.U16 R9, [R2.64] ;  /* 0x0000000602097981 */ /* 0x010528000c1e1500 */
[----:B------:R0:W4:Y:S04]  /*f5d0*/  LDG.E.U16 R8, [R22.64] ;  /* 0x0000000616087981 */ /* 0x000128000c1e1500 */
[----:B---3--:R-:W-:Y:S04]  /*f5e0*/  STL [R1+0x2350], R12 ;  /* 0x0023500c01007387 */ /* 0x008fe80000100800 */
[----:B------:R-:W-:Y:S04]  /*f5f0*/  STL [R1+0x2354], R11 ;  /* 0x0023540b01007387 */ /* 0x000fe80000100800 */
[----:B-----5:R-:W-:Y:S04]  /*f600*/  STL [R1+0x2358], R10 ;  /* 0x0023580a01007387 */ /* 0x020fe80000100800 */
[----:B--2---:R-:W2:Y:S04]  /*f610*/  LDL.LU.64 R2, [R1+0x5b8] ;  /* 0x0005b80001027983 */ /* 0x004ea80000300a00 */
[----:B----4-:R-:W-:Y:S04]  /*f620*/  STL [R1+0x235c], R9 ;  /* 0x00235c0901007387 */ /* 0x010fe80000100800 */
[----:B0-----:R-:W3:Y:S04]  /*f630*/  LDL.LU.64 R22, [R1+0x5c0] ;  /* 0x0005c00001167983 */ /* 0x001ee80000300a00 */
[----:B------:R0:W-:Y:S04]  /*f640*/  STL [R1+0x2360], R8 ;  /* 0x0023600801007387 */ /* 0x0001e80000100800 */
[----:B------:R-:W4:Y:S04]  /*f650*/  LDL.LU.64 R24, [R1+0x5d0] ;  /* 0x0005d00001187983 */ /* 0x000f280000300a00 */
[----:B------:R-:W5:Y:S04]  /*f660*/  LDL.LU.64 R16, [R1+0x5c8] ;  /* 0x0005c80001107983 */ /* 0x000f680000300a00 */
[----:B0-----:R-:W3:Y:S04]  /*f670*/  LDL.LU.64 R8, [R1+0x628] ;  /* 0x0006280001087983 */ /* 0x001ee80000300a00 */
[----:B-1----:R-:W4:Y:S04]  /*f680*/  LDG.E.U16 R6, [R20.64] ;  /* 0x0000000614067981 */ /* 0x002f28000c1e1500 */
[----:B--2---:R5:W2:Y:S04]  /*f690*/  LDG.E.U16 R2, [R2.64] ;  /* 0x0000000602027981 */ /* 0x004aa8000c1e1500 */
[----:B-----5:R0:W5:Y:S04]  /*f6a0*/  LDG.E.U16 R3, [R16.64] ;  /* 0x0000000610037981 */ /* 0x020168000c1e1500 */
[----:B---3--:R1:W-:Y:S04]  /*f6b0*/  STL.64 [R1+0x23d8], R8 ;  /* 0x0023d80801007387 */ /* 0x0083e80000100a00 */
[----:B-1----:R-:W3:Y:S04]  /*f6c0*/  LDL.LU.64 R8, [R1+0x608] ;  /* 0x0006080001087983 */ /* 0x002ee80000300a00 */
[----:B---3--:R1:W-:Y:S04]  /*f6d0*/  STL.64 [R1+0x23e0], R8 ;  /* 0x0023e00801007387 */ /* 0x0083e80000100a00 */
[----:B-1----:R-:W3:Y:S04]  /*f6e0*/  LDL.LU.64 R8, [R1+0x600] ;  /* 0x0006000001087983 */ /* 0x002ee80000300a00 */
[----:B---3--:R1:W-:Y:S04]  /*f6f0*/  STL.64 [R1+0x23e8], R8 ;  /* 0x0023e80801007387 */ /* 0x0083e80000100a00 */
[----:B-1----:R-:W3:Y:S04]  /*f700*/  LDL.LU.64 R8, [R1+0x5f8] ;  /* 0x0005f80001087983 */ /* 0x002ee80000300a00 */
[----:B---3--:R1:W-:Y:S04]  /*f710*/  STL.64 [R1+0x23f0], R8 ;  /* 0x0023f00801007387 */ /* 0x0083e80000100a00 */
[----:B-1----:R-:W3:Y:S04]  /*f720*/  LDL.LU.64 R8, [R1+0x5f0] ;  /* 0x0005f00001087983 */ /* 0x002ee80000300a00 */
[----:B------:R-:W-:Y:S04]  /*f730*/  STL [R1+0x28], R15 ;  /* 0x0000280f01007387 */ /* 0x000fe80000100800 */
[----:B---3--:R1:W-:Y:S04]  /*f740*/  STL.64 [R1+0x23f8], R8 ;  /* 0x0023f80801007387 */ /* 0x0083e80000100a00 */
[----:B------:R-:W-:Y:S04]  /*f750*/  STL [R1+0x20], R14 ;  /* 0x0000200e01007387 */ /* 0x000fe80000100800 */
[----:B-1----:R-:W3:Y:S04]  /*f760*/  LDL.LU.64 R8, [R1+0x5e8] ;  /* 0x0005e80001087983 */ /* 0x002ee80000300a00 */
[----:B------:R-:W-:Y:S04]  /*f770*/  STL [R1+0x18], R13 ;  /* 0x0000180d01007387 */ /* 0x000fe80000100800 */
[----:B---3--:R1:W-:Y:S04]  /*f780*/  STL.64 [R1+0x2400], R8 ;  /* 0x0024000801007387 */ /* 0x0083e80000100a00 */
[----:B------:R3:W-:Y:S04]  /*f790*/  STL [R1+0x10], R5 ;  /* 0x0000100501007387 */ /* 0x0007e80000100800 */
[----:B-1----:R-:W2:Y:S04]  /*f7a0*/  LDL.LU.64 R8, [R1+0x5e0] ;  /* 0x0005e00001087983 */ /* 0x002ea80000300a00 */
[----:B---3--:R1:W3:Y:S04]  /*f7b0*/  LDG.E.U16 R5, [R22.64] ;  /* 0x0000000616057981 */ /* 0x0082e8000c1e1500 */
[----:B------:R4:W-:Y:S04]  /*f7c0*/  STL [R1+0x8], R4 ;  /* 0x0000080401007387 */ /* 0x0009e80000100800 */
[----:B----4-:R4:W3:Y:S04]  /*f7d0*/  LDG.E.U16 R4, [R24.64] ;  /* 0x0000000618047981 */ /* 0x0108e8000c1e1500 */
[----:B--2---:R2:W-:Y:S04]  /*f7e0*/  STL.64 [R1+0x2408], R8 ;  /* 0x0024080801007387 */ /* 0x0045e80000100a00 */
[----:B------:R-:W-:Y:S04]  /*f7f0*/  STL [R1], R0 ;  /* 0x0000000001007387 */ /* 0x000fe80000100800 */
[----:B--2---:R-:W2:Y:S04]  /*f800*/  LDL.LU.64 R8, [R1+0x5d8] ;  /* 0x0005d80001087983 */ /* 0x004ea80000300a00 */
[----:B------:R-:W2:Y:S04]  /*f810*/  LDL.LU.64 R26, [R1+0x630] ;  /* 0x00063000011a7983 */ /* 0x000ea80000300a00 */
[----:B------:R-:W-:Y:S04]  /*f820*/  STL [R1+0x234c], R7 ;  /* 0x00234c0701007387 */ /* 0x000fe80000100800 */
[----:B------:R-:W2:Y:S04]  /*f830*/  LDL.LU.64 R10, [R1+0x638] ;  /* 0x00063800010a7983 */ /* 0x000ea80000300a00 */
[----:B------:R-:W2:Y:S04]  /*f840*/  LDL.LU.64 R28, [R1+0x640] ;  /* 0x00064000011c7983 */ /* 0x000ea80000300a00 */
[----:B------:R-:W2:Y:S04]  /*f850*/  LDL.LU.64 R18, [R1+0x648] ;  /* 0x0006480001127983 */ /* 0x000ea80000300a00 */
[----:B------:R0:W-:Y:S04]  /*f860*/  STL [R1+0x2364], R6 ;  /* 0x0023640601007387 */ /* 0x0001e80000100800 */
[----:B0-----:R-:W2:Y:S04]  /*f870*/  LDL.LU.64 R6, [R1+0x620] ;  /* 0x0006200001067983 */ /* 0x001ea80000300a00 */
[----:B------:R-:W2:Y:S04]  /*f880*/  LDL.LU.64 R20, [R1+0x650] ;  /* 0x0006500001147983 */ /* 0x000ea80000300a00 */
[----:B------:R-:W2:Y:S04]  /*f890*/  LDL.LU.64 R12, [R1+0x658] ;  /* 0x00065800010c7983 */ /* 0x000ea80000300a00 */
[----:B------:R-:W-:Y:S04]  /*f8a0*/  STL [R1+0x2368], R2 ;  /* 0x0023680201007387 */ /* 0x000fe80000100800 */
[----:B-1----:R-:W2:Y:S04]  /*f8b0*/  LDL.LU.64 R22, [R1+0x660] ;  /* 0x0006600001167983 */ /* 0x002ea80000300a00 */
[----:B---3--:R-:W-:Y:S04]  /*f8c0*/  STL [R1+0x236c], R5 ;  /* 0x00236c0501007387 */ /* 0x008fe80000100800 */
[----:B------:R-:W3:Y:S04]  /*f8d0*/  LDL.LU.64 R14, [R1+0x668] ;  /* 0x00066800010e7983 */ /* 0x000ee80000300a00 */
[----:B----4-:R-:W4:Y:S04]  /*f8e0*/  LDL.LU.64 R24, [R1+0x670] ;  /* 0x0006700001187983 */ /* 0x010f280000300a00 */
[----:B------:R0:W-:Y:S04]  /*f8f0*/  STL [R1+0x2370], R4 ;  /* 0x0023700401007387 */ /* 0x0001e80000100800 */
[----:B0-----:R-:W4:Y:S04]  /*f900*/  LDL.LU.64 R4, [R1+0x618] ;  /* 0x0006180001047983 */ /* 0x001f280000300a00 */
[----:B------:R-:W4:Y:S04]  /*f910*/  LDL.LU.64 R16, [R1+0x678] ;  /* 0x0006780001107983 */ /* 0x000f280000300a00 */
[----:B-----5:R0:W-:Y:S04]  /*f920*/  STL [R1+0x2374], R3 ;  /* 0x0023740301007387 */ /* 0x0201e80000100800 */
[----:B0-----:R-:W5:Y:S04]  /*f930*/  LDL.LU.64 R2, [R1+0x610] ;  /* 0x0006100001027983 */ /* 0x001f680000300a00 */
[----:B--2---:R0:W2:Y:S04]  /*f940*/  LDG.E.U16 R0, [R8.64] ;  /* 0x0000000608007981 */ /* 0x0040a8000c1e1500 */
[----:B0-----:R-:W2:Y:S04]  /*f950*/  LDL.LU.64 R8, [R1+0x2408] ;  /* 0x0024080001087983 */ /* 0x001ea80000300a00 */
[----:B------:R-:W2:Y:S04]  /*f960*/  LDG.E.U16 R29, [R28.64] ;  /* 0x000000061c1d7981 */ /* 0x000ea8000c1e1500 */
[----:B------:R-:W2:Y:S04]  /*f970*/  LDG.E.U16 R19, [R18.64] ;  /* 0x0000000612137981 */ /* 0x000ea8000c1e1500 */
[----:B------:R0:W2:Y:S04]  /*f980*/  LDG.E.U16 R20, [R20.64] ;  /* 0x0000000614147981 */ /* 0x0000a8000c1e1500 */
[----:B0-----:R-:W2:Y:S04]  /*f990*/  LDG.E.U16 R21, [R12.64] ;  /* 0x000000060c157981 */ /* 0x001ea8000c1e1500 */
[----:B------:R3:W2:Y:S04]  /*f9a0*/  LDG.E.U16 R22, [R22.64] ;  /* 0x0000000616167981 */ /* 0x0006a8000c1e1500 */
[----:B---3--:R-:W3:Y:S04]  /*f9b0*/  LDG.E.U16 R23, [R14.64] ;  /* 0x000000060e177981 */ /* 0x008ee8000c1e1500 */
[----:B----4-:R0:W4:Y:S04]  /*f9c0*/  LDG.E.U16 R24, [R24.64] ;  /* 0x0000000618187981 */ /* 0x010128000c1e1500 */
[----:B------:R1:W3:Y:S04]  /*f9d0*/  LDG.E.U16 R5, [R4.64] ;  /* 0x0000000604057981 */ /* 0x0002e8000c1e1500 */
[----:B0-----:R-:W3:Y:S04]  /*f9e0*/  LDG.E.U16 R25, [R16.64] ;  /* 0x0000000610197981 */ /* 0x001ee8000c1e1500 */
[----:B-----5:R0:W5:Y:S04]  /*f9f0*/  LDG.E.U16 R3, [R2.64] ;  /* 0x0000000602037981 */ /* 0x020168000c1e1500 */
[----:B0-----:R0:W3:Y:S04]  /*fa00*/  LDG.E.U16 R2, [R6.64] ;  /* 0x0000000606027981 */ /* 0x0010e8000c1e1500 */
[----:B0-----:R0:W3:Y:S04]  /*fa10*/  LDG.E.U16 R6, [R26.64] ;  /* 0x000000061a067981 */ /* 0x0010e8000c1e1500 */
[----:B--2---:R2:W-:Y:S04]  /*fa20*/  STL [R1+0x64], R0 ;  /* 0x0000640001007387 */ /* 0x0045e80000100800 */
[----:B--2---:R2:W3:Y:S04]  /*fa30*/  LDG.E.U16 R0, [R8.64] ;  /* 0x0000000608007981 */ /* 0x0044e8000c1e1500 */
[----:B--2---:R-:W2:Y:S04]  /*fa40*/  LDL.LU.64 R8, [R1+0x2400] ;  /* 0x0024000001087983 */ /* 0x004ea80000300a00 */
[----:B---3--:R2:W-:Y:S04]  /*fa50*/  STL [R1+0x5c], R0 ;  /* 0x00005c0001007387 */ /* 0x0085e80000100800 */
        /* <DEDUP_REMOVED lines=14> */
[----:B0-----:R-:W2:Y:S04]  /*fb40*/  LDL.LU.64 R26, [R1+0x680] ;  /* 0x00068000011a7983 */ /* 0x001ea80000300a00 */
[----:B---3--:R0:W-:Y:S04]  /*fb50*/  STL [R1+0x34], R0 ;  /* 0x0000340001007387 */ /* 0x0081e80000100800 */
[----:B------:R-:W-:Y:S04]  /*fb60*/  STL [R1+0x2318], R29 ;  /* 0x0023181d01007387 */ /* 0x000fe80000100800 */
[----:B------:R-:W-:Y:S04]  /*fb70*/  STL [R1+0x231c], R19 ;  /* 0x00231c1301007387 */ /* 0x000fe80000100800 */
[----:B------:R-:W-:Y:S04]  /*fb80*/  STL [R1+0x2320], R20 ;  /* 0x0023201401007387 */ /* 0x000fe80000100800 */
[----:B------:R-:W-:Y:S04]  /*fb90*/  STL [R1+0x2324], R21 ;  /* 0x0023241501007387 */ /* 0x000fe80000100800 */
[----:B------:R-:W3:Y:S04]  /*fba0*/  LDL.LU.64 R12, [R1+0x688] ;  /* 0x00068800010c7983 */ /* 0x000ee80000300a00 */
[----:B--2---:R2:W4:Y:S04]  /*fbb0*/  LDG.E.U16 R26, [R26.64] ;  /* 0x000000061a1a7981 */ /* 0x004528000c1e1500 */
[----:B------:R-:W4:Y:S04]  /*fbc0*/  LDG.E.U16 R7, [R8.64] ;  /* 0x0000000608077981 */ /* 0x000f28000c1e1500 */
[----:B0-----:R-:W4:Y:S04]  /*fbd0*/  LDG.E.U16 R0, [R10.64] ;  /* 0x000000060a007981 */ /* 0x001f28000c1e1500 */
[----:B--2---:R-:W0:Y:S02]  /*fbe0*/  S2R R27, SR_TID.X ;  /* 0x00000000001b7919 */ /* 0x004e240000002100 */
[----:B0-----:R-:W-:-:S04]  /*fbf0*/  LOP3.LUT R27, R27, 0x7f, RZ, 0xc0, !PT ;  /* 0x0000007f1b1b7812 */ /* 0x001fc800078ec0ff */
[----:B------:R-:W-:Y:S02]  /*fc00*/  SHF.L.U32 R28, R27, 0x1, RZ ;  /* 0x000000011b1c7819 */ /* 0x000fe400000006ff */
[----:B---3--:R0:W2:Y:S04]  /*fc10*/  LDG.E.U16 R27, [R12.64] ;  /* 0x000000060c1b7981 */ /* 0x0080a8000c1e1500 */
[----:B------:R-:W-:Y:S04]  /*fc20*/  STL [R1+0x2328], R22 ;  /* 0x0023281601007387 */ /* 0x000fe80000100800 */
[----:B------:R-:W-:Y:S04]  /*fc30*/  STL [R1+0x232c], R23 ;  /* 0x00232c1701007387 */ /* 0x000fe80000100800 */
[----:B----4-:R3:W-:Y:S04]  /*fc40*/  STL [R1+0x2330], R24 ;  /* 0x0023301801007387 */ /* 0x0107e80000100800 */
[----:B---3--:R-:W3:Y:S04]  /*fc50*/  LDL.LU R24, [R1+0x490] ;  /* 0x0004900001187983 */ /* 0x008ee80000300800 */
[----:B------:R-:W4:Y:S04]  /*fc60*/  LDL.LU R23, [R1+0x480] ;  /* 0x0004800001177983 */ /* 0x000f280000300800 */
[----:B------:R-:W4:Y:S04]  /*fc70*/  LDL.LU R22, [R1+0x470] ;  /* 0x0004700001167983 */ /* 0x000f280000300800 */
[----:B------:R-:W4:Y:S04]  /*fc80*/  LDL.LU R21, [R1+0x460] ;  /* 0x0004600001157983 */ /* 0x000f280000300800 */
[----:B------:R-:W4:Y:S04]  /*fc90*/  LDL.LU R20, [R1+0x450] ;  /* 0x0004500001147983 */ /* 0x000f280000300800 */
[----:B------:R-:W4:Y:S04]  /*fca0*/  LDL.LU R19, [R1+0x440] ;  /* 0x0004400001137983 */ /* 0x000f280000300800 */
[----:B------:R-:W4:Y:S04]  /*fcb0*/  LDL.LU R29, [R1+0x430] ;  /* 0x00043000011d7983 */ /* 0x000f280000300800 */
[----:B-----5:R5:W-:Y:S04]  /*fcc0*/  STL [R1+0x2c], R3 ;  /* 0x00002c0301007387 */ /* 0x020be80000100800 */
[----:B-----5:R-:W5:Y:S04]  /*fcd0*/  LDL.LU R3, [R1+0x420] ;  /* 0x0004200001037983 */ /* 0x020f680000300800 */
[----:B-1----:R-:W4:Y:S04]  /*fce0*/  LDL.LU R4, [R1+0x410] ;  /* 0x0004100001047983 */ /* 0x002f280000300800 */
[----:B------:R1:W-:Y:S04]  /*fcf0*/  STL [R1+0x24], R5 ;  /* 0x0000240501007387 */ /* 0x0003e80000100800 */
[----:B-1----:R-:W4:Y:S04]  /*fd00*/  LDL.LU R5, [R1+0x3f8] ;  /* 0x0003f80001057983 */ /* 0x002f280000300800 */
[----:B------:R1:W-:Y:S04]  /*fd10*/  STL [R1+0x1c], R2 ;  /* 0x00001c0201007387 */ /* 0x0003e80000100800 */
[----:B-1----:R-:W4:Y:S04]  /*fd20*/  LDL.LU R2, [R1+0x3e0] ;  /* 0x0003e00001027983 */ /* 0x002f280000300800 */
[----:B------:R-:W-:Y:S04]  /*fd30*/  STL [R1+0x14], R7 ;  /* 0x0000140701007387 */ /* 0x000fe80000100800 */
[----:B------:R-:W4:Y:S04]  /*fd40*/  LDL.LU R14, [R1+0x3c8] ;  /* 0x0003c800010e7983 */ /* 0x000f280000300800 */
[----:B------:R1:W-:Y:S04]  /*fd50*/  STL [R1+0xc], R6 ;  /* 0x00000c0601007387 */ /* 0x0003e80000100800 */
[----:B------:R-:W-:Y:S04]  /*fd60*/  STL [R1+0x2334], R25 ;  /* 0x0023341901007387 */ /* 0x000fe80000100800 */
[----:B------:R0:W-:Y:S04]  /*fd70*/  STL [R1+0x4], R0 ;  /* 0x0000040001007387 */ /* 0x0001e80000100800 */
[----:B-1----:R-:W4:Y:S04]  /*fd80*/  LDL.LU R6, [R1+0x3b0] ;  /* 0x0003b00001067983 */ /* 0x002f280000300800 */
[----:B------:R-:W4:Y:S04]  /*fd90*/  LDL.LU R7, [R1+0x398] ;  /* 0x0003980001077983 */ /* 0x000f280000300800 */
[----:B------:R-:W4:Y:S04]  /*fda0*/  LDL.LU R8, [R1+0x380] ;  /* 0x0003800001087983 */ /* 0x000f280000300800 */
[----:B------:R-:W4:Y:S04]  /*fdb0*/  LDL.LU R9, [R1+0x368] ;  /* 0x0003680001097983 */ /* 0x000f280000300800 */
[----:B------:R-:W4:Y:S04]  /*fdc0*/  LDL.LU R10, [R1+0x350] ;  /* 0x00035000010a7983 */ /* 0x000f280000300800 */
[----:B0-----:R-:W4:Y:S04]  /*fdd0*/  LDL.LU R0, [R1+0x338] ;  /* 0x0003380001007983 */ /* 0x001f280000300800 */
[----:B------:R-:W4:Y:S04]  /*fde0*/  LDL.LU R11, [R1+0x324] ;  /* 0x00032400010b7983 */ /* 0x000f280000300800 */
[----:B------:R-:W4:Y:S04]  /*fdf0*/  LDL.LU R15, [R1+0x318] ;  /* 0x00031800010f7983 */ /* 0x000f280000300800 */
[----:B------:R-:W4:Y:S04]  /*fe00*/  LDL.LU R17, [R1+0x30c] ;  /* 0x00030c0001117983 */ /* 0x000f280000300800 */
[----:B------:R-:W-:Y:S04]  /*fe10*/  STL [R1+0x2338], R26 ;  /* 0x0023381a01007387 */ /* 0x000fe80000100800 */
[----:B------:R-:W4:Y:S04]  /*fe20*/  LDL.LU R12, [R1+0x300] ;  /* 0x00030000010c7983 */ /* 0x000f280000300800 */
[----:B------:R-:W4:Y:S04]  /*fe30*/  LDL.LU R13, [R1+0x2f4] ;  /* 0x0002f400010d7983 */ /* 0x000f280000300800 */
[----:B------:R-:W4:Y:S04]  /*fe40*/  LDL.LU R18, [R1+0x2e8] ;  /* 0x0002e80001127983 */ /* 0x000f280000300800 */
[----:B--2---:R0:W-:Y:S04]  /*fe50*/  STL [R1+0x233c], R27 ;  /* 0x00233c1b01007387 */ /* 0x0041e80000100800 */
[----:B0-----:R-:W2:Y:S01]  /*fe60*/  LDL.LU.64 R26, [R1+0x690] ;  /* 0x00069000011a7983 */ /* 0x001ea20000300a00 */
[----:B------:R-:W-:-:S05]  /*fe70*/  LOP3.LUT R16, R28, 0x30, RZ, 0x3c, !PT ;  /* 0x000000301c107812 */ /* 0x000fca00078e3cff */
[----:B---3--:R-:W-:Y:S04]  /*fe80*/  STS.U16 [R16+0x4300], R24 ;  /* 0x0043001810007388 */ /* 0x008fe80000000400 */
[----:B--2---:R-:W2:Y:S04]  /*fe90*/  LDG.E.U16 R28, [R26.64] ;  /* 0x000000061a1c7981 */ /* 0x004ea8000c1e1500 */
[----:B----4-:R-:W-:Y:S04]  /*fea0*/  STS.U16 [R16+0x4b00], R23 ;  /* 0x004b001710007388 */ /* 0x010fe80000000400 */
[----:B------:R-:W-:Y:S04]  /*feb0*/  STS.U16 [R16+0x5300], R22 ;  /* 0x0053001610007388 */ /* 0x000fe80000000400 */
[----:B------:R-:W-:Y:S04]  /*fec0*/  STS.U16 [R16+0x5b00], R21 ;  /* 0x005b001510007388 */ /* 0x000fe80000000400 */
[----:B------:R-:W-:Y:S04]  /*fed0*/  STS.U16 [R16+0x6300], R20 ;  /* 0x0063001410007388 */ /* 0x000fe80000000400 */
[----:B------:R-:W-:Y:S04]  /*fee0*/  STS.U16 [R16+0x6b00], R19 ;  /* 0x006b001310007388 */ /* 0x000fe80000000400 */
[----:B------:R-:W-:Y:S04]  /*fef0*/  STS.U16 [R16+0x7300], R29 ;  /* 0x0073001d10007388 */ /* 0x000fe80000000400 */
[----:B-----5:R-:W-:Y:S04]  /*ff00*/  STS.U16 [R16+0x7b00], R3 ;  /* 0x007b000310007388 */ /* 0x020fe80000000400 */
[----:B------:R-:W-:Y:S04]  /*ff10*/  STS.U16 [R16+0x8300], R4 ;  /* 0x0083000410007388 */ /* 0x000fe80000000400 */
[----:B------:R-:W-:Y:S04]  /*ff20*/  STS.U16 [R16+0x8b00], R5 ;  /* 0x008b000510007388 */ /* 0x000fe80000000400 */
[----:B------:R-:W-:Y:S04]  /*ff30*/  STS.U16 [R16+0x9300], R2 ;  /* 0x0093000210007388 */ /* 0x000fe80000000400 */
[----:B------:R0:W-:Y:S04]  /*ff40*/  STS.U16 [R16+0x9b00], R14 ;  /* 0x009b000e10007388 */ /* 0x0001e80000000400 */
[----:B------:R-:W-:Y:S04]  /*ff50*/  STS.U16 [R16+0xa300], R6 ;  /* 0x00a3000610007388 */ /* 0x000fe80000000400 */
[----:B------:R-:W-:Y:S04]  /*ff60*/  STS.U16 [R16+0xab00], R7 ;  /* 0x00ab000710007388 */ /* 0x000fe80000000400 */
[----:B------:R-:W-:Y:S04]  /*ff70*/  STS.U16 [R16+0xb300], R8 ;  /* 0x00b3000810007388 */ /* 0x000fe80000000400 */
[----:B------:R-:W-:Y:S04]  /*ff80*/  STS.U16 [R16+0xbb00], R9 ;  /* 0x00bb000910007388 */ /* 0x000fe80000000400 */
[----:B------:R-:W-:Y:S04]  /*ff90*/  STS.U16 [R16+0xc300], R10 ;  /* 0x00c3000a10007388 */ /* 0x000fe80000000400 */
[----:B------:R1:W-:Y:S04]  /*ffa0*/  STS.U16 [R16+0xcb00], R0 ;  /* 0x00cb000010007388 */ /* 0x0003e80000000400 */
[----:B--2---:R-:W-:Y:S04]  /*ffb0*/  STL [R1+0x2340], R28 ;  /* 0x0023401c01007387 */ /* 0x004fe80000100800 */
[----:B0-----:R-:W2:Y:S04]  /*ffc0*/  LDL.LU R14, [R1+0x2dc] ;  /* 0x0002dc00010e7983 */ /* 0x001ea80000300800 */
[----:B-1----:R-:W3:Y:S04]  /*ffd0*/  LDL.LU R0, [R1+0x2c8] ;  /* 0x0002c80001007983 */ /* 0x002ee80000300800 */
[----:B------:R-:W-:Y:S04]  /*ffe0*/  STS.U16 [R16+0xd300], R11 ;  /* 0x00d3000b10007388 */ /* 0x000fe80000000400 */
[----:B------:R0:W-:Y:S04]  /*fff0*/  STS.U16 [R16+0xdb00], R15 ;  /* 0x00db000f10007388 */ /* 0x0001e80000000400 */
[----:B------:R1:W-:Y:S04]  /*10000*/  STS.U16 [R16+0xe300], R17 ;  /* 0x00e3001110007388 */ /* 0x0003e80000000400 */
[----:B0-----:R-:W4:Y:S04]  /*10010*/  LDL.LU R15, [R1+0x2c0] ;  /* 0x0002c000010f7983 */ /* 0x001f280000300800 */
[----:B-1----:R-:W5:Y:S04]  /*10020*/  LDL.LU R17, [R1+0x2bc] ;  /* 0x0002bc0001117983 */ /* 0x002f680000300800 */
[----:B------:R-:W5:Y:S04]  /*10030*/  LDL.LU R27, [R1+0x2b8] ;  /* 0x0002b800011b7983 */ /* 0x000f680000300800 */
        /* <DEDUP_REMOVED lines=10> */
[----:B------:R-:W-:Y:S04]  /*100e0*/  STS.U16 [R16+0xeb00], R12 ;  /* 0x00eb000c10007388 */ /* 0x000fe80000000400 */
[----:B------:R-:W5:Y:S04]  /*100f0*/  LDL.LU R4, [R1+0x28c] ;  /* 0x00028c0001047983 */ /* 0x000f680000300800 */
[----:B------:R-:W-:Y:S04]  /*10100*/  STS.U16 [R16+0xf300], R13 ;  /* 0x00f3000d10007388 */ /* 0x000fe80000000400 */
[----:B------:R-:W5:Y:S04]  /*10110*/  LDL.LU R5, [R1+0x288] ;  /* 0x0002880001057983 */ /* 0x000f680000300800 */
[----:B------:R0:W-:Y:S04]  /*10120*/  STS.U16 [R16+0xfb00], R18 ;  /* 0x00fb001210007388 */ /* 0x0001e80000000400 */
[----:B------:R-:W5:Y:S04]  /*10130*/  LDL.LU R2, [R1+0x284] ;  /* 0x0002840001027983 */ /* 0x000f680000300800 */
[----:B0-----:R-:W5:Y:S04]  /*10140*/  LDL.LU R18, [R1+0x280] ;  /* 0x0002800001127983 */ /* 0x001f680000300800 */
        /* <DEDUP_REMOVED lines=8> */
[----:B--2---:R-:W-:Y:S04]  /*101d0*/  STS.U16 [R16+0x10300], R14 ;  /* 0x0103000e10007388 */ /* 0x004fe80000000400 */
[----:B---3--:R0:W-:Y:S04]  /*101e0*/  STS.U16 [R16+0x10b00], R0 ;  /* 0x010b000010007388 */ /* 0x0081e80000000400 */
[----:B0-----:R-:W2:Y:S04]  /*101f0*/  LDL.LU R0, [R1+0x244] ;  /* 0x0002440001007983 */ /* 0x001ea80000300800 */
[----:B------:R-:W3:Y:S04]  /*10200*/  LDL.LU R14, [R1+0x240] ;  /* 0x00024000010e7983 */ /* 0x000ee80000300800 */
[----:B----4-:R0:W-:Y:S04]  /*10210*/  STS.U16 [R16+0x11300], R15 ;  /* 0x0113000f10007388 */ /* 0x0101e80000000400 */
[----:B-----5:R1:W-:Y:S04]  /*10220*/  STS.U16 [R16+0x11b00], R17 ;  /* 0x011b001110007388 */ /* 0x0203e80000000400 */
        /* <DEDUP_REMOVED lines=11> */
[----:B0-----:R-:W4:Y:S04]  /*102e0*/  LDL.LU R15, [R1+0x21c] ;  /* 0x00021c00010f7983 */ /* 0x001f280000300800 */
[----:B------:R-:W-:Y:S04]  /*102f0*/  STS.U16 [R16+0x17b00], R4 ;  /* 0x017b000410007388 */ /* 0x000fe80000000400 */
[----:B-1----:R-:W5:Y:S04]  /*10300*/  LDL.LU R17, [R1+0x218] ;  /* 0x0002180001117983 */ /* 0x002f680000300800 */
[----:B------:R-:W-:Y:S04]  /*10310*/  STS.U16 [R16+0x18300], R5 ;  /* 0x0183000510007388 */ /* 0x000fe80000000400 */
[----:B------:R-:W-:Y:S04]  /*10320*/  STS.U16 [R16+0x18b00], R2 ;  /* 0x018b000210007388 */ /* 0x000fe80000000400 */
[----:B------:R0:W-:Y:S04]  /*10330*/  STS.U16 [R16+0x19300], R18 ;  /* 0x0193001210007388 */ /* 0x0001e80000000400 */
[----:B0-----:R-:W0:Y:S04]  /*10340*/  S2R R18, SR_TID.X ;  /* 0x0000000000127919 */ /* 0x001e280000002100 */
[----:B------:R-:W-:Y:S04]  /*10350*/  STS.U16 [R16+0x19b00], R6 ;  /* 0x019b000610007388 */ /* 0x000fe80000000400 */
[----:B------:R1:W-:Y:S04]  /*10360*/  STS.U16 [R16+0x1a300], R7 ;  /* 0x01a3000710007388 */ /* 0x0003e80000000400 */
[----:B------:R-:W-:Y:S04]  /*10370*/  STS.U16 [R16+0x1ab00], R8 ;  /* 0x01ab000810007388 */ /* 0x000fe80000000400 */
[----:B------:R-:W-:Y:S04]  /*10380*/  STS.U16 [R16+0x1b300], R9 ;  /* 0x01b3000910007388 */ /* 0x000fe80000000400 */
[----:B------:R-:W-:Y:S01]  /*10390*/  STS.U16 [R16+0x1bb00], R10 ;  /* 0x01bb000a10007388 */ /* 0x000fe20000000400 */
[----:B0-----:R-:W-:-:S03]  /*103a0*/  LOP3.LUT R18, R18, 0x7f, RZ, 0xc0, !PT ;  /* 0x0000007f12127812 */ /* 0x001fc600078ec0ff */
[----:B------:R-:W-:Y:S01]  /*103b0*/  STS.U16 [R16+0x1c300], R11 ;  /* 0x01c3000b10007388 */ /* 0x000fe20000000400 */
[----:B-1----:R-:W-:-:S03]  /*103c0*/  SHF.L.U32 R7, R18, 0x1, RZ ;  /* 0x0000000112077819 */ /* 0x002fc600000006ff */
[----:B------:R-:W-:Y:S04]  /*103d0*/  STS.U16 [R16+0x1cb00], R12 ;  /* 0x01cb000c10007388 */ /* 0x000fe80000000400 */
[----:B------:R-:W-:Y:S04]  /*103e0*/  STS.U16 [R16+0x1d300], R13 ;  /* 0x01d3000d10007388 */ /* 0x000fe80000000400 */
[----:B------:R-:W-:Y:S04]  /*103f0*/  STL [R1+0x23bc], R7 ;  /* 0x0023bc0701007387 */ /* 0x000fe80000100800 */
[----:B--2---:R0:W-:Y:S02]  /*10400*/  STS.U16 [R16+0x1db00], R0 ;  /* 0x01db000010007388 */ /* 0x0041e40000000400 */
[----:B0-----:R-:W-:-:S02]  /*10410*/  LOP3.LUT R0, R7, 0x40, RZ, 0x3c, !PT ;  /* 0x0000004007007812 */ /* 0x001fc400078e3cff */
[----:B------:R-:W2:Y:S04]  /*10420*/  LDL.LU R7, [R1+0x7c0] ;  /* 0x0007c00001077983 */ /* 0x000ea80000300800 */
[----:B--2---:R0:W-:Y:S04]  /*10430*/  STL [R1+0x23c8], R7 ;  /* 0x0023c80701007387 */ /* 0x0041e80000100800 */
[----:B0-----:R-:W2:Y:S04]  /*10440*/  LDL.LU R7, [R1+0x498] ;  /* 0x0004980001077983 */ /* 0x001ea80000300800 */
[----:B--2---:R0:W-:Y:S04]  /*10450*/  STL [R1+0x23cc], R7 ;  /* 0x0023cc0701007387 */ /* 0x0041e80000100800 */
[----:B0-----:R-:W2:Y:S04]  /*10460*/  LDL.LU R7, [R1+0x204] ;  /* 0x0002040001077983 */ /* 0x001ea80000300800 */
[----:B------:R-:W2:Y:S04]  /*10470*/  LDL.LU R28, [R1+0x804] ;  /* 0x00080400011c7983 */ /* 0x000ea80000300800 */
[----:B---3--:R-:W-:Y:S04]  /*10480*/  STS.U16 [R16+0x1e300], R14 ;  /* 0x01e3000e10007388 */ /* 0x008fe80000000400 */
[----:B----4-:R-:W-:Y:S04]  /*10490*/  STS.U16 [R16+0x1eb00], R15 ;  /* 0x01eb000f10007388 */ /* 0x010fe80000000400 */
[----:B-----5:R0:W-:Y:S01]  /*104a0*/  STS.U16 [R16+0x1f300], R17 ;  /* 0x01f3001110007388 */ /* 0x0201e20000000400 */
[----:B------:R-:W-:-:S03]  /*104b0*/  IMAD.SHL.U32 R18, R18, 0x2, RZ ;  /* 0x0000000212127824 */ /* 0x000fc600078e00ff */
[----:B--2---:R1:W-:Y:S04]  /*104c0*/  STL [R1+0x23d0], R28 ;  /* 0x0023d01c01007387 */ /* 0x0043e80000100800 */
[----:B------:R-:W2:Y:S04]  /*104d0*/  LDL.LU R27, [R1+0x774] ;  /* 0x00077400011b7983 */ /* 0x000ea80000300800 */
[----:B------:R-:W3:Y:S04]  /*104e0*/  LDL.LU R26, [R1+0x828] ;  /* 0x00082800011a7983 */ /* 0x000ee80000300800 */
[----:B------:R-:W4:Y:S04]  /*104f0*/  LDL.LU R25, [R1+0x7e8] ;  /* 0x0007e80001197983 */ /* 0x000f280000300800 */
[----:B0-----:R-:W5:Y:S04]  /*10500*/  LDL.LU R17, [R1+0x7a4] ;  /* 0x0007a40001117983 */ /* 0x001f680000300800 */
[----:B------:R-:W2:Y:S04]  /*10510*/  LDL.LU R24, [R1+0x754] ;  /* 0x0007540001187983 */ /* 0x000ea80000300800 */
        /* <DEDUP_REMOVED lines=11> */
[----:B------:R-:W2:Y:S01]  /*105d0*/  LDL.LU R8, [R1+0x80c] ;  /* 0x00080c0001087983 */ /* 0x000ea20000300800 */
[----:B-1----:R-:W-:-:S03]  /*105e0*/  LOP3.LUT R28, R18, 0x30, RZ, 0x3c, !PT ;  /* 0x00000030121c7812 */ /* 0x002fc600078e3cff */
        /* <DEDUP_REMOVED lines=9> */
[----:B------:R0:W-:Y:S04]  /*10680*/  STS.U16 [R28+0x1fb00], R7 ;  /* 0x01fb00071c007388 */ /* 0x0001e80000000400 */
[----:B0-----:R-:W2:Y:S04]  /*10690*/  LDL.LU R28, [R1+0x23d0] ;  /* 0x0023d000011c7983 */ /* 0x001ea80000300800 */
[----:B------:R-:W2:Y:S04]  /*106a0*/  LDL.LU R7, [R1+0x23cc] ;  /* 0x0023cc0001077983 */ /* 0x000ea80000300800 */
[----:B--2---:R0:W-:Y:S04]  /*106b0*/  STS.U16 [R0+0x400], R7 ;  /* 0x0004000700007388 */ /* 0x0041e80000000400 */
[----:B0-----:R-:W2:Y:S04]  /*106c0*/  LDL.LU R7, [R1+0x23c8] ;  /* 0x0023c80001077983 */ /* 0x001ea80000300800 */
[----:B--2---:R-:W-:Y:S04]  /*106d0*/  STS.U16 [R0+0xc00], R7 ;  /* 0x000c000700007388 */ /* 0x004fe80000000400 */
[----:B------:R-:W-:Y:S04]  /*106e0*/  STS.U16 [R0+0x1400], R28 ;  /* 0x0014001c00007388 */ /* 0x000fe80000000400 */
[----:B------:R-:W-:Y:S04]  /*106f0*/  STS.U16 [R0+0x1c00], R27 ;  /* 0x001c001b00007388 */ /* 0x000fe80000000400 */
[----:B---3--:R-:W-:Y:S04]  /*10700*/  STS.U16 [R0+0x2400], R26 ;  /* 0x0024001a00007388 */ /* 0x008fe80000000400 */
[----:B----4-:R-:W-:Y:S04]  /*10710*/  STS.U16 [R0+0x2c00], R25 ;  /* 0x002c001900007388 */ /* 0x010fe80000000400 */
[----:B-----5:R0:W-:Y:S04]  /*10720*/  STS.U16 [R0+0x3400], R17 ;  /* 0x0034001100007388 */ /* 0x0201e80000000400 */
[----:B0-----:R-:W2:Y:S04]  /*10730*/  LDL.LU R17, [R1+0x760] ;  /* 0x0007600001117983 */ /* 0x001ea80000300800 */
[----:B------:R-:W3:Y:S04]  /*10740*/  LDL.LU R7, [R1+0x2d8] ;  /* 0x0002d80001077983 */ /* 0x000ee80000300800 */
[----:B---3--:R0:W-:Y:S04]  /*10750*/  STL [R1+0x23c0], R7 ;  /* 0x0023c00701007387 */ /* 0x0081e80000100800 */
[----:B0-----:R-:W3:Y:S04]  /*10760*/  LDL.LU R7, [R1+0x730] ;  /* 0x0007300001077983 */ /* 0x001ee80000300800 */
        /* <DEDUP_REMOVED lines=23> */
[----:B------:R-:W4:Y:S04]  /*108e0*/  LDL.LU R28, [R1+0x2c4] ;  /* 0x0002c400011c7983 */ /* 0x000f280000300800 */
[----:B------:R0:W-:Y:S04]  /*108f0*/  STS.U16 [R0+0xe400], R18 ;  /* 0x00e4001200007388 */ /* 0x0001e80000000400 */
[----:B------:R-:W5:Y:S04]  /*10900*/  LDL.LU R27, [R1+0x1d4] ;  /* 0x0001d400011b7983 */ /* 0x000f680000300800 */
[----:B0-----:R-:W4:Y:S04]  /*10910*/  LDL.LU R18, [R1+0x1d0] ;  /* 0x0001d00001127983 */ /* 0x001f280000300800 */
        /* <DEDUP_REMOVED lines=22> */
[----:B--2---:R0:W-:Y:S04]  /*10a80*/  STS.U16 [R0+0xec00], R17 ;  /* 0x00ec001100007388 */ /* 0x0041e80000000400 */
[----:B------:R-:W2:Y:S04]  /*10a90*/  LDL.LU R16, [R1+0x12c] ;  /* 0x00012c0001107983 */ /* 0x000ea80000300800 */
[----:B0-----:R-:W2:Y:S04]  /*10aa0*/  LDL.LU R17, [R1+0x128] ;  /* 0x0001280001117983 */ /* 0x001ea80000300800 */
[----:B---3--:R0:W-:Y:S04]  /*10ab0*/  STS.U16 [R0+0xf400], R7 ;  /* 0x00f4000700007388 */ /* 0x0081e80000000400 */
[----:B0-----:R-:W3:Y:S04]  /*10ac0*/  LDL.LU R7, [R1+0x23c4] ;  /* 0x0023c40001077983 */ /* 0x001ee80000300800 */
[----:B---3--:R0:W-:Y:S04]  /*10ad0*/  STS.U16 [R0+0xfc00], R7 ;  /* 0x00fc000700007388 */ /* 0x0081e80000000400 */
[----:B0-----:R-:W3:Y:S04]  /*10ae0*/  LDL.LU R7, [R1+0x23c0] ;  /* 0x0023c00001077983 */ /* 0x001ee80000300800 */
[----:B---3--:R0:W-:Y:S01]  /*10af0*/  STS.U16 [R0+0x10400], R7 ;  /* 0x0104000700007388 */ /* 0x0081e20000000400 */
[----:B----4-:R-:W-:Y:S02]  /*10b00*/  STS.U16 [R0+0x10c00], R28 ;  /* 0x010c001c00007388 */ /* 0x010fe40000000400 */
[----:B-----5:R-:W-:Y:S02]  /*10b10*/  STS.U16 [R0+0x11400], R27 ;  /* 0x0114001b00007388 */ /* 0x020fe40000000400 */
[----:B------:R1:W-:Y:S01]  /*10b20*/  STS.U16 [R0+0x11c00], R18 ;  /* 0x011c001200007388 */ /* 0x0003e20000000400 */
[----:B0-----:R-:W3:Y:S01]  /*10b30*/  LDL.LU R7, [R1+0x23bc] ;  /* 0x0023bc0001077983 */ /* 0x001ee20000300800 */
[----:B-1----:R-:W4:Y:S02]  /*10b40*/  LDL.LU R18, [R1+0x124] ;  /* 0x0001240001127983 */ /* 0x002f240000300800 */
[----:B------:R-:W5:Y:S02]  /*10b50*/  LDL.LU R28, [R1+0x110] ;  /* 0x00011000011c7983 */ /* 0x000f640000300800 */
[----:B-----5:R0:W-:Y:S04]  /*10b60*/  STL [R1+0x23b4], R28 ;  /* 0x0023b41c01007387 */ /* 0x0201e80000100800 */
[----:B0-----:R-:W5:Y:S04]  /*10b70*/  LDL.LU R28, [R1+0x114] ;  /* 0x00011400011c7983 */ /* 0x001f680000300800 */
[----:B-----5:R0:W-:Y:S04]  /*10b80*/  STL [R1+0x23b8], R28 ;  /* 0x0023b81c01007387 */ /* 0x0201e80000100800 */
[----:B0-----:R-:W5:Y:S01]  /*10b90*/  LDL.LU R28, [R1+0x120] ;  /* 0x00012000011c7983 */ /* 0x001f620000300800 */
[----:B------:R-:W3:Y:S03]  /*10ba0*/  LDL.LU R27, [R1+0x808] ;  /* 0x00080800011b7983 */ /* 0x000ee60000300800 */
[----:B------:R0:W-:Y:S01]  /*10bb0*/  STS.U16 [R0+0x12400], R26 ;  /* 0x0124001a00007388 */ /* 0x0001e20000000400 */
[----:B------:R1:W-:Y:S02]  /*10bc0*/  STS.U16 [R0+0x12c00], R25 ;  /* 0x012c001900007388 */ /* 0x0003e40000000400 */
[----:B------:R0:W-:Y:S02]  /*10bd0*/  STS.U16 [R0+0x13400], R24 ;  /* 0x0134001800007388 */ /* 0x0001e40000000400 */
[----:B------:R0:W-:Y:S01]  /*10be0*/  STS.U16 [R0+0x13c00], R23 ;  /* 0x013c001700007388 */ /* 0x0001e20000000400 */
        /* <DEDUP_REMOVED lines=16> */
[----:B------:R-:W-:Y:S01]  /*10cf0*/  STS.U16 [R0+0x1c400], R14 ;  /* 0x01c4000e00007388 */ /* 0x000fe20000000400 */
[----:B------:R-:W-:Y:S02]  /*10d00*/  STS.U16 [R0+0x1cc00], R15 ;  /* 0x01cc000f00007388 */ /* 0x000fe40000000400 */
[----:B--2---:R-:W-:Y:S02]  /*10d10*/  STS.U16 [R0+0x1d400], R16 ;  /* 0x01d4001000007388 */ /* 0x004fe40000000400 */
[----:B------:R-:W-:Y:S01]  /*10d20*/  STS.U16 [R0+0x1dc00], R17 ;  /* 0x01dc001100007388 */ /* 0x000fe20000000400 */
[----:B----4-:R-:W-:Y:S04]  /*10d30*/  STS.U16 [R0+0x1e400], R18 ;  /* 0x01e4001200007388 */ /* 0x010fe80000000400 */
[----:B---3--:R2:W-:Y:S01]  /*10d40*/  STL [R1+0x23b0], R27 ;  /* 0x0023b01b01007387 */ /* 0x0085e20000100800 */
[----:B0-----:R-:W3:Y:S02]  /*10d50*/  LDL.LU R26, [R1+0x7a8] ;  /* 0x0007a800011a7983 */ /* 0x001ee40000300800 */
[----:B-1----:R-:W4:Y:S02]  /*10d60*/  LDL.LU R25, [R1+0x7fc] ;  /* 0x0007fc0001197983 */ /* 0x002f240000300800 */
[----:B------:R-:W3:Y:S01]  /*10d70*/  LDL.LU R24, [R1+0x76c] ;  /* 0x00076c0001187983 */ /* 0x000ee20000300800 */
[----:B------:R-:W3:Y:S01]  /*10d80*/  LDL.LU R23, [R1+0x824] ;  /* 0x0008240001177983 */ /* 0x000ee20000300800 */
[----:B------:R-:W3:Y:S02]  /*10d90*/  LDL.LU R22, [R1+0x7e4] ;  /* 0x0007e40001167983 */ /* 0x000ee40000300800 */
[----:B------:R-:W3:Y:S02]  /*10da0*/  LDL.LU R21, [R1+0x7a0] ;  /* 0x0007a00001157983 */ /* 0x000ee40000300800 */
        /* <DEDUP_REMOVED lines=14> */
[C---:B--2---:R-:W-:Y:S01]  /*10e90*/  LOP3.LUT R27, R7.reuse, 0x40, RZ, 0x3c, !PT ;  /* 0x00000040071b7812 */ /* 0x044fe200078e3cff */
[----:B------:R-:W2:Y:S02]  /*10ea0*/  LDL.LU R14, [R1+0x708] ;  /* 0x00070800010e7983 */ /* 0x000ea40000300800 */
[----:B------:R-:W2:Y:S01]  /*10eb0*/  LDL.LU R15, [R1+0x704] ;  /* 0x00070400010f7983 */ /* 0x000ea20000300800 */
[----:B------:R-:W2:Y:S01]  /*10ec0*/  LDL.LU R0, [R1+0x700] ;  /* 0x0007000001007983 */ /* 0x000ea20000300800 */
[----:B------:R-:W2:Y:S02]  /*10ed0*/  LDL.LU R17, [R1+0x6fc] ;  /* 0x0006fc0001117983 */ /* 0x000ea40000300800 */
[----:B------:R-:W2:Y:S01]  /*10ee0*/  LDL.LU R18, [R1+0x6f4] ;  /* 0x0006f40001127983 */ /* 0x000ea20000300800 */
[----:B-----5:R0:W-:Y:S04]  /*10ef0*/  STS.U16 [R27+0x1ec00], R28 ;  /* 0x01ec001c1b007388 */ /* 0x0201e80000000400 */
[----:B0-----:R-:W5:Y:S04]  /*10f00*/  LDL.LU R28, [R1+0x23b8] ;  /* 0x0023b800011c7983 */ /* 0x001f680000300800 */
[----:B-----5:R0:W-:Y:S04]  /*10f10*/  STS.U16 [R27+0x1f400], R28 ;  /* 0x01f4001c1b007388 */ /* 0x0201e80000000400 */
[----:B0-----:R-:W5:Y:S01]  /*10f20*/  LDL.LU R28, [R1+0x23b4] ;  /* 0x0023b400011c7983 */ /* 0x001f620000300800 */
[----:B------:R-:W-:-:S03]  /*10f30*/  LOP3.LUT R16, R7, 0x50, RZ, 0x3c, !PT ;  /* 0x0000005007107812 */ /* 0x000fc600078e3cff */
[----:B-----5:R0:W-:Y:S04]  /*10f40*/  STS.U16 [R27+0x1fc00], R28 ;  /* 0x01fc001c1b007388 */ /* 0x0201e80000000400 */
[----:B0-----:R-:W5:Y:S01]  /*10f50*/  LDL.LU R27, [R1+0x23b0] ;  /* 0x0023b000011b7983 */ /* 0x001f620000300800 */
[----:B------:R0:W-:Y:S03]  /*10f60*/  STL [R1+0x23a0], R7 ;  /* 0x0023a00701007387 */ /* 0x0001e60000100800 */
[----:B0-----:R-:W2:Y:S04]  /*10f70*/  LDL.LU R7, [R1+0x6e4] ;  /* 0x0006e40001077983 */ /* 0x001ea80000300800 */
[----:B--2---:R0:W-:Y:S04]  /*10f80*/  STL [R1+0x23a4], R7 ;  /* 0x0023a40701007387 */ /* 0x0041e80000100800 */
[----:B0-----:R-:W2:Y:S04]  /*10f90*/  LDL.LU R7, [R1+0x6e8] ;  /* 0x0006e80001077983 */ /* 0x001ea80000300800 */
[----:B--2---:R0:W-:Y:S04]  /*10fa0*/  STL [R1+0x23a8], R7 ;  /* 0x0023a80701007387 */ /* 0x0041e80000100800 */
[----:B0-----:R-:W2:Y:S04]  /*10fb0*/  LDL.LU R7, [R1+0x6ec] ;  /* 0x0006ec0001077983 */ /* 0x001ea80000300800 */
[----:B-----5:R-:W-:Y:S01]  /*10fc0*/  STS.U16 [R16+0x500], R27 ;  /* 0x0005001b10007388 */ /* 0x020fe20000000400 */
[----:B---3--:R-:W-:Y:S02]  /*10fd0*/  STS.U16 [R16+0xd00], R26 ;  /* 0x000d001a10007388 */ /* 0x008fe40000000400 */
[----:B----4-:R-:W-:Y:S02]  /*10fe0*/  STS.U16 [R16+0x1500], R25 ;  /* 0x0015001910007388 */ /* 0x010fe40000000400 */
[----:B------:R-:W-:Y:S01]  /*10ff0*/  STS.U16 [R16+0x1d00], R24 ;  /* 0x001d001810007388 */ /* 0x000fe20000000400 */
[----:B------:R-:W-:Y:S01]  /*11000*/  STS.U16 [R16+0x2500], R23 ;  /* 0x0025001710007388 */ /* 0x000fe20000000400 */
[----:B------:R-:W-:Y:S02]  /*11010*/  STS.U16 [R16+0x2d00], R22 ;  /* 0x002d001610007388 */ /* 0x000fe40000000400 */
[----:B------:R-:W-:Y:S02]  /*11020*/  STS.U16 [R16+0x3500], R21 ;  /* 0x0035001510007388 */ /* 0x000fe40000000400 */
        /* <DEDUP_REMOVED lines=15> */
[----:B------:R-:W-:Y:S01]  /*11120*/  STS.U16 [R16+0xb500], R15 ;  /* 0x00b5000f10007388 */ /* 0x000fe20000000400 */
[----:B--2---:R0:W-:Y:S04]  /*11130*/  STL [R1+0x23ac], R7 ;  /* 0x0023ac0701007387 */ /* 0x0041e80000100800 */
[----:B0-----:R-:W2:Y:S01]  /*11140*/  LDL.LU R7, [R1+0x6f0] ;  /* 0x0006f00001077983 */ /* 0x001ea20000300800 */
[----:B------:R-:W3:Y:S02]  /*11150*/  LDL.LU R13, [R1+0x6e0] ;  /* 0x0006e000010d7983 */ /* 0x000ee40000300800 */
[----:B------:R-:W4:Y:S02]  /*11160*/  LDL.LU R14, [R1+0x6dc] ;  /* 0x0006dc00010e7983 */ /* 0x000f240000300800 */
[----:B------:R0:W-:Y:S01]  /*11170*/  STS.U16 [R16+0xbd00], R0 ;  /* 0x00bd000010007388 */ /* 0x0001e20000000400 */
[----:B------:R-:W5:Y:S04]  /*11180*/  LDL.LU R15, [R1+0x2d4] ;  /* 0x0002d400010f7983 */ /* 0x000f680000300800 */
[----:B------:R1:W-:Y:S01]  /*11190*/  STS.U16 [R16+0xc500], R17 ;  /* 0x00c5001110007388 */ /* 0x0003e20000000400 */
[----:B------:R1:W-:Y:S03]  /*111a0*/  STS.U16 [R16+0xcd00], R18 ;  /* 0x00cd001210007388 */ /* 0x0003e60000000400 */
[----:B0-----:R-:W3:Y:S01]  /*111b0*/  LDL.LU R0, [R1+0x200] ;  /* 0x0002000001007983 */ /* 0x001ee20000300800 */
[----:B-1----:R-:W3:Y:S02]  /*111c0*/  LDL.LU R17, [R1+0x10c] ;  /* 0x00010c0001117983 */ /* 0x002ee40000300800 */
        /* <DEDUP_REMOVED lines=22> */
[----:B--2---:R0:W-:Y:S04]  /*11330*/  STS.U16 [R16+0xd500], R7 ;  /* 0x00d5000710007388 */ /* 0x0041e80000000400 */
[----:B0-----:R-:W2:Y:S04]  /*11340*/  LDL.LU R7, [R1+0x23ac] ;  /* 0x0023ac0001077983 */ /* 0x001ea80000300800 */
[----:B--2---:R0:W-:Y:S04]  /*11350*/  STS.U16 [R16+0xdd00], R7 ;  /* 0x00dd000710007388 */ /* 0x0041e80000000400 */
[----:B0-----:R-:W2:Y:S04]  /*11360*/  LDL.LU R7, [R1+0x23a8] ;  /* 0x0023a80001077983 */ /* 0x001ea80000300800 */
[----:B--2---:R0:W-:Y:S04]  /*11370*/  STS.U16 [R16+0xe500], R7 ;  /* 0x00e5000710007388 */ /* 0x0041e80000000400 */
[----:B0-----:R-:W2:Y:S04]  /*11380*/  LDL.LU R7, [R1+0x23a4] ;  /* 0x0023a40001077983 */ /* 0x001ea80000300800 */
[----:B--2---:R0:W-:Y:S01]  /*11390*/  STS.U16 [R16+0xed00], R7 ;  /* 0x00ed000710007388 */ /* 0x0041e20000000400 */
[----:B---3--:R1:W-:Y:S02]  /*113a0*/  STS.U16 [R16+0xf500], R13 ;  /* 0x00f5000d10007388 */ /* 0x0083e40000000400 */
[----:B----4-:R2:W-:Y:S02]  /*113b0*/  STS.U16 [R16+0xfd00], R14 ;  /* 0x00fd000e10007388 */ /* 0x0105e40000000400 */
[----:B-----5:R3:W-:Y:S01]  /*113c0*/  STS.U16 [R16+0x10500], R15 ;  /* 0x0105000f10007388 */ /* 0x0207e20000000400 */
[----:B------:R4:W-:Y:S01]  /*113d0*/  STS.U16 [R16+0x10d00], R0 ;  /* 0x010d000010007388 */ /* 0x0009e20000000400 */
[----:B------:R4:W-:Y:S03]  /*113e0*/  STS.U16 [R16+0x11500], R17 ;  /* 0x0115001110007388 */ /* 0x0009e60000000400 */
[----:B0-----:R-:W5:Y:S01]  /*113f0*/  LDL.LU R7, [R1+0x23a0] ;  /* 0x0023a00001077983 */ /* 0x001f620000300800 */
[----:B-1----:R-:W5:Y:S02]  /*11400*/  LDL.LU R13, [R1+0x239c] ;  /* 0x00239c00010d7983 */ /* 0x002f640000300800 */
[----:B--2---:R-:W2:Y:S02]  /*11410*/  LDL.LU R14, [R1+0x2398] ;  /* 0x00239800010e7983 */ /* 0x004ea40000300800 */
[----:B---3--:R-:W3:Y:S01]  /*11420*/  LDL.LU R15, [R1+0x2394] ;  /* 0x00239400010f7983 */ /* 0x008ee20000300800 */
[----:B----4-:R-:W4:Y:S01]  /*11430*/  LDL.LU R0, [R1+0x2390] ;  /* 0x0023900001007983 */ /* 0x010f220000300800 */
[----:B------:R-:W2:Y:S03]  /*11440*/  LDL.LU R17, [R1+0x238c] ;  /* 0x00238c0001117983 */ /* 0x000ea60000300800 */
[----:B------:R0:W-:Y:S04]  /*11450*/  STS.U16 [R16+0x11d00], R18 ;  /* 0x011d001210007388 */ /* 0x0001e80000000400 */
[----:B0-----:R-:W2:Y:S01]  /*11460*/  LDL.LU R18, [R1+0x2388] ;  /* 0x0023880001127983 */ /* 0x001ea20000300800 */
[----:B------:R0:W-:Y:S02]  /*11470*/  STS.U16 [R16+0x12500], R28 ;  /* 0x0125001c10007388 */ /* 0x0001e40000000400 */
[----:B------:R1:W-:Y:S02]  /*11480*/  STS.U16 [R16+0x12d00], R27 ;  /* 0x012d001b10007388 */ /* 0x0003e40000000400 */
[----:B------:R1:W-:Y:S01]  /*11490*/  STS.U16 [R16+0x13500], R26 ;  /* 0x0135001a10007388 */ /* 0x0003e20000000400 */
[----:B------:R1:W-:Y:S01]  /*114a0*/  STS.U16 [R16+0x13d00], R25 ;  /* 0x013d001910007388 */ /* 0x0003e20000000400 */
[----:B------:R1:W-:Y:S02]  /*114b0*/  STS.U16 [R16+0x14500], R24 ;  /* 0x0145001810007388 */ /* 0x0003e40000000400 */
[----:B------:R1:W-:Y:S01]  /*114c0*/  STS.U16 [R16+0x14d00], R23 ;  /* 0x014d001710007388 */ /* 0x0003e20000000400 */
[----:B0-----:R-:W3:Y:S01]  /*114d0*/  LDL.LU R28, [R1+0x778] ;  /* 0x00077800011c7983 */ /* 0x001ee20000300800 */
[----:B-1----:R-:W3:Y:S03]  /*114e0*/  LDL.LU R27, [R1+0x7ec] ;  /* 0x0007ec00011b7983 */ /* 0x002ee60000300800 */
[----:B------:R-:W3:Y:S01]  /*114f0*/  LDL.LU R26, [R1+0x758] ;  /* 0x00075800011a7983 */ /* 0x000ee20000300800 */
[----:B------:R-:W3:Y:S03]  /*11500*/  LDL.LU R25, [R1+0x81c] ;  /* 0x00081c0001197983 */ /* 0x000ee60000300800 */
[----:B------:R-:W3:Y:S04]  /*11510*/  LDL.LU R24, [R1+0x7d8] ;  /* 0x0007d80001187983 */ /* 0x000ee80000300800 */
[----:B------:R0:W-:Y:S01]  /*11520*/  STS.U16 [R16+0x15500], R22 ;  /* 0x0155001610007388 */ /* 0x0001e20000000400 */
[----:B------:R-:W3:Y:S02]  /*11530*/  LDL.LU R23, [R1+0x798] ;  /* 0x0007980001177983 */ /* 0x000ee40000300800 */
[----:B------:R1:W-:Y:S02]  /*11540*/  STS.U16 [R16+0x15d00], R21 ;  /* 0x015d001510007388 */ /* 0x0003e40000000400 */
[----:B------:R1:W-:Y:S01]  /*11550*/  STS.U16 [R16+0x16500], R20 ;  /* 0x0165001410007388 */ /* 0x0003e20000000400 */
[----:B------:R1:W-:Y:S01]  /*11560*/  STS.U16 [R16+0x16d00], R19 ;  /* 0x016d001310007388 */ /* 0x0003e20000000400 */
[----:B------:R1:W-:Y:S02]  /*11570*/  STS.U16 [R16+0x17500], R29 ;  /* 0x0175001d10007388 */ /* 0x0003e40000000400 */
[----:B------:R1:W-:Y:S01]  /*11580*/  STS.U16 [R16+0x17d00], R3 ;  /* 0x017d000310007388 */ /* 0x0003e20000000400 */
[----:B0-----:R-:W3:Y:S01]  /*11590*/  LDL.LU R22, [R1+0x744] ;  /* 0x0007440001167983 */ /* 0x001ee20000300800 */
[----:B-1----:R-:W3:Y:S03]  /*115a0*/  LDL.LU R21, [R1+0x830] ;  /* 0x0008300001157983 */ /* 0x002ee60000300800 */
[----:B------:R-:W3:Y:S04]  /*115b0*/  LDL.LU R20, [R1+0x810] ;  /* 0x0008100001147983 */ /* 0x000ee80000300800 */
[----:B------:R-:W3:Y:S01]  /*115c0*/  LDL.LU R19, [R1+0x7f4] ;  /* 0x0007f40001137983 */ /* 0x000ee20000300800 */
[----:B------:R-:W3:Y:S02]  /*115d0*/  LDL.LU R29, [R1+0x7cc] ;  /* 0x0007cc00011d7983 */ /* 0x000ee40000300800 */
[----:B------:R0:W-:Y:S02]  /*115e0*/  STS.U16 [R16+0x18500], R4 ;  /* 0x0185000410007388 */ /* 0x0001e40000000400 */
[----:B------:R-:W3:Y:S01]  /*115f0*/  LDL.LU R3, [R1+0x7b4] ;  /* 0x0007b40001037983 */ /* 0x000ee20000300800 */
[----:B------:R1:W-:Y:S01]  /*11600*/  STS.U16 [R16+0x18d00], R5 ;  /* 0x018d000510007388 */ /* 0x0003e20000000400 */
[----:B------:R1:W-:Y:S02]  /*11610*/  STS.U16 [R16+0x19500], R2 ;  /* 0x0195000210007388 */ /* 0x0003e40000000400 */
[----:B------:R1:W-:Y:S02]  /*11620*/  STS.U16 [R16+0x19d00], R6 ;  /* 0x019d000610007388 */ /* 0x0003e40000000400 */
[----:B------:R1:W-:Y:S01]  /*11630*/  STS.U16 [R16+0x1a500], R8 ;  /* 0x01a5000810007388 */ /* 0x0003e20000000400 */
[----:B------:R1:W-:Y:S04]  /*11640*/  STS.U16 [R16+0x1ad00], R9 ;  /* 0x01ad000910007388 */ /* 0x0003e80000000400 */
        /* <DEDUP_REMOVED lines=8> */
[----:B------:R1:W-:Y:S03]  /*116d0*/  STS.U16 [R16+0x1c500], R12 ;  /* 0x01c5000c10007388 */ /* 0x0003e60000000400 */
[----:B0-----:R-:W3:Y:S01]  /*116e0*/  LDL.LU R10, [R1+0x3c0] ;  /* 0x0003c000010a7983 */ /* 0x001ee20000300800 */
[----:B-1----:R-:W3:Y:S02]  /*116f0*/  LDL.LU R11, [R1+0x3a8] ;  /* 0x0003a800010b7983 */ /* 0x002ee40000300800 */
[----:B------:R-:W3:Y:S01]  /*11700*/  LDL.LU R12, [R1+0x390] ;  /* 0x00039000010c7983 */ /* 0x000ee20000300800 */
[----:B--2---:R0:W-:Y:S01]  /*11710*/  STS.U16 [R16+0x1cd00], R18 ;  /* 0x01cd001210007388 */ /* 0x0041e20000000400 */
[----:B------:R1:W-:Y:S03]  /*11720*/  STS.U16 [R16+0x1d500], R17 ;  /* 0x01d5001110007388 */ /* 0x0003e60000000400 */
[----:B0-----:R-:W2:Y:S01]  /*11730*/  LDL.LU R18, [R1+0x7c4] ;  /* 0x0007c40001127983 */ /* 0x001ea20000300800 */
[----:B-1----:R-:W2:Y:S01]  /*11740*/  LDL.LU R16, [R1+0x2384] ;  /* 0x0023840001107983 */ /* 0x002ea20000300800 */
[C---:B-----5:R-:W-:Y:S01]  /*11750*/  LOP3.LUT R17, R7.reuse, 0x50, RZ, 0x3c, !PT ;  /* 0x0000005007117812 */ /* 0x060fe200078e3cff */
[----:B------:R-:W-:-:S04]  /*11760*/  LOP3.LUT R7, R7, 0x60, RZ, 0x3c, !PT ;  /* 0x0000006007077812 */ /* 0x000fc800078e3cff */
[----:B--2---:R-:W-:Y:S01]  /*11770*/  STS.U16 [R17+0x1dd00], R16 ;  /* 0x01dd001011007388 */ /* 0x004fe20000000400 */
[----:B----4-:R-:W-:Y:S02]  /*11780*/  STS.U16 [R17+0x1e500], R0 ;  /* 0x01e5000011007388 */ /* 0x010fe40000000400 */
[----:B---3--:R-:W-:Y:S02]  /*11790*/  STS.U16 [R17+0x1ed00], R15 ;  /* 0x01ed000f11007388 */ /* 0x008fe40000000400 */
        /* <DEDUP_REMOVED lines=14> */
[----:B------:R0:W-:Y:S03]  /*11880*/  STS.U16 [R7+0x6600], R3 ;  /* 0x0066000307007388 */ /* 0x0001e60000000400 */
[----:B0-----:R-:W2:Y:S04]  /*11890*/  LDL.LU R3, [R1+0x330] ;  /* 0x0003300001037983 */ /* 0x001ea80000300800 */
[----:B--2---:R0:W-:Y:S04]  /*118a0*/  STL [R1+0x2378], R3 ;  /* 0x0023780301007387 */ /* 0x0041e80000100800 */
[----:B0-----:R-:W2:Y:S04]  /*118b0*/  LDL.LU R3, [R1+0x348] ;  /* 0x0003480001037983 */ /* 0x001ea80000300800 */
[----:B--2---:R0:W-:Y:S04]  /*118c0*/  STL [R1+0x237c], R3 ;  /* 0x00237c0301007387 */ /* 0x0041e80000100800 */
[----:B0-----:R-:W2:Y:S01]  /*118d0*/  LDL.LU R3, [R1+0x360] ;  /* 0x0003600001037983 */ /* 0x001ea20000300800 */
        /* <DEDUP_REMOVED lines=8> */
[----:B------:R-:W-:Y:S03]  /*11960*/  STS.U16 [R7+0xae00], R12 ;  /* 0x00ae000c07007388 */ /* 0x000fe60000000400 */
[----:B--2---:R0:W-:Y:S04]  /*11970*/  STL [R1+0x2380], R3 ;  /* 0x0023800301007387 */ /* 0x0041e80000100800 */
[----:B0-----:R-:W2:Y:S01]  /*11980*/  LDL.LU R3, [R1+0x378] ;  /* 0x0003780001037983 */ /* 0x001ea20000300800 */
[----:B------:R-:W3:Y:S02]  /*11990*/  LDL.LU R4, [R1+0x320] ;  /* 0x0003200001047983 */ /* 0x000ee40000300800 */
[----:B------:R-:W4:Y:S02]  /*119a0*/  LDL.LU R5, [R1+0x314] ;  /* 0x0003140001057983 */ /* 0x000f240000300800 */
[----:B------:R-:W5:Y:S01]  /*119b0*/  LDL.LU R2, [R1+0x308] ;  /* 0x0003080001027983 */ /* 0x000f620000300800 */
        /* <DEDUP_REMOVED lines=23> */
[----:B------:R-:W3:Y:S01]  /*11b30*/  LDL.LU R29, [R1] ;  /* 0x00000000011d7983 */ /* 0x000ee20000300800 */
        /* <DEDUP_REMOVED lines=18> */
[----:B------:R0:W-:Y:S01]  /*11c60*/  STS.U16 [R7+0xfe00], R9 ;  /* 0x00fe000907007388 */ /* 0x0001e20000000400 */
[----:B------:R1:W-:Y:S02]  /*11c70*/  STS.U16 [R7+0x10600], R10 ;  /* 0x0106000a07007388 */ /* 0x0003e40000000400 */
[----:B------:R1:W-:Y:S02]  /*11c80*/  STS.U16 [R7+0x10e00], R11 ;  /* 0x010e000b07007388 */ /* 0x0003e40000000400 */
[----:B------:R1:W-:Y:S01]  /*11c90*/  STS.U16 [R7+0x11600], R12 ;  /* 0x0116000c07007388 */ /* 0x0003e20000000400 */
[----:B0-----:R-:W2:Y:S01]  /*11ca0*/  LDL.LU R9, [R1+0x235c] ;  /* 0x00235c0001097983 */ /* 0x001ea20000300800 */
[----:B-1----:R-:W2:Y:S02]  /*11cb0*/  LDL.LU R10, [R1+0x2358] ;  /* 0x00235800010a7983 */ /* 0x002ea40000300800 */
[----:B------:R-:W2:Y:S02]  /*11cc0*/  LDL.LU R11, [R1+0x2354] ;  /* 0x00235400010b7983 */ /* 0x000ea40000300800 */
[----:B------:R-:W2:Y:S01]  /*11cd0*/  LDL.LU R12, [R1+0x2350] ;  /* 0x00235000010c7983 */ /* 0x000ea20000300800 */
        /* <DEDUP_REMOVED lines=18> */
[----:B0-----:R-:W3:Y:S01]  /*11e00*/  LDL.LU R29, [R1+0x748] ;  /* 0x00074800011d7983 */ /* 0x001ee20000300800 */
        /* <DEDUP_REMOVED lines=15> */
[----:B------:R-:W3:Y:S04]  /*11f00*/  LDL.LU R19, [R1+0x3a0] ;  /* 0x0003a00001137983 */ /* 0x000ee80000300800 */
[----:B--2---:R0:W-:Y:S01]  /*11f10*/  STS.U16 [R7+0x1ae00], R12 ;  /* 0x01ae000c07007388 */ /* 0x0041e20000000400 */
[----:B------:R1:W-:Y:S02]  /*11f20*/  STS.U16 [R7+0x1b600], R11 ;  /* 0x01b6000b07007388 */ /* 0x0003e40000000400 */
[----:B------:R2:W-:Y:S02]  /*11f30*/  STS.U16 [R7+0x1be00], R10 ;  /* 0x01be000a07007388 */ /* 0x0005e40000000400 */
[----:B------:R4:W-:Y:S01]  /*11f40*/  STS.U16 [R7+0x1c600], R9 ;  /* 0x01c6000907007388 */ /* 0x0009e20000000400 */
[----:B------:R5:W-:Y:S04]  /*11f50*/  STS.U16 [R7+0x1ce00], R8 ;  /* 0x01ce000807007388 */ /* 0x000be80000000400 */
[----:B0-----:R-:W3:Y:S01]  /*11f60*/  LDL.LU R12, [R1+0x814] ;  /* 0x00081400010c7983 */ /* 0x001ee20000300800 */
[----:B-1----:R-:W3:Y:S02]  /*11f70*/  LDL.LU R11, [R1+0x7dc] ;  /* 0x0007dc00010b7983 */ /* 0x002ee40000300800 */
[----:B--2---:R-:W2:Y:S02]  /*11f80*/  LDL.LU R10, [R1+0x75c] ;  /* 0x00075c00010a7983 */ /* 0x004ea40000300800 */
[----:B----4-:R-:W4:Y:S01]  /*11f90*/  LDL.LU R9, [R1+0x780] ;  /* 0x0007800001097983 */ /* 0x010f220000300800 */
[----:B-----5:R-:W5:Y:S04]  /*11fa0*/  LDL.LU R7, [R1+0x234c] ;  /* 0x00234c0001077983 */ /* 0x020f680000300800 */
[----:B------:R-:W0:Y:S02]  /*11fb0*/  S2R R0, SR_TID.X ;  /* 0x0000000000007919 */ /* 0x000e240000002100 */
[----:B0-----:R-:W-:-:S04]  /*11fc0*/  LOP3.LUT R0, R0, 0x7f, RZ, 0xc0, !PT ;  /* 0x0000007f00007812 */ /* 0x001fc800078ec0ff */
[----:B------:R-:W-:-:S04]  /*11fd0*/  SHF.L.U32 R0, R0, 0x1, RZ ;  /* 0x0000000100007819 */ /* 0x000fc800000006ff */
[C---:B------:R-:W-:Y:S01]  /*11fe0*/  LOP3.LUT R8, R0.reuse, 0x60, RZ, 0x3c, !PT ;  /* 0x0000006000087812 */ /* 0x040fe200078e3cff */
[----:B------:R-:W-:-:S04]  /*11ff0*/  LOP3.LUT R0, R0, 0x70, RZ, 0x3c, !PT ;  /* 0x0000007000007812 */ /* 0x000fc800078e3cff */
[----:B-----5:R-:W-:Y:S01]  /*12000*/  STS.U16 [R8+0x1d600], R7 ;  /* 0x01d6000708007388 */ /* 0x020fe20000000400 */
[----:B------:R-:W-:Y:S02]  /*12010*/  STS.U16 [R8+0x1de00], R6 ;  /* 0x01de000608007388 */ /* 0x000fe40000000400 */
[----:B---3--:R-:W-:Y:S02]  /*12020*/  STS.U16 [R8+0x1e600], R2 ;  /* 0x01e6000208007388 */ /* 0x008fe40000000400 */
[----:B------:R-:W-:Y:S01]  /*12030*/  STS.U16 [R8+0x1ee00], R5 ;  /* 0x01ee000508007388 */ /* 0x000fe20000000400 */
[----:B------:R-:W-:Y:S01]  /*12040*/  STS.U16 [R8+0x1f600], R4 ;  /* 0x01f6000408007388 */ /* 0x000fe20000000400 */
[----:B------:R-:W-:Y:S02]  /*12050*/  STS.U16 [R8+0x1fe00], R3 ;  /* 0x01fe000308007388 */ /* 0x000fe40000000400 */
[----:B----4-:R-:W-:Y:S02]  /*12060*/  STS.U16 [R0+0x700], R9 ;  /* 0x0007000900007388 */ /* 0x010fe40000000400 */
[----:B--2---:R-:W-:Y:S01]  /*12070*/  STS.U16 [R0+0xf00], R10 ;  /* 0x000f000a00007388 */ /* 0x004fe20000000400 */
[----:B------:R-:W-:Y:S01]  /*12080*/  STS.U16 [R0+0x1700], R11 ;  /* 0x0017000b00007388 */ /* 0x000fe20000000400 */
[----:B------:R0:W-:Y:S02]  /*12090*/  STS.U16 [R0+0x1f00], R29 ;  /* 0x001f001d00007388 */ /* 0x0001e40000000400 */
[----:B------:R-:W-:Y:S02]  /*120a0*/  STS.U16 [R0+0x2700], R12 ;  /* 0x0027000c00007388 */ /* 0x000fe40000000400 */
[----:B------:R-:W-:Y:S01]  /*120b0*/  STS.U16 [R0+0x2f00], R13 ;  /* 0x002f000d00007388 */ /* 0x000fe20000000400 */
[----:B------:R-:W-:Y:S01]  /*120c0*/  STS.U16 [R0+0x3700], R14 ;  /* 0x0037000e00007388 */ /* 0x000fe20000000400 */
[----:B------:R-:W-:Y:S02]  /*120d0*/  STS.U16 [R0+0x3f00], R15 ;  /* 0x003f000f00007388 */ /* 0x000fe40000000400 */
[----:B------:R-:W-:Y:S02]  /*120e0*/  STS.U16 [R0+0x4700], R16 ;  /* 0x0047001000007388 */ /* 0x000fe40000000400 */
[----:B------:R-:W-:Y:S01]  /*120f0*/  STS.U16 [R0+0x4f00], R17 ;  /* 0x004f001100007388 */ /* 0x000fe20000000400 */
[----:B------:R-:W-:Y:S04]  /*12100*/  STS.U16 [R0+0x5700], R18 ;  /* 0x0057001200007388 */ /* 0x000fe80000000400 */
[----:B0-----:R-:W2:Y:S01]  /*12110*/  LDL.LU R29, [R1+0x388] ;  /* 0x00038800011d7983 */ /* 0x001ea20000300800 */
[----:B------:R0:W-:Y:S03]  /*12120*/  STS.U16 [R0+0x5f00], R28 ;  /* 0x005f001c00007388 */ /* 0x0001e60000000400 */
[----:B0-----:R-:W3:Y:S04]  /*12130*/  LDL.LU R28, [R1+0x340] ;  /* 0x00034000011c7983 */ /* 0x001ee80000300800 */
[----:B---3--:R0:W-:Y:S04]  /*12140*/  STL [R1+0x2344], R28 ;  /* 0x0023441c01007387 */ /* 0x0081e80000100800 */
[----:B0-----:R-:W3:Y:S01]  /*12150*/  LDL.LU R28, [R1+0x358] ;  /* 0x00035800011c7983 */ /* 0x001ee20000300800 */
        /* <DEDUP_REMOVED lines=9> */
[----:B--2---:R-:W-:Y:S01]  /*121f0*/  STS.U16 [R0+0xaf00], R29 ;  /* 0x00af001d00007388 */ /* 0x004fe20000000400 */
[----:B---3--:R0:W-:Y:S04]  /*12200*/  STL [R1+0x2348], R28 ;  /* 0x0023481c01007387 */ /* 0x0081e80000100800 */
        /* <DEDUP_REMOVED lines=48> */
[----:B------:R1:W-:Y:S01]  /*12510*/  STS.U16 [R0+0x11700], R19 ;  /* 0x0117001300007388 */ /* 0x0003e20000000400 */
[----:B------:R1:W-:Y:S03]  /*12520*/  STS.U16 [R0+0x11f00], R29 ;  /* 0x011f001d00007388 */ /* 0x0003e60000000400 */
[----:B0-----:R-:W2:Y:S01]  /*12530*/  LDL.LU R22, [R1+0x2328] ;  /* 0x0023280001167983 */ /* 0x001ea20000300800 */
[----:B-1----:R-:W2:Y:S03]  /*12540*/  LDL.LU R21, [R1+0x2324] ;  /* 0x0023240001157983 */ /* 0x002ea60000300800 */
[----:B------:R-:W2:Y:S01]  /*12550*/  LDL.LU R18, [R1+0x784] ;  /* 0x0007840001127983 */ /* 0x000ea20000300800 */
[----:B------:R-:W2:Y:S03]  /*12560*/  LDL.LU R20, [R1+0x2320] ;  /* 0x0023200001147983 */ /* 0x000ea60000300800 */
[----:B------:R-:W2:Y:S01]  /*12570*/  LDL.LU R19, [R1+0x231c] ;  /* 0x00231c0001137983 */ /* 0x000ea20000300800 */
[----:B------:R-:W2:Y:S03]  /*12580*/  LDL.LU R29, [R1+0x2318] ;  /* 0x00231800011d7983 */ /* 0x000ea60000300800 */
[----:B------:R-:W-:Y:S01]  /*12590*/  STS.U16 [R0+0x12700], R3 ;  /* 0x0127000300007388 */ /* 0x000fe20000000400 */
[----:B------:R-:W-:Y:S02]  /*125a0*/  STS.U16 [R0+0x12f00], R4 ;  /* 0x012f000400007388 */ /* 0x000fe40000000400 */
[----:B------:R-:W-:Y:S02]  /*125b0*/  STS.U16 [R0+0x13700], R5 ;  /* 0x0137000500007388 */ /* 0x000fe40000000400 */
[----:B------:R0:W-:Y:S01]  /*125c0*/  STS.U16 [R0+0x13f00], R2 ;  /* 0x013f000200007388 */ /* 0x0001e20000000400 */
        /* <DEDUP_REMOVED lines=12> */
[----:B0-----:R-:W-:-:S02]  /*12690*/  MOV R2, 0x3f800000 ;  /* 0x3f80000000027802 */ /* 0x001fc40000000f00 */
[----:B------:R-:W-:-:S03]  /*126a0*/  MOV R3, 0xff800000 ;  /* 0xff80000000037802 */ /* 0x000fc60000000f00 */
[----:B------:R0:W-:Y:S02]  /*126b0*/  STL [R1+0x1248], R2 ;  /* 0x0012480201007387 */ /* 0x0001e40000100800 */
[----:B0-----:R-:W-:Y:S02]  /*126c0*/  MOV R2, 0xff800000 ;  /* 0xff80000000027802 */ /* 0x001fe40000000f00 */
[----:B--2---:R-:W-:Y:S01]  /*126d0*/  STS.U16 [R0+0x1a700], R29 ;  /* 0x01a7001d00007388 */ /* 0x004fe20000000400 */
[----:B------:R-:W-:Y:S02]  /*126e0*/  STS.U16 [R0+0x1af00], R19 ;  /* 0x01af001300007388 */ /* 0x000fe40000000400 */
[----:B------:R-:W-:Y:S02]  /*126f0*/  STS.U16 [R0+0x1b700], R20 ;  /* 0x01b7001400007388 */ /* 0x000fe40000000400 */
[----:B------:R-:W-:Y:S01]  /*12700*/  STS.U16 [R0+0x1bf00], R21 ;  /* 0x01bf001500007388 */ /* 0x000fe20000000400 */
[----:B------:R-:W-:Y:S01]  /*12710*/  STS.U16 [R0+0x1c700], R22 ;  /* 0x01c7001600007388 */ /* 0x000fe20000000400 */
[----:B------:R-:W-:Y:S02]  /*12720*/  STS.U16 [R0+0x1cf00], R23 ;  /* 0x01cf001700007388 */ /* 0x000fe40000000400 */
[----:B----4-:R-:W-:Y:S02]  /*12730*/  STS.U16 [R0+0x1d700], R24 ;  /* 0x01d7001800007388 */ /* 0x010fe40000000400 */
[----:B---3--:R-:W-:Y:S01]  /*12740*/  STS.U16 [R0+0x1df00], R25 ;  /* 0x01df001900007388 */ /* 0x008fe20000000400 */
[----:B------:R-:W-:Y:S01]  /*12750*/  STS.U16 [R0+0x1e700], R26 ;  /* 0x01e7001a00007388 */ /* 0x000fe20000000400 */
[----:B-----5:R-:W-:Y:S02]  /*12760*/  STS.U16 [R0+0x1ef00], R27 ;  /* 0x01ef001b00007388 */ /* 0x020fe40000000400 */
[----:B------:R-:W-:Y:S02]  /*12770*/  STS.U16 [R0+0x1f700], R28 ;  /* 0x01f7001c00007388 */ /* 0x000fe40000000400 */
[----:B------:R0:W-:Y:S02]  /*12780*/  STS.U16 [R0+0x1ff00], R18 ;  /* 0x01ff001200007388 */ /* 0x0001e40000000400 */
[----:B0-----:R-:W-:-:S05]  /*12790*/  IMAD.MOV.U32 R0, RZ, RZ, -0x800000 ;  /* 0xff800000ff007424 */ /* 0x001fca00078e00ff */
[----:B------:R-:W-:Y:S01]  /*127a0*/  STL [R1+0xe88], R0 ;  /* 0x000e880001007387 */ /* 0x000fe20000100800 */
[----:B------:R-:W-:Y:S02]  /*127b0*/  STL [R1+0xe84], R3 ;  /* 0x000e840301007387 */ /* 0x000fe40000100800 */
[----:B------:R-:W-:Y:S02]  /*127c0*/  STL [R1+0xe80], R2 ;  /* 0x000e800201007387 */ /* 0x000fe40000100800 */
[----:B------:R-:W-:Y:S01]  /*127d0*/  STL [R1+0xe78], R0 ;  /* 0x000e780001007387 */ /* 0x000fe20000100800 */
        /* <DEDUP_REMOVED lines=9> */
[----:B------:R0:W-:Y:S02]  /*12870*/  STL [R1+0xe58], R3 ;  /* 0x000e580301007387 */ /* 0x0001e40000100800 */
[----:B------:R1:W-:Y:S02]  /*12880*/  STL [R1+0xe50], R2 ;  /* 0x000e500201007387 */ /* 0x0003e40000100800 */
[----:B------:R2:W-:Y:S02]  /*12890*/  STL [R1+0xe4c], R0 ;  /* 0x000e4c0001007387 */ /* 0x0005e40000100800 */
[----:B0-----:R-:W-:Y:S01]  /*128a0*/  IMAD.MOV.U32 R3, RZ, RZ, 0x3f800000 ;  /* 0x3f800000ff037424 */ /* 0x001fe200078e00ff */
[----:B-1----:R-:W-:-:S02]  /*128b0*/  MOV R2, 0x3f800000 ;  /* 0x3f80000000027802 */ /* 0x002fc40000000f00 */
[----:B--2---:R-:W-:Y:S02]  /*128c0*/  MOV R0, 0x3f800000 ;  /* 0x3f80000000007802 */ /* 0x004fe40000000f00 */
        /* <DEDUP_REMOVED lines=14> */
[----:B------:R-:W-:Y:S02]  /*129b0*/  STL [R1+0x8d0], RZ ;  /* 0x0008d0ff01007387 */ /* 0x000fe40000100800 */
[----:B------:R0:W-:Y:S01]  /*129c0*/  STL [R1+0x1284], R0 ;  /* 0x0012840001007387 */ /* 0x0001e20000100800 */
[----:B------:R1:W-:Y:S01]  /*129d0*/  STL [R1+0x8d4], RZ ;  /* 0x0008d4ff01007387 */ /* 0x0003e20000100800 */
[----:B------:R1:W-:Y:S02]  /*129e0*/  STL [R1+0x8d8], RZ ;  /* 0x0008d8ff01007387 */ /* 0x0003e40000100800 */
[----:B------:R1:W-:Y:S02]  /*129f0*/  STL [R1+0x8dc], RZ ;  /* 0x0008dcff01007387 */ /* 0x0003e40000100800 */
[----:B------:R1:W-:Y:S01]  /*12a00*/  STL [R1+0x8c0], RZ ;  /* 0x0008c0ff01007387 */ /* 0x0003e20000100800 */
        /* <DEDUP_REMOVED lines=476> */
[----:B------:R-:W2:Y:S04]  /*147d0*/  S2R R18, SR_CTAID.X ;  /* 0x0000000000127919 */ /* 0x000ea80000002500 */
        /* <DEDUP_REMOVED lines=23> */
[----:B------:R1:W-:Y:S02]  /*14950*/  STL [R1+0xff0], RZ ;  /* 0x000ff0ff01007387 */ /* 0x0003e40000100800 */
[----:B--2---:R-:W-:Y:S01]  /*14960*/  IMAD.SHL.U32 R18, R18, 0x80, RZ ;  /* 0x0000008012127824 */ /* 0x004fe200078e00ff */
[----:B------:R1:W-:Y:S01]  /*14970*/  STL [R1+0xff4], RZ ;  /* 0x000ff4ff01007387 */ /* 0x0003e20000100800 */
[----:B------:R1:W-:Y:S02]  /*14980*/  STL [R1+0xff8], RZ ;  /* 0x000ff8ff01007387 */ /* 0x0003e40000100800 */
[----:B------:R1:W-:Y:S02]  /*14990*/  STL [R1+0xffc], RZ ;  /* 0x000ffcff01007387 */ /* 0x0003e40000100800 */
[----:B------:R1:W-:Y:S01]  /*149a0*/  STL [R1+0x1000], RZ ;  /* 0x001000ff01007387 */ /* 0x0003e20000100800 */
[----:B------:R1:W-:Y:S01]  /*149b0*/  STL [R1+0x1004], RZ ;  /* 0x001004ff01007387 */ /* 0x0003e20000100800 */
[----:B0-----:R-:W-:Y:S01]  /*149c0*/  IADD3 R0, R18, 0x80, RZ ;  /* 0x0000008012007810 */ /* 0x001fe20007ffe0ff */
[----:B------:R1:W-:Y:S02]  /*149d0*/  STL [R1+0x1008], RZ ;  /* 0x001008ff01007387 */ /* 0x0003e40000100800 */
[----:B------:R-:W0:Y:S01]  /*149e0*/  S2R R18, SR_TID.X ;  /* 0x0000000000127919 */ /* 0x000e220000002100 */
[----:B------:R1:W-:Y:S01]  /*149f0*/  STL [R1+0x100c], RZ ;  /* 0x00100cff01007387 */ /* 0x0003e20000100800 */
[----:B------:R-:W-:-:S13]  /*14a00*/  ISETP.GE.AND P0, PT, R0, 0x1, PT ;  /* 0x000000010000780c */ /* 0x000fda0003f06270 */
[----:B------:R-:W-:Y:S05]  /*14a10*/  @!P0 BRA `(.L_x_0) ;  /* 0x000669d000008947 */ /* 0x000fea0003800000 */
[----:B01----:R-:W-:Y:S02]  /*14a20*/  SHF.R.U32.HI R0, RZ, 0x6, R18 ;  /* 0x00000006ff007819 */ /* 0x003fe40000011612 */
[----:B------:R-:W-:Y:S02]  /*14a30*/  MOV R2, c[0x0][0x1b8] ;  /* 0x00006e0000027a02 */ /* 0x000fe40000000f00 */
[----:B------:R-:W-:-:S05]  /*14a40*/  SGXT.U32 R0, R0, 0x1 ;  /* 0x000000010000781a */ /* 0x000fca0000000000 */
[----:B------:R-:W-:-:S05]  /*14a50*/  IMAD R0, R0, c[0x0][0x1b8], RZ ;  /* 0x00006e0000007a24 */ /* 0x000fca00078e02ff */
[----:B------:R-:W-:-:S05]  /*14a60*/  LEA R3, R2, R0, 0x1 ;  /* 0x0000000002037211 */ /* 0x000fca00078e08ff */
[----:B------:R-:W-:-:S05]  /*14a70*/  IMAD R3, R2, 0x2, R3 ;  /* 0x0000000202037824 */ /* 0x000fca00078e0203 */
[----:B------:R0:W-:Y:S02]  /*14a80*/  STL [R1+0xa8], R3 ;  /* 0x0000a80301007387 */ /* 0x0001e40000100800 */
[----:B0-----:R-:W-:-:S05]  /*14a90*/  LEA R3, R2, R3, 0x1 ;  /* 0x0000000302037211 */ /* 0x001fca00078e08ff */
[----:B------:R0:W-:Y:S02]  /*14aa0*/  STL [R1+0x10], R3 ;  /* 0x0000100301007387 */ /* 0x0001e40000100800 */
[----:B0-----:R-:W-:-:S05]  /*14ab0*/  LEA R3, R2, R3, 0x1 ;  /* 0x0000000302037211 */ /* 0x001fca00078e08ff */
[----:B------:R0:W-:Y:S02]  /*14ac0*/  STL [R1+0x8c], R3 ;  /* 0x00008c0301007387 */ /* 0x0001e40000100800 */
[----:B0-----:R-:W-:-:S05]  /*14ad0*/  IMAD R3, R2, 0x2, R3 ;  /* 0x0000000202037824 */ /* 0x001fca00078e0203 */
[----:B------:R0:W-:Y:S02]  /*14ae0*/  STL [R1+0xbc], R3 ;  /* 0x0000bc0301007387 */ /* 0x0001e40000100800 */
[----:B0-----:R-:W-:-:S05]  /*14af0*/  LEA R3, R2, R3, 0x1 ;  /* 0x0000000302037211 */ /* 0x001fca00078e08ff */
[----:B------:R0:W-:Y:S02]  /*14b00*/  STL [R1+0xc], R3 ;  /* 0x00000c0301007387 */ /* 0x0001e40000100800 */
[----:B0-----:R-:W-:-:S05]  /*14b10*/  LEA R3, R2, R3, 0x1 ;  /* 0x0000000302037211 */ /* 0x001fca00078e08ff */
[----:B------:R0:W-:Y:S02]  /*14b20*/  STL [R1+0x8], R3 ;  /* 0x0000080301007387 */ /* 0x0001e40000100800 */
[----:B0-----:R-:W-:-:S05]  /*14b30*/  IMAD R3, R2, 0x2, R3 ;  /* 0x0000000202037824 */ /* 0x001fca00078e0203 */
[----:B------:R0:W-:Y:S02]  /*14b40*/  STL [R1+0x4], R3 ;  /* 0x0000040301007387 */ /* 0x0001e40000100800 */
[----:B0-----:R-:W-:-:S04]  /*14b50*/  LEA R3, R2, R3, 0x1 ;  /* 0x0000000302037211 */ /* 0x001fc800078e08ff */
[C---:B------:R-:W-:Y:S01]  /*14b60*/  LEA R29, R2.reuse, R3, 0x1 ;  /* 0x00000003021d7211 */ /* 0x040fe200078e08ff */
[----:B------:R0:W-:Y:S04]  /*14b70*/  STL [R1], R3 ;  /* 0x0000000301007387 */ /* 0x0001e80000100800 */
[----:B------:R-:W-:-:S05]  /*14b80*/  IMAD R28, R2, 0x2, R29 ;  /* 0x00000002021c7824 */ /* 0x000fca00078e021d */
[----:B0-----:R-:W-:-:S04]  /*14b90*/  LEA R3, R2, R28, 0x1 ;  /* 0x0000001c02037211 */ /* 0x001fc800078e08ff */
[----:B------:R-:W-:-:S05]  /*14ba0*/  LEA R4, R2, R3, 0x1 ;  /* 0x0000000302047211 */ /* 0x000fca00078e08ff */
[----:B------:R-:W-:-:S05]  /*14bb0*/  IMAD R5, R2, 0x2, R4 ;  /* 0x0000000202057824 */ /* 0x000fca00078e0204 */
[----:B------:R-:W-:-:S04]  /*14bc0*/  LEA R6, R2, R5, 0x1 ;  /* 0x0000000502067211 */ /* 0x000fc800078e08ff */
        /* <DEDUP_REMOVED lines=13> */
[C---:B------:R-:W-:Y:S01]  /*14ca0*/  IMAD R20, R2.reuse, 0x2, R19 ;  /* 0x0000000202147824 */ /* 0x040fe200078e0213 */
[----:B------:R0:W-:Y:S04]  /*14cb0*/  STL.64 [R1+0x2660], R18 ;  /* 0x0026601201007387 */ /* 0x0001e80000100a00 */
[----:B------:R-:W-:-:S04]  /*14cc0*/  LEA R21, R2, R20, 0x1 ;  /* 0x0000001402157211 */ /* 0x000fc800078e08ff */
[C---:B------:R-:W-:Y:S01]  /*14cd0*/  LEA R22, R2.reuse, R21, 0x1 ;  /* 0x0000001502167211 */ /* 0x040fe200078e08ff */
[----:B------:R-:W-:Y:S04]  /*14ce0*/  STL [R1+0x2640], R21 ;  /* 0x0026401501007387 */ /* 0x000fe80000100800 */
[----:B------:R-:W-:-:S05]  /*14cf0*/  IMAD R23, R2, 0x2, R22 ;  /* 0x0000000202177824 */ /* 0x000fca00078e0216 */
[C---:B------:R-:W-:Y:S01]  /*14d00*/  LEA R24, R2.reuse, R23, 0x1 ;  /* 0x0000001702187211 */ /* 0x040fe200078e08ff */
[----:B------:R1:W-:Y:S03]  /*14d10*/  STL.64 [R1+0x2648], R22 ;  /* 0x0026481601007387 */ /* 0x0003e60000100a00 */
[----:B0-----:R-:W-:-:S05]  /*14d20*/  LEA R18, R2, R24, 0x1 ;  /* 0x0000001802127211 */ /* 0x001fca00078e08ff */
[----:B------:R0:W-:Y:S04]  /*14d30*/  STL [R1+0x18], R18 ;  /* 0x0000181201007387 */ /* 0x0001e80000100800 */
[----:B-1----:R-:W1:Y:S01]  /*14d40*/  S2R R22, SR_TID.X ;  /* 0x0000000000167919 */ /* 0x002e620000002100 */
[----:B0-----:R-:W-:-:S05]  /*14d50*/  IMAD R18, R2, 0x2, R18 ;  /* 0x0000000202127824 */ /* 0x001fca00078e0212 */
[----:B------:R0:W-:Y:S02]  /*14d60*/  STL [R1+0x14], R18 ;  /* 0x0000141201007387 */ /* 0x0001e40000100800 */
[----:B0-----:R-:W-:Y:S02]  /*14d70*/  LEA R18, R2, R18, 0x1 ;  /* 0x0000001202127211 */ /* 0x001fe400078e08ff */
[----:B-1----:R-:W-:Y:S02]  /*14d80*/  LOP3.LUT R25, R22, 0x3f, RZ, 0xc0, !PT ;  /* 0x0000003f16197812 */ /* 0x002fe400078ec0ff */
[----:B------:R-:W-:Y:S02]  /*14d90*/  LEA R18, R2, R18, 0x1 ;  /* 0x0000001202127211 */ /* 0x000fe400078e08ff */
[----:B------:R-:W-:Y:S02]  /*14da0*/  SHF.L.U32 R26, R25, 0x1, RZ ;  /* 0x00000001191a7819 */ /* 0x000fe400000006ff */
[C---:B------:R-:W-:Y:S01]  /*14db0*/  LOP3.LUT P0, RZ, R22.reuse, 0x40, RZ, 0xc0, !PT ;  /* 0x0000004016ff7812 */ /* 0x040fe2000780c0ff */
[----:B------:R0:W-:Y:S01]  /*14dc0*/  STL [R1+0x24], R18 ;  /* 0x0000241201007387 */ /* 0x0001e20000100800 */
[----:B------:R-:W-:-:S02]  /*14dd0*/  LOP3.LUT R27, R22, 0x7, RZ, 0xc0, !PT ;  /* 0x00000007161b7812 */ /* 0x000fc400078ec0ff */
[----:B------:R-:W-:-:S04]  /*14de0*/  SEL R24, RZ, 0x90, !P0 ;  /* 0x00000090ff187807 */ /* 0x000fc80004000000 */
[----:B------:R-:W-:Y:S01]  /*14df0*/  LOP3.LUT R24, R24, R26, RZ, 0x3c, !PT ;  /* 0x0000001a18187212 */ /* 0x000fe200078e3cff */
[----:B------:R-:W-:Y:S02]  /*14e00*/  IMAD R26, R27, 0x110, RZ ;  /* 0x000001101b1a7824 */ /* 0x000fe400078e02ff */
[----:B0-----:R-:W-:-:S05]  /*14e10*/  IMAD R18, R2, 0x2, R18 ;  /* 0x0000000202127824 */ /* 0x001fca00078e0212 */
[----:B------:R0:W-:Y:S02]  /*14e20*/  STL [R1+0x20], R18 ;  /* 0x0000201201007387 */ /* 0x0001e40000100800 */
[----:B0-----:R-:W-:-:S05]  /*14e30*/  LEA R18, R2, R18, 0x1 ;  /* 0x0000001202127211 */ /* 0x001fca00078e08ff */
[----:B------:R0:W-:Y:S02]  /*14e40*/  STL [R1+0x34], R18 ;  /* 0x0000341201007387 */ /* 0x0001e40000100800 */
[----:B0-----:R-:W-:-:S05]  /*14e50*/  LEA R18, R2, R18, 0x1 ;  /* 0x0000001202127211 */ /* 0x001fca00078e08ff */
[----:B------:R0:W-:Y:S02]  /*14e60*/  STL [R1+0x30], R18 ;  /* 0x0000301201007387 */ /* 0x0001e40000100800 */
[----:B0-----:R-:W-:-:S05]  /*14e70*/  IMAD R18, R2, 0x2, R18 ;  /* 0x0000000202127824 */ /* 0x001fca00078e0212 */
[C---:B------:R-:W-:Y:S01]  /*14e80*/  LEA R23, R2.reuse, R18, 0x1 ;  /* 0x0000001202177211 */ /* 0x040fe200078e08ff */
[----:B------:R0:W-:Y:S03]  /*14e90*/  STL [R1+0x2c], R18 ;  /* 0x00002c1201007387 */ /* 0x0001e60000100800 */
        /* <DEDUP_REMOVED lines=8> */
[----:B------:R0:W-:Y:S02]  /*14f20*/  STL [R1+0x44], R18 ;  /* 0x0000441201007387 */ /* 0x0001e40000100800 */
[----:B0-----:R-:W-:-:S04]  /*14f30*/  LEA R18, R2, R18, 0x1 ;  /* 0x0000001202127211 */ /* 0x001fc800078e08ff */
        /* <DEDUP_REMOVED lines=32> */
[----:B------:R-:W-:-:S05]  /*15140*/  LEA R21, R2, R18, 0x1 ;  /* 0x0000001202157211 */ /* 0x000fca00078e08ff */
        /* <DEDUP_REMOVED lines=12> */
[----:B------:R0:W-:Y:S01]  /*15210*/  STL [R1+0xe0], R21 ;  /* 0x0000e01501007387 */ /* 0x0001e20000100800 */
[----:B------:R-:W-:-:S03]  /*15220*/  IMAD R25, R2, 0x2, R21 ;  /* 0x0000000202197824 */ /* 0x000fc600078e0215 */
[----:B------:R1:W-:Y:S04]  /*15230*/  STL [R1+0x2fc], R24 ;  /* 0x0002fc1801007387 */ /* 0x0003e80000100800 */
[----:B------:R2:W-:Y:S04]  /*15240*/  STL.64 [R1+0x2748], R16 ;  /* 0x0027481001007387 */ /* 0x0005e80000100a00 */
[----:B0-----:R-:W0:Y:S01]  /*15250*/  S2R R21, SR_CTAID.Y ;  /* 0x0000000000157919 */ /* 0x001e220000002600 */
[----:B-1----:R-:W-:-:S03]  /*15260*/  SHF.L.U32 R24, R27, 0x4, RZ ;  /* 0x000000041b187819 */ /* 0x002fc600000006ff */
[----:B------:R-:W-:Y:S01]  /*15270*/  STL.64 [R1+0x2740], R10 ;  /* 0x0027400a01007387 */ /* 0x000fe20000100a00 */
[----:B--2---:R-:W-:-:S03]  /*15280*/  LEA R16, R2, R25, 0x1 ;  /* 0x0000001902107211 */ /* 0x004fc600078e08ff */
[----:B------:R1:W-:Y:S04]  /*15290*/  STL [R1+0x2738], R19 ;  /* 0x0027381301007387 */ /* 0x0003e80000100800 */
[----:B------:R-:W-:Y:S04]  /*152a0*/  STL [R1+0xdc], R25 ;  /* 0x0000dc1901007387 */ /* 0x000fe80000100800 */
[----:B------:R2:W-:Y:S01]  /*152b0*/  STL [R1+0xd8], R16 ;  /* 0x0000d81001007387 */ /* 0x0005e20000100800 */
[C---:B-1----:R-:W-:Y:S02]  /*152c0*/  IMAD.SHL.U32 R19, R22.reuse, 0x80, RZ ;  /* 0x0000008016137824 */ /* 0x042fe400078e00ff */
[----:B0-----:R-:W-:Y:S01]  /*152d0*/  IMAD R10, R21, c[0x0][0x1b0], RZ ;  /* 0x00006c00150a7a24 */ /* 0x001fe200078e02ff */
[----:B------:R-:W-:-:S02]  /*152e0*/  SHF.L.U32 R21, R22, 0x1, RZ ;  /* 0x0000000116157819 */ /* 0x000fc400000006ff */
[----:B--2---:R-:W-:Y:S02]  /*152f0*/  LEA R16, R2, R16, 0x1 ;  /* 0x0000001002107211 */ /* 0x004fe400078e08ff */
[--C-:B------:R-:W-:Y:S02]  /*15300*/  LOP3.LUT R26, R26, 0x10, R21.reuse, 0x78, !PT ;  /* 0x000000101a1a7812 */ /* 0x100fe400078e7815 */
[----:B------:R-:W-:Y:S01]  /*15310*/  LOP3.LUT R25, R24, 0x30, R21, 0x78, !PT ;  /* 0x0000003018197812 */ /* 0x000fe200078e7815 */
[----:B------:R-:W-:Y:S01]  /*15320*/  IMAD R21, R2, 0x2, R16 ;  /* 0x0000000202157824 */ /* 0x000fe200078e0210 */
[----:B------:R0:W-:Y:S01]  /*15330*/  STL [R1+0xf8], R16 ;  /* 0x0000f81001007387 */ /* 0x0001e20000100800 */
[----:B------:R-:W-:Y:S02]  /*15340*/  LOP3.LUT R19, R24, 0x780, R19, 0xf8, !PT ;  /* 0x0000078018137812 */ /* 0x000fe400078ef813 */
[----:B------:R-:W-:Y:S01]  /*15350*/  LOP3.LUT R24, R22, 0x3f, RZ, 0xc0, !PT ;  /* 0x0000003f16187812 */ /* 0x000fe200078ec0ff */
[----:B------:R1:W-:Y:S01]  /*15360*/  STL [R1+0xf4], R21 ;  /* 0x0000f41501007387 */ /* 0x0003e20000100800 */
[----:B------:R-:W-:-:S03]  /*15370*/  SHF.L.U32 R19, R10, 0x1, RZ ;  /* 0x000000010a137819 */ /* 0x000fc600000006ff */
[----:B------:R-:W-:Y:S01]  /*15380*/  IMAD R24, R24, c[0x0][0x1b4], RZ ;  /* 0x00006d0018187a24 */ /* 0x000fe200078e02ff */
[----:B0-----:R-:W-:-:S04]  /*15390*/  LOP3.LUT R16, R22, 0x10, RZ, 0xc0, !PT ;  /* 0x0000001016107812 */ /* 0x001fc800078ec0ff */
[----:B------:R-:W-:Y:S01]  /*153a0*/  SHF.L.U32 R24, R24, 0x1, RZ ;  /* 0x0000000118187819 */ /* 0x000fe200000006ff */
[----:B-1----:R-:W-:Y:S01]  /*153b0*/  IMAD R21, R2, 0x2, R21 ;  /* 0x0000000202157824 */ /* 0x002fe200078e0215 */
[----:B------:R-:W-:Y:S01]  /*153c0*/  SHF.L.U32 R16, R16, 0x7, RZ ;  /* 0x0000000710107819 */ /* 0x000fe200000006ff */
[----:B------:R-:W0:Y:S01]  /*153d0*/  S2R R2, SR_TID.X ;  /* 0x0000000000027919 */ /* 0x000e220000002100 */
[----:B------:R-:W-:Y:S02]  /*153e0*/  IADD3 R24, P1, P2, R24, c[0x0][0x170], R19 ;  /* 0x00005c0018187a10 */ /* 0x000fe40007a3e013 */
[----:B0-----:R-:W-:-:S04]  /*153f0*/  LOP3.LUT R2, R2, 0x60, RZ, 0xc0, !PT ;  /* 0x0000006002027812 */ /* 0x001fc800078ec0ff */
[----:B------:R-:W-:Y:S01]  /*15400*/  LEA R27, R27, R2, 0x2 ;  /* 0x000000021b1b7211 */ /* 0x000fe200078e10ff */
[----:B------:R-:W-:-:S05]  /*15410*/  IMAD.MOV.U32 R2, RZ, RZ, c[0x0][0x1b8] ;  /* 0x00006e00ff027624 */ /* 0x000fca00078e00ff */
[----:B------:R-:W-:Y:S02]  /*15420*/  LEA R19, R2, R21, 0x1 ;  /* 0x0000001502137211 */ /* 0x000fe400078e08ff */
[----:B------:R-:W-:Y:S02]  /*15430*/  LOP3.LUT R2, R26, R16, RZ, 0xfc, !PT ;  /* 0x000000101a027212 */ /* 0x000fe400078efcff */
[CC--:B------:R-:W-:Y:S01]  /*15440*/  LEA R2, R27.reuse, R25.reuse, 0x8 ;  /* 0x000000191b027211 */ /* 0x0c0fe200078e40ff */
[----:B------:R-:W0:Y:S01]  /*15450*/  S2R R26, SR_TID.X ;  /* 0x00000000001a7919 */ /* 0x000e220000002100 */
[----:B------:R-:W-:-:S03]  /*15460*/  LEA R27, R27, R25, 0x5 ;  /* 0x000000191b1b7211 */ /* 0x000fc600078e28ff */
[----:B------:R1:W-:Y:S04]  /*15470*/  STL [R1+0xe40], R2 ;  /* 0x000e400201007387 */ /* 0x0003e80000100800 */
[----:B------:R2:W-:Y:S04]  /*15480*/  STL [R1+0x108], R19 ;  /* 0x0001081301007387 */ /* 0x0005e80000100800 */
[----:B------:R3:W-:Y:S01]  /*15490*/  STL [R1+0xe1c], R27 ;  /* 0x000e1c1b01007387 */ /* 0x0007e20000100800 */
[----:B-1----:R-:W-:-:S03]  /*154a0*/  IMAD.MOV.U32 R2, RZ, RZ, c[0x0][0x1b8] ;  /* 0x00006e00ff027624 */ /* 0x002fc600078e00ff */
[----:B------:R-:W1:Y:S02]  /*154b0*/  S2R R16, SR_TID.X ;  /* 0x0000000000107919 */ /* 0x000e640000002100 */
[----:B--2---:R-:W-:Y:S02]  /*154c0*/  LEA R19, R2, R19, 0x1 ;  /* 0x0000001302137211 */ /* 0x004fe400078e08ff */
[----:B---3--:R-:W-:Y:S02]  /*154d0*/  LOP3.LUT R27, R22, 0x60, RZ, 0xc0, !PT ;  /* 0x00000060161b7812 */ /* 0x008fe400078ec0ff */
[----:B------:R-:W-:Y:S01]  /*154e0*/  LEA R22, R2, R19, 0x1 ;  /* 0x0000001302167211 */ /* 0x000fe200078e08ff */
[----:B------:R2:W-:Y:S01]  /*154f0*/  STL [R1+0x100], R19 ;  /* 0x0001001301007387 */ /* 0x0005e20000100800 */
[C---:B0-----:R-:W-:Y:S01]  /*15500*/  IMAD.SHL.U32 R25, R26.reuse, 0x4, RZ ;  /* 0x000000041a197824 */ /* 0x041fe200078e00ff */
[----:B------:R-:W-:Y:S02]  /*15510*/  SHF.R.U32.HI R27, RZ, 0x1, R27 ;  /* 0x00000001ff1b7819 */ /* 0x000fe4000001161b */
[----:B------:R0:W-:Y:S01]  /*15520*/  STL [R1+0xfc], R22 ;  /* 0x0000fc1601007387 */ /* 0x0001e20000100800 */
[----:B------:R-:W-:-:S02]  /*15530*/  LOP3.LUT R26, R26, 0x3f, RZ, 0xc0, !PT ;  /* 0x0000003f1a1a7812 */ /* 0x000fc400078ec0ff */
[----:B------:R-:W-:-:S03]  /*15540*/  LOP3.LUT R25, R25, 0x7c, RZ, 0xc0, !PT ;  /* 0x0000007c19197812 */ /* 0x000fc600078ec0ff */
[----:B------:R-:W-:Y:S01]  /*15550*/  IMAD R26, R26, c[0x0][0x1b4], RZ ;  /* 0x00006d001a1a7a24 */ /* 0x000fe200078e02ff */
[----:B--2---:R-:W-:Y:S01]  /*15560*/  MOV R19, c[0x0][0x1a8] ;  /* 0x00006a0000137a02 */ /* 0x004fe20000000f00 */
[----:B0-----:R-:W-:Y:S01]  /*15570*/  IMAD R22, R2, 0x2, R22 ;  /* 0x0000000202167824 */ /* 0x001fe200078e0216 */
[----:B-1----:R-:W-:Y:S01]  /*15580*/  LOP3.LUT R16, R16, 0x7f, RZ, 0xc0, !PT ;  /* 0x0000007f10107812 */ /* 0x002fe200078ec0ff */
[----:B------:R-:W0:Y:S01]  /*15590*/  S2R R2, SR_TID.X ;  /* 0x0000000000027919 */ /* 0x000e220000002100 */
[----:B------:R-:W-:-:S03]  /*155a0*/  IMAD.HI R26, R26, 0x2, RZ ;  /* 0x000000021a1a7827 */ /* 0x000fc600078e02ff */
[----:B------:R1:W-:Y:S01]  /*155b0*/  STL [R1+0x11c], R22 ;  /* 0x00011c1601007387 */ /* 0x0003e20000100800 */
[----:B------:R-:W-:Y:S01]  /*155c0*/  IMAD R16, R16, c[0x0][0x1a8], RZ ;  /* 0x00006a0010107a24 */ /* 0x000fe200078e02ff */
[----:B0-----:R-:W-:-:S04]  /*155d0*/  LOP3.LUT R2, R2, 0x1c, RZ, 0xc0, !PT ;  /* 0x0000001c02027812 */ /* 0x001fc800078ec0ff */
[----:B------:R-:W-:Y:S02]  /*155e0*/  LEA R25, R2, R25, 0x5 ;  /* 0x0000001902197211 */ /* 0x000fe400078e28ff */
[----:B------:R-:W-:Y:S02]  /*155f0*/  MOV R2, c[0x0][0x1b8] ;  /* 0x00006e0000027a02 */ /* 0x000fe40000000f00 */
[----:B------:R-:W-:Y:S02]  /*15600*/  LOP3.LUT R25, R25, R27, RZ, 0x3c, !PT ;  /* 0x0000001b19197212 */ /* 0x000fe400078e3cff */
[----:B------:R-:W0:Y:S01]  /*15610*/  S2R R27, SR_CTAID.Y ;  /* 0x00000000001b7919 */ /* 0x000e220000002600 */
[----:B-1----:R-:W-:-:S05]  /*15620*/  IMAD R22, R2, 0x2, R22 ;  /* 0x0000000202167824 */ /* 0x002fca00078e0216 */
[----:B------:R1:W-:Y:S02]  /*15630*/  STL [R1+0x118], R22 ;  /* 0x0001181601007387 */ /* 0x0003e40000100800 */
[----:B-1----:R-:W-:-:S05]  /*15640*/  LEA R22, R2, R22, 0x1 ;  /* 0x0000001602167211 */ /* 0x002fca00078e08ff */
[----:B------:R1:W-:Y:S01]  /*15650*/  STL [R1+0x114], R22 ;  /* 0x0001141601007387 */ /* 0x0003e20000100800 */
[----:B0-----:R-:W-:-:S05]  /*15660*/  IMAD R27, R27, c[0x0][0x1a0], RZ ;  /* 0x000068001b1b7a24 */ /* 0x001fca00078e02ff */
[----:B------:R-:W-:Y:S01]  /*15670*/  LEA R25, P0, R27, c[0x0][0x168], 0x1 ;  /* 0x00005a001b197a11 */ /* 0x000fe200078008ff */
[----:B------:R-:W-:Y:S01]  /*15680*/  IMAD.HI R27, R10, 0x2, RZ ;  /* 0x000000020a1b7827 */ /* 0x000fe200078e02ff */
[C---:B------:R-:W-:Y:S02]  /*15690*/  LEA R10, R19.reuse, R16, 0x7 ;  /* 0x00000010130a7211 */ /* 0x040fe400078e38ff */
[----:B-1----:R-:W-:Y:S02]  /*156a0*/  LEA R22, R2, R22, 0x1 ;  /* 0x0000001602167211 */ /* 0x002fe400078e08ff */
[----:B------:R-:W-:Y:S01]  /*156b0*/  IADD3.X R26, R26, c[0x0][0x174], R27, P1, P2 ;  /* 0x00005d001a1a7a10 */ /* 0x000fe20000fe441b */
[----:B------:R-:W-:Y:S01]  /*156c0*/  IMAD R19, R19, 0x80, R10 ;  /* 0x0000008013137824 */ /* 0x000fe200078e020a */
[----:B------:R-:W0:Y:S01]  /*156d0*/  S2R R27, SR_CTAID.Y ;  /* 0x00000000001b7919 */ /* 0x000e220000002600 */
[----:B------:R-:W-:Y:S02]  /*156e0*/  LEA R10, P1, R10, R25, 0x1 ;  /* 0x000000190a0a7211 */ /* 0x000fe400078208ff */
[----:B------:R-:W-:-:S05]  /*156f0*/  MOV R2, c[0x0][0x1a8] ;  /* 0x00006a0000027a02 */ /* 0x000fca0000000f00 */
[----:B------:R-:W-:Y:S02]  /*15700*/  IMAD R2, R2, 0x80, R19 ;  /* 0x0000008002027824 */ /* 0x000fe400078e0213 */
[----:B0-----:R-:W-:-:S05]  /*15710*/  IMAD R27, R27, c[0x0][0x1a0], RZ ;  /* 0x000068001b1b7a24 */ /* 0x001fca00078e02ff */
[----:B------:R-:W-:Y:S02]  /*15720*/  LEA.HI.X.SX32 R27, R27, c[0x0][0x16c], 0x1, P0 ;  /* 0x00005b001b1b7a11 */ /* 0x000fe400000f0eff */
[----:B------:R-:W-:-:S05]  /*15730*/  LEA R16, P0, R16, R25, 0x1 ;  /* 0x0000001910107211 */ /* 0x000fca00078008ff */
[----:B------:R0:W-:Y:S04]  /*15740*/  STL [R1+0xe38], R16 ;  /* 0x000e381001007387 */ /* 0x0001e80000100800 */
[----:B0-----:R-:W2:Y:S04]  /*15750*/  LDL.LU.64 R16, [R1+0x2748] ;  /* 0x0027480001107983 */ /* 0x001ea80000300a00 */
[----:B------:R0:W-:Y:S04]  /*15760*/  STL [R1+0xe30], R10 ;  /* 0x000e300a01007387 */ /* 0x0001e80000100800 */
[----:B0-----:R-:W3:Y:S04]  /*15770*/  LDL.LU.64 R10, [R1+0x2740] ;  /* 0x00274000010a7983 */ /* 0x001ee80000300a00 */
[----:B------:R-:W4:Y:S01]  /*15780*/  LDL.LU R19, [R1+0x2738] ;  /* 0x0027380001137983 */ /* 0x000f220000300800 */
[----:B------:R-:W-:-:S03]  /*15790*/  MOV R2, c[0x0][0x1b8] ;  /* 0x00006e0000027a02 */ /* 0x000fc60000000f00 */
[----:B------:R0:W-:Y:S04]  /*157a0*/  STL [R1+0x13c], R22 ;  /* 0x00013c1601007387 */ /* 0x0001e80000100800 */
[----:B------:R1:W-:Y:S01]  /*157b0*/  STL.64 [R1+0x2730], R28 ;  /* 0x0027301c01007387 */ /* 0x0003e20000100a00 */
[----:B0-----:R-:W-:-:S03]  /*157c0*/  LEA R22, R2, R22, 0x1 ;  /* 0x0000001602167211 */ /* 0x001fc600078e08ff */
[----:B-1----:R0:W5:Y:S04]  /*157d0*/  LDL.64 R28, [R1+0xe30] ;  /* 0x000e3000011c7983 */ /* 0x0021680000100a00 */
[----:B-----5:R-:W5:Y:S04]  /*157e0*/  LDL.LU R29, [R1+0x64] ;  /* 0x00006400011d7983 */ /* 0x020f680000300800 */
[----:B------:R1:W-:Y:S04]  /*157f0*/  STL.64 [R1+0x2728], R4 ;  /* 0x0027280401007387 */ /* 0x0003e80000100a00 */
[----:B-1----:R0:W2:Y:S04]  /*15800*/  LDL.64 R4, [R1+0xe38] ;  /* 0x000e380001047983 */ /* 0x0020a80000100a00 */
[----:B------:R-:W-:Y:S04]  /*15810*/  STL [R1+0x138], R22 ;  /* 0x0001381601007387 */ /* 0x000fe80000100800 */
[----:B------:R-:W-:Y:S04]  /*15820*/  STL.64 [R1+0x2720], R6 ;  /* 0x0027200601007387 */ /* 0x000fe80000100a00 */
[----:B------:R-:W-:Y:S04]  /*15830*/  STL.64 [R1+0x2718], R8 ;  /* 0x0027180801007387 */ /* 0x000fe80000100a00 */
[----:B------:R-:W-:Y:S04]  /*15840*/  STL [R1+0x2710], R18 ;  /* 0x0027101201007387 */ /* 0x000fe80000100800 */
[----:B------:R1:W-:Y:S04]  /*15850*/  STL.64 [R1+0x2708], R12 ;  /* 0x0027080c01007387 */ /* 0x0003e80000100a00 */
[----:B-1----:R-:W3:Y:S01]  /*15860*/  LDL.LU R12, [R1+0x78] ;  /* 0x00007800010c7983 */ /* 0x002ee20000300800 */
[----:B------:R-:W-:Y:S01]  /*15870*/  LEA R22, R2, R22, 0x1 ;  /* 0x0000001602167211 */ /* 0x000fe200078e08ff */
[----:B-----5:R-:W-:Y:S01]  /*15880*/  IMAD.MOV.U32 R6, RZ, RZ, R29 ;  /* 0x000000ffff067224 */ /* 0x020fe200078e001d */
[----:B------:R-:W-:Y:S01]  /*15890*/  MOV R29, c[0x0][0x1a8] ;  /* 0x00006a00001d7a02 */ /* 0x000fe20000000f00 */
[----:B--2---:R-:W1:Y:S02]  /*158a0*/  S2R R5, SR_TID.X ;  /* 0x0000000000057919 */ /* 0x004e640000002100 */
[----:B-1----:R-:W-:-:S05]  /*158b0*/  LOP3.LUT R5, R5, 0x7f, RZ, 0xc0, !PT ;  /* 0x0000007f05057812 */ /* 0x002fca00078ec0ff */
[----:B------:R-:W-:Y:S02]  /*158c0*/  IMAD R18, R5, c[0x0][0x1a8], RZ ;  /* 0x00006a0005127a24 */ /* 0x000fe400078e02ff */
[----:B------:R-:W1:Y:S03]  /*158d0*/  S2R R5, SR_TID.X ;  /* 0x0000000000057919 */ /* 0x000e660000002100 */
[CC--:B------:R-:W-:Y:S02]  /*158e0*/  LEA R8, R29.reuse, R18.reuse, 0x7 ;  /* 0x000000121d087211 */ /* 0x0c0fe400078e38ff */
[----:B------:R-:W-:-:S03]  /*158f0*/  LEA R18, R29, R18, 0x7 ;  /* 0x000000121d127211 */ /* 0x000fc600078e38ff */
[C---:B------:R-:W-:Y:S01]  /*15900*/  IMAD R8, R29.reuse, 0x80, R8 ;  /* 0x000000801d087824 */ /* 0x040fe200078e0208 */
[----:B------:R-:W-:-:S03]  /*15910*/  LEA R18, R29, R18, 0x7 ;  /* 0x000000121d127211 */ /* 0x000fc600078e38ff */
[----:B------:R-:W-:Y:S01]  /*15920*/  IMAD R8, R29, 0x80, R8 ;  /* 0x000000801d087824 */ /* 0x000fe200078e0208 */
[----:B-1----:R-:W-:-:S05]  /*15930*/  LOP3.LUT R5, R5, 0x7f, RZ, 0xc0, !PT ;  /* 0x0000007f05057812 */ /* 0x002fca00078ec0ff */
[----:B------:R-:W-:-:S05]  /*15940*/  IMAD R13, R5, c[0x0][0x1a8], RZ ;  /* 0x00006a00050d7a24 */ /* 0x000fca00078e02ff */
[----:B------:R-:W-:-:S05]  /*15950*/  LEA.HI.X.SX32 R5, R13, R27, 0x1, P0 ;  /* 0x0000001b0d057211 */ /* 0x000fca00000f0eff */
[----:B------:R3:W-:Y:S01]  /*15960*/  STL [R1+0xe3c], R5 ;  /* 0x000e3c0501007387 */ /* 0x0007e20000100800 */
[----:B------:R-:W-:Y:S02]  /*15970*/  LEA R4, P0, R18, R25, 0x1 ;  /* 0x0000001912047211 */ /* 0x000fe400078008ff */
[----:B------:R-:W-:Y:S02]  /*15980*/  LEA R29, R29, R13, 0x7 ;  /* 0x0000000d1d1d7211 */ /* 0x000fe400078e38ff */
[----:B---3--:R-:W-:Y:S02]  /*15990*/  MOV R5, R12 ;  /* 0x0000000c00057202 */ /* 0x008fe40000000f00 */
[C---:B------:R-:W-:Y:S02]  /*159a0*/  LEA R12, P2, R8.reuse, R25, 0x1 ;  /* 0x00000019080c7211 */ /* 0x040fe400078408ff */
[-C--:B------:R-:W-:Y:S01]  /*159b0*/  LEA.HI.X.SX32 R29, R29, R27.reuse, 0x1, P1 ;  /* 0x0000001b1d1d7211 */ /* 0x080fe200008f0eff */
[----:B------:R-:W-:Y:S01]  /*159c0*/  IMAD.MOV.U32 R25, RZ, RZ, R5 ;  /* 0x000000ffff197224 */ /* 0x000fe200078e0005 */
[-C--:B------:R-:W-:Y:S01]  /*159d0*/  LEA.HI.X.SX32 R13, R8, R27.reuse, 0x1, P2 ;  /* 0x0000001b080d7211 */ /* 0x080fe200010f0eff */
[----:B------:R-:W-:Y:S01]  /*159e0*/  IMAD R8, R2, 0x2, R0 ;  /* 0x0000000202087824 */ /* 0x000fe200078e0200 */
[----:B------:R-:W-:-:S02]  /*159f0*/  LEA.HI.X.SX32 R5, R18, R27, 0x1, P0 ;  /* 0x0000001b12057211 */ /* 0x000fc400000f0eff */
[----:B------:R-:W-:Y:S02]  /*15a00*/  MOV R27, R6 ;  /* 0x00000006001b7202 */ /* 0x000fe40000000f00 */
[C---:B------:R-:W-:Y:S02]  /*15a10*/  LEA R6, R2.reuse, R0, 0x1 ;  /* 0x0000000002067211 */ /* 0x040fe400078e08ff */
[----:B------:R-:W-:Y:S01]  /*15a20*/  LEA R8, R2, R8, 0x1 ;  /* 0x0000000802087211 */ /* 0x000fe200078e08ff */
[----:B------:R1:W-:Y:S01]  /*15a30*/  STL [R1+0xe34], R29 ;  /* 0x000e341d01007387 */ /* 0x0003e20000100800 */
[-C--:B------:R-:W-:Y:S01]  /*15a40*/  LEA R6, P1, R6, R24.reuse, 0x1 ;  /* 0x0000001806067211 */ /* 0x080fe200078208ff */
[----:B------:R-:W-:Y:S01]  /*15a50*/  IMAD R18, R2, 0x2, R22 ;  /* 0x0000000202127824 */ /* 0x000fe200078e0216 */
[----:B------:R-:W-:Y:S01]  /*15a60*/  LEA R8, P2, R8, R24, 0x1 ;  /* 0x0000001808087211 */ /* 0x000fe200078408ff */
[----:B-1----:R-:W2:Y:S04]  /*15a70*/  LDL.LU.64 R28, [R1+0x2730] ;  /* 0x00273000011c7983 */ /* 0x002ea80000300a00 */
[----:B------:R1:W-:Y:S04]  /*15a80*/  STL.64 [R1+0xe28], R4 ;  /* 0x000e280401007387 */ /* 0x0003e80000100a00 */
[----:B-1----:R-:W3:Y:S04]  /*15a90*/  LDL.LU.64 R4, [R1+0x2728] ;  /* 0x0027280001047983 */ /* 0x002ee80000300a00 */
[----:B------:R1:W-:Y:S04]  /*15aa0*/  STL.64 [R1+0xe20], R12 ;  /* 0x000e200c01007387 */ /* 0x0003e80000100a00 */
[----:B------:R5:W-:Y:S01]  /*15ab0*/  STL [R1+0x1a78], R6 ;  /* 0x001a780601007387 */ /* 0x000be20000100800 */
[----:B-1----:R-:W-:-:S03]  /*15ac0*/  LEA R13, R2, R18, 0x1 ;  /* 0x00000012020d7211 */ /* 0x002fc600078e08ff */
[----:B-----5:R-:W5:Y:S01]  /*15ad0*/  LDL.LU.64 R6, [R1+0x2720] ;  /* 0x0027200001067983 */ /* 0x020f620000300a00 */
[----:B------:R-:W-:-:S03]  /*15ae0*/  LEA R12, P0, R0, R24, 0x1 ;  /* 0x00000018000c7211 */ /* 0x000fc600078008ff */
[----:B------:R1:W-:Y:S04]  /*15af0*/  STL [R1+0x1a70], R8 ;  /* 0x001a700801007387 */ /* 0x0003e80000100800 */
[----:B-1----:R-:W2:Y:S04]  /*15b00*/  LDL.LU.64 R8, [R1+0x2718] ;  /* 0x0027180001087983 */ /* 0x002ea80000300a00 */
[----:B------:R1:W-:Y:S04]  /*15b10*/  STL [R1+0x134], R18 ;  /* 0x0001341201007387 */ /* 0x0003e80000100800 */
[----:B-1----:R-:W2:Y:S04]  /*15b20*/  LDL.LU R18, [R1+0x2710] ;  /* 0x0027100001127983 */ /* 0x002ea80000300800 */
[----:B------:R1:W-:Y:S02]  /*15b30*/  STL [R1+0x130], R13 ;  /* 0x0001300d01007387 */ /* 0x0003e40000100800 */
[----:B-1----:R-:W-:-:S05]  /*15b40*/  LEA.HI.X.SX32 R13, R0, R26, 0x1, P0 ;  /* 0x0000001a000d7211 */ /* 0x002fca00000f0eff */
[----:B------:R1:W-:Y:S04]  /*15b50*/  STL.64 [R1+0x1a80], R12 ;  /* 0x001a800c01007387 */ /* 0x0003e80000100a00 */
[----:B-1----:R-:W2:Y:S04]  /*15b60*/  LDL.LU.64 R12, [R1+0x2708] ;  /* 0x00270800010c7983 */ /* 0x002ea80000300a00 */
[----:B------:R-:W2:Y:S04]  /*15b70*/  LDL.LU R0, [R1+0xe0] ;  /* 0x0000e00001007983 */ /* 0x000ea80000300800 */
[----:B------:R1:W-:Y:S04]  /*15b80*/  STL.64 [R1+0x2700], R14 ;  /* 0x0027000e01007387 */ /* 0x0003e80000100a00 */
[----:B-1----:R0:W2:Y:S04]  /*15b90*/  LDL.64 R14, [R1+0x1a78] ;  /* 0x001a7800010e7983 */ /* 0x0020a80000100a00 */
[----:B--2---:R-:W2:Y:S04]  /*15ba0*/  LDL.LU R15, [R1+0xc] ;  /* 0x00000c00010f7983 */ /* 0x004ea80000300800 */
[----:B------:R1:W-:Y:S04]  /*15bb0*/  STL.64 [R1+0x26f8], R16 ;  /* 0x0026f81001007387 */ /* 0x0003e80000100a00 */
[----:B-1----:R-:W4:Y:S04]  /*15bc0*/  LDL.LU R17, [R1+0x10] ;  /* 0x0000100001117983 */ /* 0x002f280000300800 */
[----:B------:R-:W5:Y:S04]  /*15bd0*/  LDL.LU R16, [R1+0xa8] ;  /* 0x0000a80001107983 */ /* 0x000f680000300800 */
[----:B------:R-:W-:Y:S04]  /*15be0*/  STL.64 [R1+0x26f0], R10 ;  /* 0x0026f00a01007387 */ /* 0x000fe80000100a00 */
[----:B------:R1:W-:Y:S04]  /*15bf0*/  STL.64 [R1+0x26e8], R28 ;  /* 0x0026e81c01007387 */ /* 0x0003e80000100a00 */
[----:B-1----:R-:W5:Y:S04]  /*15c00*/  LDL.LU R28, [R1+0x8c] ;  /* 0x00008c00011c7983 */ /* 0x002f680000300800 */
[----:B------:R-:W5:Y:S04]  /*15c10*/  LDL.LU R29, [R1+0xbc] ;  /* 0x0000bc00011d7983 */ /* 0x000f680000300800 */
[----:B------:R1:W-:Y:S04]  /*15c20*/  STL [R1+0x26e0], R3 ;  /* 0x0026e00301007387 */ /* 0x0003e80000100800 */
[----:B-1----:R-:W5:Y:S04]  /*15c30*/  LDL.LU R3, [R1+0x8] ;  /* 0x0000080001037983 */ /* 0x002f680000300800 */
[----:B---3--:R-:W-:Y:S04]  /*15c40*/  STL.64 [R1+0x26d8], R4 ;  /* 0x0026d80401007387 */ /* 0x008fe80000100a00 */
[----:B------:R1:W-:Y:S04]  /*15c50*/  STL [R1+0x26d0], R23 ;  /* 0x0026d01701007387 */ /* 0x0003e80000100800 */
[----:B-1----:R-:W3:Y:S04]  /*15c60*/  LDL.LU R23, [R1+0x4] ;  /* 0x0000040001177983 */ /* 0x002ee80000300800 */
[----:B------:R1:W-:Y:S04]  /*15c70*/  STL.64 [R1+0x26c8], R20 ;  /* 0x0026c81401007387 */ /* 0x0003e80000100a00 */
[----:B-1----:R0:W3:Y:S01]  /*15c80*/  LDL.64 R20, [R1+0x1a70] ;  /* 0x001a700001147983 */ /* 0x0020e20000100a00 */
[----:B--2---:R-:W-:-:S03]  /*15c90*/  IMAD.MOV.U32 R5, RZ, RZ, R15 ;  /* 0x000000ffff057224 */ /* 0x004fc600078e000f */
[----:B------:R-:W1:Y:S01]  /*15ca0*/  S2R R15, SR_TID.X ;  /* 0x00000000000f7919 */ /* 0x000e620000002100 */
[----:B----4-:R-:W-:Y:S02]  /*15cb0*/  MOV R11, R17 ;  /* 0x00000011000b7202 */ /* 0x010fe40000000f00 */
[----:B------:R-:W-:Y:S02]  /*15cc0*/  LEA R17, R2, R22, 0x1 ;  /* 0x0000001602117211 */ /* 0x000fe400078e08ff */
[----:B-1----:R-:W-:-:S04]  /*15cd0*/  SHF.R.U32.HI R15, RZ, 0x6, R15 ;  /* 0x00000006ff0f7819 */ /* 0x002fc8000001160f */
[----:B------:R-:W-:Y:S01]  /*15ce0*/  SGXT.U32 R15, R15, 0x1 ;  /* 0x000000010f0f781a */ /* 0x000fe20000000000 */
[----:B------:R-:W-:-:S04]  /*15cf0*/  IMAD R17, R2, 0x2, R17 ;  /* 0x0000000202117824 */ /* 0x000fc800078e0211 */
[----:B------:R-:W-:Y:S01]  /*15d00*/  IMAD R15, R15, c[0x0][0x1b8], RZ ;  /* 0x00006e000f0f7a24 */ /* 0x000fe200078e02ff */
[----:B------:R-:W-:-:S04]  /*15d10*/  LEA R4, R2, R17, 0x1 ;  /* 0x0000001102047211 */ /* 0x000fc800078e08ff */
[----:B------:R-:W-:Y:S02]  /*15d20*/  LEA R15, R2, R15, 0x1 ;  /* 0x0000000f020f7211 */ /* 0x000fe400078e08ff */
[----:B------:R-:W-:Y:S02]  /*15d30*/  MOV R17, R11 ;  /* 0x0000000b00117202 */ /* 0x000fe40000000f00 */
[----:B------:R-:W-:Y:S02]  /*15d40*/  LEA.HI.X.SX32 R15, R15, R26, 0x1, P1 ;  /* 0x0000001a0f0f7211 */ /* 0x000fe400008f0eff */
[----:B-----5:R-:W-:Y:S01]  /*15d50*/  LEA R10, P1, R28, R24, 0x1 ;  /* 0x000000181c0a7211 */ /* 0x020fe200078208ff */
[----:B------:R-:W-:Y:S02]  /*15d60*/  IMAD R4, R2, 0x2, R4 ;  /* 0x0000000202047824 */ /* 0x000fe400078e0204 */
[----:B------:R1:W-:Y:S04]  /*15d70*/  STL [R1+0x1a7c], R15 ;  /* 0x001a7c0f01007387 */ /* 0x0003e80000100800 */
[----:B-1----:R-:W2:Y:S01]  /*15d80*/  LDL.LU.64 R14, [R1+0x2700] ;  /* 0x00270000010e7983 */ /* 0x002ea20000300a00 */
[----:B---3--:R-:W-:-:S02]  /*15d90*/  LEA.HI.X.SX32 R21, R16, R26, 0x1, P2 ;  /* 0x0000001a10157211 */ /* 0x008fc400010f0eff */
[-C--:B------:R-:W-:Y:S02]  /*15da0*/  LEA R16, P0, R11, R24.reuse, 0x1 ;  /* 0x000000180b107211 */ /* 0x080fe400078008ff */
[----:B------:R-:W-:Y:S02]  /*15db0*/  LEA R20, P2, R29, R24, 0x1 ;  /* 0x000000181d147211 */ /* 0x000fe400078408ff */
[-C--:B------:R-:W-:Y:S02]  /*15dc0*/  LEA.HI.X.SX32 R17, R17, R26.reuse, 0x1, P0 ;  /* 0x0000001a11117211 */ /* 0x080fe400000f0eff */
[-C--:B------:R-:W-:Y:S01]  /*15dd0*/  LEA.HI.X.SX32 R11, R28, R26.reuse, 0x1, P1 ;  /* 0x0000001a1c0b7211 */ /* 0x080fe200008f0eff */
[----:B------:R1:W-:Y:S04]  /*15de0*/  STL [R1+0x1a74], R21 ;  /* 0x001a741501007387 */ /* 0x0003e80000100800 */
[----:B------:R3:W-:Y:S01]  /*15df0*/  STL.64 [R1+0x1a68], R16 ;  /* 0x001a681001007387 */ /* 0x0007e20000100a00 */
[----:B-1----:R-:W-:-:S03]  /*15e00*/  LEA.HI.X.SX32 R21, R29, R26, 0x1, P2 ;  /* 0x0000001a1d157211 */ /* 0x002fc600010f0eff */
[----:B---3--:R-:W3:Y:S04]  /*15e10*/  LDL.LU.64 R16, [R1+0x26f8] ;  /* 0x0026f80001107983 */ /* 0x008ee80000300a00 */
[----:B------:R1:W-:Y:S01]  /*15e20*/  STL.64 [R1+0x1a60], R10 ;  /* 0x001a600a01007387 */ /* 0x0003e20000100a00 */
[----:B------:R-:W-:Y:S02]  /*15e30*/  LEA R28, P0, R5, R24, 0x1 ;  /* 0x00000018051c7211 */ /* 0x000fe400078008ff */
[----:B------:R-:W-:Y:S01]  /*15e40*/  MOV R29, R5 ;  /* 0x00000005001d7202 */ /* 0x000fe20000000f00 */
[----:B-1----:R-:W4:Y:S04]  /*15e50*/  LDL.LU.64 R10, [R1+0x26f0] ;  /* 0x0026f000010a7983 */ /* 0x002f280000300a00 */
[----:B------:R-:W-:Y:S04]  /*15e60*/  STL [R1+0x140], R4 ;  /* 0x0001400401007387 */ /* 0x000fe80000100800 */
[----:B------:R1:W-:Y:S01]  /*15e70*/  STL.64 [R1+0x1a58], R20 ;  /* 0x001a581401007387 */ /* 0x0003e20000100a00 */
[----:B------:R-:W-:-:S02]  /*15e80*/  LEA.HI.X.SX32 R29, R29, R26, 0x1, P0 ;  /* 0x0000001a1d1d7211 */ /* 0x000fc400000f0eff */
[----:B-1----:R-:W-:-:S05]  /*15e90*/  LEA R20, R2, R4, 0x1 ;  /* 0x0000000402147211 */ /* 0x002fca00078e08ff */
[----:B------:R-:W-:Y:S01]  /*15ea0*/  IMAD.MOV.U32 R5, RZ, RZ, R20 ;  /* 0x000000ffff057224 */ /* 0x000fe200078e0014 */
[-C--:B------:R-:W-:Y:S01]  /*15eb0*/  LEA R4, P1, R3, R24.reuse, 0x1 ;  /* 0x0000001803047211 */ /* 0x080fe200078208ff */
[----:B------:R1:W-:Y:S03]  /*15ec0*/  STL [R1+0x124], R20 ;  /* 0x0001241401007387 */ /* 0x0003e60000100800 */
[----:B------:R-:W-:Y:S01]  /*15ed0*/  LEA R5, R2, R5, 0x1 ;  /* 0x0000000502057211 */ /* 0x000fe200078e08ff */
[----:B------:R5:W-:Y:S04]  /*15ee0*/  STL.64 [R1+0x1a50], R28 ;  /* 0x001a501c01007387 */ /* 0x000be80000100a00 */
[----:B------:R0:W-:Y:S01]  /*15ef0*/  STL [R1+0x120], R5 ;  /* 0x0001200501007387 */ /* 0x0001e20000100800 */
[----:B-1----:R-:W-:-:S04]  /*15f00*/  LEA R20, P2, R23, R24, 0x1 ;  /* 0x0000001817147211 */ /* 0x002fc800078408ff */
[-C--:B------:R-:W-:Y:S01]  /*15f10*/  LEA.HI.X.SX32 R21, R23, R26.reuse, 0x1, P2 ;  /* 0x0000001a17157211 */ /* 0x080fe200010f0eff */
[----:B-----5:R-:W5:Y:S01]  /*15f20*/  LDL.LU.64 R28, [R1+0x26e8] ;  /* 0x0026e800011c7983 */ /* 0x020f620000300a00 */
[----:B0-----:R-:W-:-:S03]  /*15f30*/  LEA.HI.X.SX32 R5, R3, R26, 0x1, P1 ;  /* 0x0000001a03057211 */ /* 0x001fc600008f0eff */
[----:B------:R-:W5:Y:S04]  /*15f40*/  LDL.LU R3, [R1+0x26e0] ;  /* 0x0026e00001037983 */ /* 0x000f680000300800 */
[----:B------:R0:W-:Y:S04]  /*15f50*/  STL.64 [R1+0x1a48], R4 ;  /* 0x001a480401007387 */ /* 0x0001e80000100a00 */
[----:B0-----:R-:W5:Y:S04]  /*15f60*/  LDL.LU.64 R4, [R1+0x26d8] ;  /* 0x0026d80001047983 */ /* 0x001f680000300a00 */
[----:B------:R-:W5:Y:S04]  /*15f70*/  LDL.LU R23, [R1+0x26d0] ;  /* 0x0026d00001177983 */ /* 0x000f680000300800 */
[----:B------:R0:W-:Y:S04]  /*15f80*/  STL.64 [R1+0x1a40], R20 ;  /* 0x001a401401007387 */ /* 0x0001e80000100a00 */
[----:B0-----:R-:W5:Y:S04]  /*15f90*/  LDL.LU.64 R20, [R1+0x26c8] ;  /* 0x0026c80001147983 */ /* 0x001f680000300a00 */
[----:B------:R-:W-:Y:S04]  /*15fa0*/  STL.64 [R1+0x26c0], R6 ;  /* 0x0026c00601007387 */ /* 0x000fe80000100a00 */
[----:B------:R0:W-:Y:S04]  /*15fb0*/  STL.64 [R1+0x26b8], R8 ;  /* 0x0026b80801007387 */ /* 0x0001e80000100a00 */
[----:B0-----:R-:W5:Y:S04]  /*15fc0*/  LDL.LU R8, [R1] ;  /* 0x0000000001087983 */ /* 0x001f680000300800 */
[----:B------:R-:W5:Y:S04]  /*15fd0*/  LDL.LU R9, [R1+0x120] ;  /* 0x0001200001097983 */ /* 0x000f680000300800 */
[----:B------:R-:W-:Y:S04]  /*15fe0*/  STL.64 [R1+0x26b0], R12 ;  /* 0x0026b00c01007387 */ /* 0x000fe80000100a00 */
[----:B--2---:R0:W-:Y:S04]  /*15ff0*/  STL.64 [R1+0x26a8], R14 ;  /* 0x0026a80e01007387 */ /* 0x0041e80000100a00 */
[----:B0-----:R-:W2:Y:S04]  /*16000*/  LDL.LU R14, [R1+0x118] ;  /* 0x00011800010e7983 */ /* 0x001ea80000300800 */
[----:B---3--:R-:W-:Y:S04]  /*16010*/  STL.64 [R1+0x26a0], R16 ;  /* 0x0026a01001007387 */ /* 0x008fe80000100a00 */
[----:B----4-:R0:W-:Y:S04]  /*16020*/  STL.64 [R1+0x2698], R10 ;  /* 0x0026980a01007387 */ /* 0x0101e80000100a00 */
[----:B0-----:R-:W3:Y:S01]  /*16030*/  LDL.LU R11, [R1+0x84] ;  /* 0x00008400010b7983 */ /* 0x001ee20000300800 */
[----:B-----5:R-:W-:-:S02]  /*16040*/  LEA R12, P2, R28, R24, 0x1 ;  /* 0x000000181c0c7211 */ /* 0x020fc400078408ff */
[C---:B------:R-:W-:Y:S02]  /*16050*/  LEA R16, P1, R29.reuse, R24, 0x1 ;  /* 0x000000181d107211 */ /* 0x040fe400078208ff */
[-C--:B------:R-:W-:Y:S02]  /*16060*/  LEA.HI.X.SX32 R13, R28, R26.reuse, 0x1, P2 ;  /* 0x0000001a1c0d7211 */ /* 0x080fe400010f0eff */
[----:B------:R-:W-:Y:S01]  /*16070*/  LEA.HI.X.SX32 R17, R29, R26, 0x1, P1 ;  /* 0x0000001a1d117211 */ /* 0x000fe200008f0eff */
[----:B------:R-:W-:Y:S01]  /*16080*/  IMAD.MOV.U32 R7, RZ, RZ, R8 ;  /* 0x000000ffff077224 */ /* 0x000fe200078e0008 */
[----:B------:R-:W-:Y:S02]  /*16090*/  LEA R6, P0, R8, R24, 0x1 ;  /* 0x0000001808067211 */ /* 0x000fe400078008ff */
[----:B------:R-:W-:Y:S02]  /*160a0*/  LEA R10, R2, R9, 0x1 ;  /* 0x00000009020a7211 */ /* 0x000fe400078e08ff */
[----:B------:R-:W-:-:S02]  /*160b0*/  LEA.HI.X.SX32 R7, R7, R26, 0x1, P0 ;  /* 0x0000001a07077211 */ /* 0x000fc400000f0eff */
[CC--:B------:R-:W-:Y:S02]  /*160c0*/  LEA R8, R2.reuse, R10.reuse, 0x1 ;  /* 0x0000000a02087211 */ /* 0x0c0fe400078e08ff */
[----:B------:R-:W-:Y:S01]  /*160d0*/  MOV R28, R10 ;  /* 0x0000000a001c7202 */ /* 0x000fe20000000f00 */
[----:B------:R0:W-:Y:S02]  /*160e0*/  STL.64 [R1+0x1a38], R6 ;  /* 0x001a380601007387 */ /* 0x0001e40000100a00 */
[----:B------:R-:W-:Y:S02]  /*160f0*/  IMAD R10, R2, 0x2, R8 ;  /* 0x00000002020a7824 */ /* 0x000fe400078e0208 */
[----:B0-----:R-:W4:Y:S04]  /*16100*/  LDL.LU.64 R6, [R1+0x26c0] ;  /* 0x0026c00001067983 */ /* 0x001f280000300a00 */
[----:B------:R0:W-:Y:S04]  /*16110*/  STL [R1+0x10c], R8 ;  /* 0x00010c0801007387 */ /* 0x0001e80000100800 */
[----:B------:R1:W-:Y:S01]  /*16120*/  STL [R1+0x24f0], R29 ;  /* 0x0024f01d01007387 */ /* 0x0003e20000100800 */
[----:B0-----:R-:W-:-:S03]  /*16130*/  LEA R8, P0, R3, R24, 0x1 ;  /* 0x0000001803087211 */ /* 0x001fc600078008ff */
[----:B------:R-:W-:Y:S01]  /*16140*/  STL.64 [R1+0x1a30], R16 ;  /* 0x001a301001007387 */ /* 0x000fe20000100a00 */
[----:B-1----:R-:W-:Y:S02]  /*16150*/  MOV R29, R9 ;  /* 0x00000009001d7202 */ /* 0x002fe40000000f00 */
[----:B------:R-:W-:Y:S01]  /*16160*/  LEA.HI.X.SX32 R9, R3, R26, 0x1, P0 ;  /* 0x0000001a03097211 */ /* 0x000fe200000f0eff */
[----:B------:R0:W-:Y:S04]  /*16170*/  STL.64 [R1+0x1a28], R12 ;  /* 0x001a280c01007387 */ /* 0x0001e80000100a00 */
[----:B------:R-:W-:Y:S04]  /*16180*/  STL [R1+0xec], R10 ;  /* 0x0000ec0a01007387 */ /* 0x000fe80000100800 */
[----:B------:R1:W-:Y:S01]  /*16190*/  STL.64 [R1+0x1a20], R8 ;  /* 0x001a200801007387 */ /* 0x0003e20000100a00 */
[----:B0-----:R-:W-:-:S03]  /*161a0*/  LEA R12, P1, R4, R24, 0x1 ;  /* 0x00000018040c7211 */ /* 0x001fc600078208ff */
[----:B-1----:R-:W5:Y:S01]  /*161b0*/  LDL.LU.64 R8, [R1+0x26b8] ;  /* 0x0026b80001087983 */ /* 0x002f620000300a00 */
[----:B------:R-:W-:-:S05]  /*161c0*/  LEA.HI.X.SX32 R13, R4, R26, 0x1, P1 ;  /* 0x0000001a040d7211 */ /* 0x000fca00008f0eff */
[----:B------:R0:W-:Y:S04]  /*161d0*/  STL.64 [R1+0x1a18], R12 ;  /* 0x001a180c01007387 */ /* 0x0001e80000100a00 */
[----:B0-----:R-:W5:Y:S01]  /*161e0*/  LDL.LU.64 R12, [R1+0x26b0] ;  /* 0x0026b000010c7983 */ /* 0x001f620000300a00 */
[C---:B------:R-:W-:Y:S02]  /*161f0*/  LEA R16, P2, R5.reuse, R24, 0x1 ;  /* 0x0000001805107211 */ /* 0x040fe400078408ff */
[----:B------:R-:W-:Y:S02]  /*16200*/  LEA R10, R2, R10, 0x1 ;  /* 0x0000000a020a7211 */ /* 0x000fe400078e08ff */
[----:B------:R-:W-:-:S03]  /*16210*/  LEA.HI.X.SX32 R17, R5, R26, 0x1, P2 ;  /* 0x0000001a05117211 */ /* 0x000fc600010f0eff */
[----:B------:R-:W-:Y:S01]  /*16220*/  STL [R1+0x104], R10 ;  /* 0x0001040a01007387 */ /* 0x000fe20000100800 */
[----:B------:R-:W-:Y:S01]  /*16230*/  MOV R5, R23 ;  /* 0x0000001700057202 */ /* 0x000fe20000000f00 */
[----:B------:R-:W-:Y:S02]  /*16240*/  IMAD R23, R2, 0x2, R10 ;  /* 0x0000000202177824 */ /* 0x000fe400078e020a */
[----:B------:R4:W-:Y:S01]  /*16250*/  STL.64 [R1+0x1a10], R16 ;  /* 0x001a101001007387 */ /* 0x0009e20000100a00 */
[----:B--2---:R-:W-:Y:S01]  /*16260*/  MOV R3, R14 ;  /* 0x0000000e00037202 */ /* 0x004fe20000000f00 */
[----:B---3--:R-:W-:Y:S01]  /*16270*/  IMAD.MOV.U32 R4, RZ, RZ, R11 ;  /* 0x000000ffff047224 */ /* 0x008fe200078e000b */
[CC--:B----4-:R-:W-:Y:S02]  /*16280*/  LEA R16, P0, R6.reuse, R24.reuse, 0x1 ;  /* 0x0000001806107211 */ /* 0x0d0fe400078008ff */
[----:B------:R-:W-:Y:S02]  /*16290*/  LEA R10, P1, R7, R24, 0x1 ;  /* 0x00000018070a7211 */ /* 0x000fe400078208ff */
[----:B------:R-:W-:-:S02]  /*162a0*/  LEA.HI.X.SX32 R17, R6, R26, 0x1, P0 ;  /* 0x0000001a06117211 */ /* 0x000fc400000f0eff */
[----:B------:R-:W-:Y:S02]  /*162b0*/  LEA.HI.X.SX32 R11, R7, R26, 0x1, P1 ;  /* 0x0000001a070b7211 */ /* 0x000fe400008f0eff */
[----:B-----5:R-:W-:-:S05]  /*162c0*/  LEA R14, P2, R8, R24, 0x1 ;  /* 0x00000018080e7211 */ /* 0x020fca00078408ff */
[----:B------:R0:W-:Y:S04]  /*162d0*/  STL [R1+0x19f8], R14 ;  /* 0x0019f80e01007387 */ /* 0x0001e80000100800 */
[----:B0-----:R-:W2:Y:S04]  /*162e0*/  LDL.LU.64 R14, [R1+0x26a8] ;  /* 0x0026a800010e7983 */ /* 0x001ea80000300a00 */
[----:B------:R-:W-:Y:S04]  /*162f0*/  STL [R1+0xe8], R23 ;  /* 0x0000e81701007387 */ /* 0x000fe80000100800 */
[----:B------:R0:W-:Y:S04]  /*16300*/  STL.64 [R1+0x1a08], R16 ;  /* 0x001a081001007387 */ /* 0x0001e80000100a00 */
[----:B0-----:R-:W3:Y:S04]  /*16310*/  LDL.LU.64 R16, [R1+0x26a0] ;  /* 0x0026a00001107983 */ /* 0x001ee80000300a00 */
[----:B------:R0:W-:Y:S04]  /*16320*/  STL.64 [R1+0x1a00], R10 ;  /* 0x001a000a01007387 */ /* 0x0001e80000100a00 */
[----:B0-----:R-:W4:Y:S04]  /*16330*/  LDL.LU.64 R10, [R1+0x2698] ;  /* 0x00269800010a7983 */ /* 0x001f280000300a00 */
[----:B------:R-:W5:Y:S04]  /*16340*/  LDL.LU R7, [R1+0x88] ;  /* 0x0000880001077983 */ /* 0x000f680000300800 */
[----:B------:R0:W-:Y:S04]  /*16350*/  STL.64 [R1+0x2690], R12 ;  /* 0x0026900c01007387 */ /* 0x0001e80000100a00 */
[----:B0-----:R0:W5:Y:S01]  /*16360*/  LDL.64 R12, [R1+0x19f8] ;  /* 0x0019f800010c7983 */ /* 0x0011620000100a00 */
[----:B------:R-:W-:-:S02]  /*16370*/  MOV R6, R4 ;  /* 0x0000000400067202 */ /* 0x000fc40000000f00 */
[C---:B------:R-:W-:Y:S01]  /*16380*/  LEA R23, R2.reuse, R23, 0x1 ;  /* 0x0000001702177211 */ /* 0x040fe200078e08ff */
[----:B------:R-:W-:Y:S01]  /*16390*/  IMAD R4, R2, 0x2, R19 ;  /* 0x0000000202047824 */ /* 0x000fe200078e0213 */
[----:B--2---:R-:W-:Y:S04]  /*163a0*/  STL.64 [R1+0x2688], R14 ;  /* 0x0026880e01007387 */ /* 0x004fe80000100a00 */
[----:B---3--:R1:W-:Y:S02]  /*163b0*/  STL.64 [R1+0x2680], R16 ;  /* 0x0026801001007387 */ /* 0x0083e40000100a00 */
[----:B-1----:R-:W-:Y:S01]  /*163c0*/  IMAD.MOV.U32 R17, RZ, RZ, R27 ;  /* 0x000000ffff117224 */ /* 0x002fe200078e001b */
[----:B----4-:R-:W-:-:S04]  /*163d0*/  LEA R14, P1, R10, R24, 0x1 ;  /* 0x000000180a0e7211 */ /* 0x010fc800078208ff */
[----:B------:R-:W-:Y:S01]  /*163e0*/  MOV R15, R17 ;  /* 0x00000011000f7202 */ /* 0x000fe20000000f00 */
[----:B------:R-:W-:Y:S01]  /*163f0*/  IMAD.MOV.U32 R17, RZ, RZ, R19 ;  /* 0x000000ffff117224 */ /* 0x000fe200078e0013 */
[----:B------:R-:W-:Y:S02]  /*16400*/  LEA R27, R2, R19, 0x1 ;  /* 0x00000013021b7211 */ /* 0x000fe400078e08ff */
[----:B-----5:R-:W-:Y:S02]  /*16410*/  LEA.HI.X.SX32 R13, R8, R26, 0x1, P2 ;  /* 0x0000001a080d7211 */ /* 0x020fe400010f0eff */
[----:B------:R-:W-:Y:S02]  /*16420*/  LEA R12, P0, R9, R24, 0x1 ;  /* 0x00000018090c7211 */ /* 0x000fe400078008ff */
[----:B------:R-:W-:Y:S01]  /*16430*/  MOV R8, R7 ;  /* 0x0000000700087202 */ /* 0x000fe20000000f00 */
[----:B------:R1:W-:Y:S01]  /*16440*/  STL [R1+0x19fc], R13 ;  /* 0x0019fc0d01007387 */ /* 0x0003e20000100800 */
[----:B------:R-:W-:Y:S01]  /*16450*/  IMAD.MOV.U32 R7, RZ, RZ, R6 ;  /* 0x000000ffff077224 */ /* 0x000fe200078e0006 */
[----:B------:R-:W-:-:S02]  /*16460*/  LEA R6, R2, R23, 0x1 ;  /* 0x0000001702067211 */ /* 0x000fc400078e08ff */
[----:B------:R-:W-:Y:S02]  /*16470*/  LEA R16, P2, R11, R24, 0x1 ;  /* 0x000000180b107211 */ /* 0x000fe400078408ff */
[----:B------:R-:W-:Y:S02]  /*16480*/  LEA R19, R2, R6, 0x1 ;  /* 0x0000000602137211 */ /* 0x000fe400078e08ff */
[-C--:B-1----:R-:W-:Y:S02]  /*16490*/  LEA.HI.X.SX32 R13, R9, R26.reuse, 0x1, P0 ;  /* 0x0000001a090d7211 */ /* 0x082fe400000f0eff */
[----:B------:R-:W-:Y:S02]  /*164a0*/  MOV R9, R15 ;  /* 0x0000000f00097202 */ /* 0x000fe40000000f00 */
[-C--:B------:R-:W-:Y:S01]  /*164b0*/  LEA.HI.X.SX32 R15, R10, R26.reuse, 0x1, P1 ;  /* 0x0000001a0a0f7211 */ /* 0x080fe200008f0eff */
[----:B------:R-:W-:Y:S01]  /*164c0*/  IMAD.MOV.U32 R10, RZ, RZ, R17 ;  /* 0x000000ffff0a7224 */ /* 0x000fe200078e0011 */
[----:B------:R1:W-:Y:S01]  /*164d0*/  STL.64 [R1+0x19f0], R12 ;  /* 0x0019f00c01007387 */ /* 0x0003e20000100a00 */
[----:B------:R-:W-:-:S03]  /*164e0*/  LEA.HI.X.SX32 R17, R11, R26, 0x1, P2 ;  /* 0x0000001a0b117211 */ /* 0x000fc600010f0eff */
[----:B-1----:R-:W2:Y:S04]  /*164f0*/  LDL.LU.64 R12, [R1+0x2690] ;  /* 0x00269000010c7983 */ /* 0x002ea80000300a00 */
[----:B------:R1:W-:Y:S04]  /*16500*/  STL.64 [R1+0x19e8], R14 ;  /* 0x0019e80e01007387 */ /* 0x0003e80000100a00 */
[----:B-1----:R-:W3:Y:S04]  /*16510*/  LDL.LU.64 R14, [R1+0x2688] ;  /* 0x00268800010e7983 */ /* 0x002ee80000300a00 */
[----:B------:R-:W-:Y:S04]  /*16520*/  STL [R1+0xd0], R19 ;  /* 0x0000d01301007387 */ /* 0x000fe80000100800 */
[----:B------:R1:W-:Y:S04]  /*16530*/  STL.64 [R1+0x19e0], R16 ;  /* 0x0019e01001007387 */ /* 0x0003e80000100a00 */
[----:B-1----:R-:W4:Y:S04]  /*16540*/  LDL.LU.64 R16, [R1+0x2680] ;  /* 0x0026800001107983 */ /* 0x002f280000300a00 */
[----:B------:R-:W5:Y:S04]  /*16550*/  LDL.LU R11, [R1+0x10c] ;  /* 0x00010c00010b7983 */ /* 0x000f680000300800 */
[----:B------:R1:W-:Y:S04]  /*16560*/  STL.64 [R1+0x2678], R20 ;  /* 0x0026781401007387 */ /* 0x0003e80000100a00 */
[----:B-1----:R-:W2:Y:S04]  /*16570*/  LDL.LU R20, [R1+0x104] ;  /* 0x0001040001147983 */ /* 0x002ea80000300800 */
[----:B-----5:R2:W-:Y:S02]  /*16580*/  STL.64 [R1+0x2668], R10 ;  /* 0x0026680a01007387 */ /* 0x0205e40000100a00 */
[----:B--2---:R-:W-:-:S02]  /*16590*/  MOV R11, R20 ;  /* 0x00000014000b7202 */ /* 0x004fc40000000f00 */
[----:B------:R-:W-:-:S03]  /*165a0*/  LEA R20, P0, R12, R24, 0x1 ;  /* 0x000000180c147211 */ /* 0x000fc600078008ff */
[----:B------:R-:W-:Y:S02]  /*165b0*/  IMAD.MOV.U32 R21, RZ, RZ, R11 ;  /* 0x000000ffff157224 */ /* 0x000fe400078e000b */
[----:B------:R-:W-:Y:S04]  /*165c0*/  STL [R1+0x19d8], R20 ;  /* 0x0019d81401007387 */ /* 0x000fe80000100800 */
[----:B------:R-:W2:Y:S04]  /*165d0*/  LDL.LU R11, [R1+0xec] ;  /* 0x0000ec00010b7983 */ /* 0x000ea80000300800 */
[----:B------:R1:W-:Y:S04]  /*165e0*/  STL.64 [R1+0x2670], R22 ;  /* 0x0026701601007387 */ /* 0x0003e80000100a00 */
[----:B-1----:R0:W5:Y:S01]  /*165f0*/  LDL.64 R22, [R1+0x19d8] ;  /* 0x0019d80001167983 */ /* 0x0021620000100a00 */
[----:B------:R-:W-:-:S02]  /*16600*/  LEA R20, P1, R13, R24, 0x1 ;  /* 0x000000180d147211 */ /* 0x000fc400078208ff */
[----:B---3--:R-:W-:Y:S02]  /*16610*/  LEA R10, P2, R14, R24, 0x1 ;  /* 0x000000180e0a7211 */ /* 0x008fe400078408ff */
[----:B------:R-:W-:-:S04]  /*16620*/  LEA R19, R2, R19, 0x1 ;  /* 0x0000001302137211 */ /* 0x000fc800078e08ff */
[----:B------:R-:W-:Y:S02]  /*16630*/  LEA R19, R2, R19, 0x1 ;  /* 0x0000001302137211 */ /* 0x000fe400078e08ff */
[-C--:B-----5:R-:W-:Y:S02]  /*16640*/  LEA.HI.X.SX32 R23, R12, R26.reuse, 0x1, P0 ;  /* 0x0000001a0c177211 */ /* 0x0a0fe400000f0eff */
[----:B------:R-:W-:Y:S02]  /*16650*/  MOV R12, R21 ;  /* 0x00000015000c7202 */ /* 0x000fe40000000f00 */
[-C--:B------:R-:W-:Y:S01]  /*16660*/  LEA.HI.X.SX32 R21, R13, R26.reuse, 0x1, P1 ;  /* 0x0000001a0d157211 */ /* 0x080fe200008f0eff */
[----:B--2---:R-:W-:Y:S01]  /*16670*/  IMAD.MOV.U32 R13, RZ, RZ, R11 ;  /* 0x000000ffff0d7224 */ /* 0x004fe200078e000b */
[----:B------:R-:W-:-:S03]  /*16680*/  LEA.HI.X.SX32 R11, R14, R26, 0x1, P2 ;  /* 0x0000001a0e0b7211 */ /* 0x000fc600010f0eff */
[----:B------:R1:W-:Y:S01]  /*16690*/  STL.64 [R1+0x19d0], R20 ;  /* 0x0019d01401007387 */ /* 0x0003e20000100a00 */
[----:B------:R-:W-:-:S03]  /*166a0*/  LEA R22, P0, R15, R24, 0x1 ;  /* 0x000000180f167211 */ /* 0x000fc600078008ff */
[----:B------:R2:W-:Y:S01]  /*166b0*/  STL [R1+0x19dc], R23 ;  /* 0x0019dc1701007387 */ /* 0x0005e20000100800 */
[----:B------:R-:W-:-:S03]  /*166c0*/  LEA R14, R2, R19, 0x1 ;  /* 0x00000013020e7211 */ /* 0x000fc600078e08ff */
[----:B-1----:R-:W3:Y:S04]  /*166d0*/  LDL.LU.64 R20, [R1+0x2678] ;  /* 0x0026780001147983 */ /* 0x002ee80000300a00 */
[----:B------:R1:W-:Y:S01]  /*166e0*/  STL.64 [R1+0x19c8], R10 ;  /* 0x0019c80a01007387 */ /* 0x0003e20000100a00 */
[----:B--2---:R-:W-:-:S03]  /*166f0*/  LEA.HI.X.SX32 R23, R15, R26, 0x1, P0 ;  /* 0x0000001a0f177211 */ /* 0x004fc600000f0eff */
[----:B------:R-:W-:Y:S01]  /*16700*/  STL [R1+0xac], R14 ;  /* 0x0000ac0e01007387 */ /* 0x000fe20000100800 */
[----:B-1----:R-:W-:Y:S02]  /*16710*/  MOV R11, R18 ;  /* 0x00000012000b7202 */ /* 0x002fe40000000f00 */
[C---:B----4-:R-:W-:Y:S02]  /*16720*/  LEA R10, P1, R16.reuse, R24, 0x1 ;  /* 0x00000018100a7211 */ /* 0x050fe400078208ff */
[----:B------:R-:W-:Y:S02]  /*16730*/  MOV R15, R11 ;  /* 0x0000000b000f7202 */ /* 0x000fe40000000f00 */
[----:B------:R-:W-:Y:S01]  /*16740*/  LEA.HI.X.SX32 R11, R16, R26, 0x1, P1 ;  /* 0x0000001a100b7211 */ /* 0x000fe200008f0eff */
[----:B------:R1:W-:Y:S04]  /*16750*/  STL.64 [R1+0x19c0], R22 ;  /* 0x0019c01601007387 */ /* 0x0003e80000100a00 */
[----:B-1----:R-:W2:Y:S04]  /*16760*/  LDL.LU.64 R22, [R1+0x2670] ;  /* 0x0026700001167983 */ /* 0x002ea80000300a00 */
[----:B------:R1:W-:Y:S04]  /*16770*/  STL.64 [R1+0x19b8], R10 ;  /* 0x0019b80a01007387 */ /* 0x0003e80000100a00 */
[----:B-1----:R-:W4:Y:S01]  /*16780*/  LDL.LU.64 R10, [R1+0x2668] ;  /* 0x00266800010a7983 */ /* 0x002f220000300a00 */
[----:B------:R-:W-:-:S04]  /*16790*/  LEA R18, P2, R17, R24, 0x1 ;  /* 0x0000001811127211 */ /* 0x000fc800078408ff */
[----:B------:R-:W-:Y:S01]  /*167a0*/  LEA.HI.X.SX32 R19, R17, R26, 0x1, P2 ;  /* 0x0000001a11137211 */ /* 0x000fe200010f0eff */
[----:B----4-:R-:W-:Y:S04]  /*167b0*/  STL.64 [R1+0x2650], R10 ;  /* 0x0026500a01007387 */ /* 0x010fe80000100a00 */
[----:B------:R1:W-:Y:S04]  /*167c0*/  STL.64 [R1+0x19b0], R18 ;  /* 0x0019b01201007387 */ /* 0x0003e80000100a00 */
[----:B-1----:R-:W4:Y:S01]  /*167d0*/  LDL.LU.64 R18, [R1+0x2660] ;  /* 0x0026600001127983 */ /* 0x002f220000300a00 */
[----:B------:R-:W-:-:S02]  /*167e0*/  IMAD R14, R2, 0x2, R14 ;  /* 0x00000002020e7824 */ /* 0x000fc400078e020e */
[----:B------:R-:W-:Y:S01]  /*167f0*/  IMAD.MOV.U32 R17, RZ, RZ, R15 ;  /* 0x000000ffff117224 */ /* 0x000fe200078e000f */
[----:B------:R1:W-:Y:S01]  /*16800*/  STL.64 [R1+0x2658], R12 ;  /* 0x0026580c01007387 */ /* 0x0003e20000100a00 */
[----:B------:R-:W-:Y:S02]  /*16810*/  MOV R15, R9 ;  /* 0x00000009000f7202 */ /* 0x000fe40000000f00 */
[----:B------:R-:W-:Y:S02]  /*16820*/  MOV R16, R14 ;  /* 0x0000000e00107202 */ /* 0x000fe40000000f00 */
[----:B------:R-:W-:Y:S01]  /*16830*/  MOV R9, R7 ;  /* 0x0000000700097202 */ /* 0x000fe20000000f00 */
[----:B------:R-:W-:Y:S01]  /*16840*/  IMAD.MOV.U32 R7, RZ, RZ, R5 ;  /* 0x000000ffff077224 */ /* 0x000fe200078e0005 */
[----:B------:R-:W-:Y:S02]  /*16850*/  MOV R5, R25 ;  /* 0x0000001900057202 */ /* 0x000fe40000000f00 */
[----:B--2---:R-:W-:Y:S01]  /*16860*/  MOV R11, R22 ;  /* 0x00000016000b7202 */ /* 0x004fe20000000f00 */
[----:B-1----:R-:W-:Y:S01]  /*16870*/  IMAD.MOV.U32 R13, RZ, RZ, R23 ;  /* 0x000000ffff0d7224 */ /* 0x002fe200078e0017 */
[C---:B------:R-:W-:Y:S01]  /*16880*/  LEA R25, R2.reuse, R16, 0x1 ;  /* 0x0000001002197211 */ /* 0x040fe200078e08ff */
[----:B------:R-:W-:Y:S01]  /*16890*/  IMAD R14, R2, 0x2, R22 ;  /* 0x00000002020e7824 */ /* 0x000fe200078e0216 */
[----:B---3--:R-:W-:-:S02]  /*168a0*/  LEA R22, P2, R20, R24, 0x1 ;  /* 0x0000001814167211 */ /* 0x008fc400078408ff */
[----:B------:R-:W-:Y:S01]  /*168b0*/  MOV R23, R13 ;  /* 0x0000000d00177202 */ /* 0x000fe20000000f00 */
[----:B------:R1:W-:Y:S02]  /*168c0*/  STL [R1+0xa4], R25 ;  /* 0x0000a41901007387 */ /* 0x0003e40000100800 */
[----:B-1----:R-:W-:Y:S01]  /*168d0*/  IMAD R25, R2, 0x2, R25 ;  /* 0x0000000202197824 */ /* 0x002fe200078e0219 */
[CC--:B----4-:R-:W-:Y:S02]  /*168e0*/  LEA R12, P0, R18.reuse, R24.reuse, 0x1 ;  /* 0x00000018120c7211 */ /* 0x0d0fe400078008ff */
[----:B------:R-:W-:Y:S02]  /*168f0*/  LEA R10, P1, R19, R24, 0x1 ;  /* 0x00000018130a7211 */ /* 0x000fe400078208ff */
[----:B------:R-:W-:Y:S02]  /*16900*/  LEA.HI.X.SX32 R13, R18, R26, 0x1, P0 ;  /* 0x0000001a120d7211 */ /* 0x000fe400000f0eff */
[----:B------:R-:W-:-:S02]  /*16910*/  MOV R18, R11 ;  /* 0x0000000b00127202 */ /* 0x000fc40000000f00 */
[-C--:B------:R-:W-:Y:S01]  /*16920*/  LEA.HI.X.SX32 R11, R19, R26.reuse, 0x1, P1 ;  /* 0x0000001a130b7211 */ /* 0x080fe200008f0eff */
[----:B------:R1:W-:Y:S01]  /*16930*/  STL.64 [R1+0x19a8], R12 ;  /* 0x0019a80c01007387 */ /* 0x0003e20000100a00 */
[----:B------:R-:W-:Y:S02]  /*16940*/  MOV R19, R23 ;  /* 0x0000001700137202 */ /* 0x000fe40000000f00 */
[----:B------:R-:W-:Y:S01]  /*16950*/  LEA.HI.X.SX32 R23, R20, R26, 0x1, P2 ;  /* 0x0000001a14177211 */ /* 0x000fe200010f0eff */
[----:B------:R-:W-:Y:S01]  /*16960*/  IMAD.MOV.U32 R20, RZ, RZ, R21 ;  /* 0x000000ffff147224 */ /* 0x000fe200078e0015 */
[----:B-1----:R-:W2:Y:S04]  /*16970*/  LDL.LU.64 R12, [R1+0x2658] ;  /* 0x00265800010c7983 */ /* 0x002ea80000300a00 */
[----:B------:R1:W-:Y:S04]  /*16980*/  STL.64 [R1+0x19a0], R10 ;  /* 0x0019a00a01007387 */ /* 0x0003e80000100a00 */
[----:B-1----:R-:W3:Y:S04]  /*16990*/  LDL.LU.64 R10, [R1+0x2650] ;  /* 0x00265000010a7983 */ /* 0x002ee80000300a00 */
[----:B------:R-:W-:Y:S04]  /*169a0*/  STL [R1+0xa0], R25 ;  /* 0x0000a01901007387 */ /* 0x000fe80000100800 */
[----:B------:R1:W-:Y:S04]  /*169b0*/  STL.64 [R1+0x1998], R22 ;  /* 0x0019981601007387 */ /* 0x0003e80000100a00 */
[----:B-1----:R-:W4:Y:S04]  /*169c0*/  LDL.LU.64 R22, [R1+0x2648] ;  /* 0x0026480001167983 */ /* 0x002f280000300a00 */
[----:B------:R-:W5:Y:S01]  /*169d0*/  LDL.LU R21, [R1+0x2640] ;  /* 0x0026400001157983 */ /* 0x000f620000300800 */
[----:B------:R-:W-:-:S05]  /*169e0*/  LEA R25, R2, R25, 0x1 ;  /* 0x0000001902197211 */ /* 0x000fca00078e08ff */
[----:B------:R-:W-:Y:S04]  /*169f0*/  STL [R1+0x8c], R25 ;  /* 0x00008c1901007387 */ /* 0x000fe80000100800 */
[----:B---3--:R-:W-:Y:S04]  /*16a00*/  STL.64 [R1+0x2628], R10 ;  /* 0x0026280a01007387 */ /* 0x008fe80000100a00 */
[----:B--2---:R-:W-:Y:S04]  /*16a10*/  STL.64 [R1+0x2630], R12 ;  /* 0x0026300c01007387 */ /* 0x004fe80000100a00 */
[----:B------:R1:W-:Y:S04]  /*16a20*/  STL.64 [R1+0x2638], R18 ;  /* 0x0026381201007387 */ /* 0x0003e80000100a00 */
[----:B------:R2:W-:Y:S01]  /*16a30*/  STL [R1+0x25c8], R16 ;  /* 0x0025c81001007387 */ /* 0x0005e20000100800 */
[----:B-1----:R-:W-:-:S02]  /*16a40*/  MOV R19, R28 ;  /* 0x0000001c00137202 */ /* 0x002fc40000000f00 */
[CC--:B----4-:R-:W-:Y:S02]  /*16a50*/  LEA R12, P1, R22.reuse, R24.reuse, 0x1 ;  /* 0x00000018160c7211 */ /* 0x0d0fe400078208ff */
[-C--:B-----5:R-:W-:Y:S02]  /*16a60*/  LEA R18, P0, R21, R24.reuse, 0x1 ;  /* 0x0000001815127211 */ /* 0x0a0fe400078008ff */
[----:B--2---:R-:W-:Y:S02]  /*16a70*/  MOV R16, R19 ;  /* 0x0000001300107202 */ /* 0x004fe40000000f00 */
[----:B------:R-:W-:Y:S02]  /*16a80*/  LEA R10, P2, R23, R24, 0x1 ;  /* 0x00000018170a7211 */ /* 0x000fe400078408ff */
[-C--:B------:R-:W-:Y:S02]  /*16a90*/  LEA.HI.X.SX32 R19, R21, R26.reuse, 0x1, P0 ;  /* 0x0000001a15137211 */ /* 0x080fe400000f0eff */
[----:B------:R-:W-:-:S02]  /*16aa0*/  LEA.HI.X.SX32 R13, R22, R26, 0x1, P1 ;  /* 0x0000001a160d7211 */ /* 0x000fc400008f0eff */
[----:B------:R-:W-:Y:S01]  /*16ab0*/  LEA.HI.X.SX32 R11, R23, R26, 0x1, P2 ;  /* 0x0000001a170b7211 */ /* 0x000fe200010f0eff */
[----:B------:R1:W-:Y:S04]  /*16ac0*/  STL.64 [R1+0x1990], R18 ;  /* 0x0019901201007387 */ /* 0x0003e80000100a00 */
[----:B-1----:R-:W2:Y:S04]  /*16ad0*/  LDL.LU.64 R18, [R1+0x2638] ;  /* 0x0026380001127983 */ /* 0x002ea80000300a00 */
[----:B------:R1:W-:Y:S04]  /*16ae0*/  STL.64 [R1+0x1988], R12 ;  /* 0x0019880c01007387 */ /* 0x0003e80000100a00 */
[----:B-1----:R-:W3:Y:S04]  /*16af0*/  LDL.LU.64 R12, [R1+0x2630] ;  /* 0x00263000010c7983 */ /* 0x002ee80000300a00 */
[----:B------:R1:W-:Y:S04]  /*16b00*/  STL.64 [R1+0x1980], R10 ;  /* 0x0019800a01007387 */ /* 0x0003e80000100a00 */
[----:B-1----:R-:W4:Y:S01]  /*16b10*/  LDL.LU.64 R10, [R1+0x2628] ;  /* 0x00262800010a7983 */ /* 0x002f220000300a00 */
[----:B------:R-:W-:-:S02]  /*16b20*/  LEA R14, R2, R14, 0x1 ;  /* 0x0000000e020e7211 */ /* 0x000fc400078e08ff */
[C---:B------:R-:W-:Y:S01]  /*16b30*/  LEA R4, R2.reuse, R4, 0x1 ;  /* 0x0000000402047211 */ /* 0x040fe200078e08ff */
[C---:B------:R-:W-:Y:S01]  /*16b40*/  IMAD R28, R2.reuse, 0x2, R25 ;  /* 0x00000002021c7824 */ /* 0x040fe200078e0219 */
[C---:B------:R-:W-:Y:S02]  /*16b50*/  LEA R14, R2.reuse, R14, 0x1 ;  /* 0x0000000e020e7211 */ /* 0x040fe400078e08ff */
[C---:B------:R-:W-:Y:S02]  /*16b60*/  LEA R4, R2.reuse, R4, 0x1 ;  /* 0x0000000402047211 */ /* 0x040fe400078e08ff */
[----:B------:R-:W-:Y:S02]  /*16b70*/  LEA R25, R2, R23, 0x1 ;  /* 0x0000001702197211 */ /* 0x000fe400078e08ff */
[----:B------:R-:W5:Y:S01]  /*16b80*/  LDL.LU R23, [R1+0x14] ;  /* 0x0000140001177983 */ /* 0x000f620000300800 */
[----:B------:R-:W-:Y:S01]  /*16b90*/  MOV R22, R16 ;  /* 0x0000001000167202 */ /* 0x000fe20000000f00 */
[----:B--2---:R-:W-:Y:S01]  /*16ba0*/  IMAD.MOV.U32 R16, RZ, RZ, R19 ;  /* 0x000000ffff107224 */ /* 0x004fe200078e0013 */
[----:B------:R-:W-:-:S02]  /*16bb0*/  MOV R19, R4 ;  /* 0x0000000400137202 */ /* 0x000fc40000000f00 */
[----:B------:R-:W-:Y:S01]  /*16bc0*/  LEA R4, R2, R28, 0x1 ;  /* 0x0000001c02047211 */ /* 0x000fe200078e08ff */
[----:B----4-:R-:W-:Y:S04]  /*16bd0*/  STL.64 [R1+0x2610], R10 ;  /* 0x0026100a01007387 */ /* 0x010fe80000100a00 */
[----:B---3--:R-:W-:Y:S04]  /*16be0*/  STL.64 [R1+0x2618], R12 ;  /* 0x0026180c01007387 */ /* 0x008fe80000100a00 */
[----:B------:R-:W-:Y:S04]  /*16bf0*/  STL.64 [R1+0x2620], R14 ;  /* 0x0026200e01007387 */ /* 0x000fe80000100a00 */
[----:B------:R1:W-:Y:S04]  /*16c00*/  STL [R1+0x24d8], R28 ;  /* 0x0024d81c01007387 */ /* 0x0003e80000100800 */
[----:B-1----:R-:W2:Y:S01]  /*16c10*/  LDL.LU R28, [R1+0x18] ;  /* 0x00001800011c7983 */ /* 0x002ea20000300800 */
[----:B------:R-:W-:Y:S01]  /*16c20*/  IMAD.MOV.U32 R21, RZ, RZ, R3 ;  /* 0x000000ffff157224 */ /* 0x000fe200078e0003 */
[----:B------:R-:W-:-:S04]  /*16c30*/  MOV R3, R25 ;  /* 0x0000001900037202 */ /* 0x000fc80000000f00 */
[----:B------:R-:W-:Y:S01]  /*16c40*/  LEA R14, P0, R3, R24, 0x1 ;  /* 0x00000018030e7211 */ /* 0x000fe200078008ff */
[----:B------:R-:W-:Y:S01]  /*16c50*/  IMAD.MOV.U32 R15, RZ, RZ, R3 ;  /* 0x000000ffff0f7224 */ /* 0x000fe200078e0003 */
[C---:B------:R-:W-:Y:S01]  /*16c60*/  LEA R3, R2.reuse, R4, 0x1 ;  /* 0x0000000402037211 */ /* 0x040fe200078e08ff */
[----:B------:R1:W-:Y:S03]  /*16c70*/  STL [R1+0x25f0], R4 ;  /* 0x0025f00401007387 */ /* 0x0003e60000100800 */
[----:B------:R-:W-:Y:S01]  /*16c80*/  LEA.HI.X.SX32 R15, R15, R26, 0x1, P0 ;  /* 0x0000001a0f0f7211 */ /* 0x000fe200000f0eff */
[----:B-1----:R-:W3:Y:S04]  /*16c90*/  LDL.LU R4, [R1+0x20] ;  /* 0x0000200001047983 */ /* 0x002ee80000300800 */
[----:B------:R1:W-:Y:S01]  /*16ca0*/  STL.64 [R1+0x1978], R14 ;  /* 0x0019780e01007387 */ /* 0x0003e20000100a00 */
[----:B------:R-:W-:-:S02]  /*16cb0*/  LEA R27, R2, R27, 0x1 ;  /* 0x0000001b021b7211 */ /* 0x000fc400078e08ff */
[C---:B-----5:R-:W-:Y:S01]  /*16cc0*/  LEA R10, P2, R23.reuse, R24, 0x1 ;  /* 0x00000018170a7211 */ /* 0x060fe200078408ff */
[----:B-1----:R-:W4:Y:S02]  /*16cd0*/  LDL.LU.64 R14, [R1+0x2620] ;  /* 0x00262000010e7983 */ /* 0x002f240000300a00 */
[----:B------:R-:W-:Y:S01]  /*16ce0*/  IMAD R27, R2, 0x2, R27 ;  /* 0x00000002021b7824 */ /* 0x000fe200078e021b */
[----:B------:R-:W-:-:S04]  /*16cf0*/  LEA.HI.X.SX32 R11, R23, R26, 0x1, P2 ;  /* 0x0000001a170b7211 */ /* 0x000fc800010f0eff */
[----:B------:R-:W-:Y:S02]  /*16d00*/  LEA R27, R2, R27, 0x1 ;  /* 0x0000001b021b7211 */ /* 0x000fe400078e08ff */
[----:B--2---:R-:W-:-:S04]  /*16d10*/  LEA R12, P1, R28, R24, 0x1 ;  /* 0x000000181c0c7211 */ /* 0x004fc800078208ff */
[----:B------:R-:W-:-:S05]  /*16d20*/  LEA.HI.X.SX32 R13, R28, R26, 0x1, P1 ;  /* 0x0000001a1c0d7211 */ /* 0x000fca00008f0eff */
[----:B------:R1:W-:Y:S04]  /*16d30*/  STL.64 [R1+0x1970], R12 ;  /* 0x0019700c01007387 */ /* 0x0003e80000100a00 */
[----:B-1----:R-:W2:Y:S04]  /*16d40*/  LDL.LU.64 R12, [R1+0x2618] ;  /* 0x00261800010c7983 */ /* 0x002ea80000300a00 */
[----:B------:R1:W-:Y:S04]  /*16d50*/  STL.64 [R1+0x1968], R10 ;  /* 0x0019680a01007387 */ /* 0x0003e80000100a00 */
[----:B-1----:R-:W5:Y:S04]  /*16d60*/  LDL.LU.64 R10, [R1+0x2610] ;  /* 0x00261000010a7983 */ /* 0x002f680000300a00 */
[----:B------:R1:W-:Y:S04]  /*16d70*/  STL [R1+0x2600], R27 ;  /* 0x0026001b01007387 */ /* 0x0003e80000100800 */
[----:B-1----:R-:W5:Y:S01]  /*16d80*/  LDL.LU R27, [R1+0x24] ;  /* 0x00002400011b7983 */ /* 0x002f620000300800 */
[----:B------:R-:W-:-:S03]  /*16d90*/  LEA R25, R2, R25, 0x1 ;  /* 0x0000001902197211 */ /* 0x000fc600078e08ff */
[----:B------:R4:W-:Y:S02]  /*16da0*/  STL.64 [R1+0x25e8], R8 ;  /* 0x0025e80801007387 */ /* 0x0009e40000100a00 */
[C---:B------:R-:W-:Y:S01]  /*16db0*/  IMAD R25, R2.reuse, 0x2, R25 ;  /* 0x0000000202197824 */ /* 0x040fe200078e0219 */
[----:B----4-:R-:W-:Y:S02]  /*16dc0*/  MOV R8, R15 ;  /* 0x0000000f00087202 */ /* 0x010fe40000000f00 */
[----:B------:R-:W-:-:S04]  /*16dd0*/  LEA R15, R2, R6, 0x1 ;  /* 0x00000006020f7211 */ /* 0x000fc800078e08ff */
[C---:B------:R-:W-:Y:S01]  /*16de0*/  LEA R15, R2.reuse, R15, 0x1 ;  /* 0x0000000f020f7211 */ /* 0x040fe200078e08ff */
[----:B------:R-:W-:Y:S01]  /*16df0*/  IMAD.MOV.U32 R28, RZ, RZ, R14 ;  /* 0x000000ffff1c7224 */ /* 0x000fe200078e000e */
[C---:B------:R-:W-:Y:S02]  /*16e00*/  LEA R25, R2.reuse, R25, 0x1 ;  /* 0x0000001902197211 */ /* 0x040fe400078e08ff */
[----:B------:R-:W-:Y:S01]  /*16e10*/  MOV R23, R22 ;  /* 0x0000001600177202 */ /* 0x000fe20000000f00 */
[C---:B------:R-:W-:Y:S01]  /*16e20*/  IMAD R15, R2.reuse, 0x2, R15 ;  /* 0x00000002020f7824 */ /* 0x040fe200078e020f */
[----:B------:R-:W-:Y:S01]  /*16e30*/  MOV R22, R16 ;  /* 0x0000001000167202 */ /* 0x000fe20000000f00 */
[----:B------:R-:W-:Y:S01]  /*16e40*/  IMAD.MOV.U32 R9, RZ, RZ, R25 ;  /* 0x000000ffff097224 */ /* 0x000fe200078e0019 */
[----:B------:R-:W4:Y:S04]  /*16e50*/  LDL.LU R16, [R1+0x2c] ;  /* 0x00002c0001107983 */ /* 0x000f280000300800 */
[----:B------:R1:W-:Y:S01]  /*16e60*/  STL [R1+0x24c0], R3 ;  /* 0x0024c00301007387 */ /* 0x0003e20000100800 */
[----:B------:R-:W-:-:S02]  /*16e70*/  LEA R25, R2, R3, 0x1 ;  /* 0x0000000302197211 */ /* 0x000fc400078e08ff */
[----:B-1----:R-:W-:Y:S02]  /*16e80*/  MOV R3, R8 ;  /* 0x0000000800037202 */ /* 0x002fe40000000f00 */
[----:B---3--:R-:W-:Y:S02]  /*16e90*/  LEA R8, P2, R4, R24, 0x1 ;  /* 0x0000001804087211 */ /* 0x008fe400078408ff */
[----:B--2---:R-:W-:-:S05]  /*16ea0*/  MOV R14, R12 ;  /* 0x0000000c000e7202 */ /* 0x004fca0000000f00 */
[----:B------:R1:W-:Y:S04]  /*16eb0*/  STL.64 [R1+0x25f8], R14 ;  /* 0x0025f80e01007387 */ /* 0x0003e80000100a00 */
[----:B------:R2:W-:Y:S01]  /*16ec0*/  STL.64 [R1+0x2608], R20 ;  /* 0x0026081401007387 */ /* 0x0005e20000100a00 */
[----:B------:R-:W-:-:S03]  /*16ed0*/  LEA R12, R2, R6, 0x1 ;  /* 0x00000006020c7211 */ /* 0x000fc600078e08ff */
[----:B------:R3:W-:Y:S01]  /*16ee0*/  STL [R1+0x24c4], R25 ;  /* 0x0024c41901007387 */ /* 0x0007e20000100800 */
[----:B-1----:R-:W-:Y:S01]  /*16ef0*/  MOV R15, R6 ;  /* 0x00000006000f7202 */ /* 0x002fe20000000f00 */
[----:B--2---:R-:W-:Y:S01]  /*16f00*/  IMAD.MOV.U32 R21, RZ, RZ, R9 ;  /* 0x000000ffff157224 */ /* 0x004fe200078e0009 */
[----:B------:R-:W-:Y:S02]  /*16f10*/  LEA R20, P0, R9, R24, 0x1 ;  /* 0x0000001809147211 */ /* 0x000fe400078008ff */
[----:B------:R-:W-:Y:S02]  /*16f20*/  LEA R6, R2, R25, 0x1 ;  /* 0x0000001902067211 */ /* 0x000fe400078e08ff */
[----:B------:R-:W-:Y:S01]  /*16f30*/  LEA.HI.X.SX32 R21, R21, R26, 0x1, P0 ;  /* 0x0000001a15157211 */ /* 0x000fe200000f0eff */
[----:B---3--:R-:W-:Y:S01]  /*16f40*/  IMAD.MOV.U32 R25, RZ, RZ, R15 ;  /* 0x000000ffff197224 */ /* 0x008fe200078e000f */
[----:B-----5:R-:W-:-:S03]  /*16f50*/  LEA R14, P1, R27, R24, 0x1 ;  /* 0x000000181b0e7211 */ /* 0x020fc600078208ff */
[----:B------:R1:W-:Y:S01]  /*16f60*/  STL.64 [R1+0x1960], R20 ;  /* 0x0019601401007387 */ /* 0x0003e20000100a00 */
[-C--:B------:R-:W-:Y:S02]  /*16f70*/  LEA.HI.X.SX32 R15, R27, R26.reuse, 0x1, P1 ;  /* 0x0000001a1b0f7211 */ /* 0x080fe400008f0eff */
[----:B------:R-:W-:Y:S01]  /*16f80*/  LEA.HI.X.SX32 R9, R4, R26, 0x1, P2 ;  /* 0x0000001a04097211 */ /* 0x000fe200010f0eff */
[----:B-1----:R-:W2:Y:S04]  /*16f90*/  LDL.LU.64 R20, [R1+0x2608] ;  /* 0x0026080001147983 */ /* 0x002ea80000300a00 */
[----:B------:R-:W3:Y:S04]  /*16fa0*/  LDL.LU R27, [R1+0x2600] ;  /* 0x00260000011b7983 */ /* 0x000ee80000300800 */
[----:B------:R1:W-:Y:S04]  /*16fb0*/  STL.64 [R1+0x1958], R14 ;  /* 0x0019580e01007387 */ /* 0x0003e80000100a00 */
[----:B-1----:R-:W5:Y:S04]  /*16fc0*/  LDL.LU.64 R14, [R1+0x25f8] ;  /* 0x0025f800010e7983 */ /* 0x002f680000300a00 */
[----:B------:R-:W2:Y:S04]  /*16fd0*/  LDL.LU R4, [R1+0x25f0] ;  /* 0x0025f00001047983 */ /* 0x000ea80000300800 */
[----:B------:R1:W-:Y:S04]  /*16fe0*/  STL.64 [R1+0x1950], R8 ;  /* 0x0019500801007387 */ /* 0x0003e80000100a00 */
[----:B-1----:R-:W2:Y:S04]  /*16ff0*/  LDL.LU.64 R8, [R1+0x25e8] ;  /* 0x0025e80001087983 */ /* 0x002ea80000300a00 */
[----:B------:R1:W-:Y:S04]  /*17000*/  STL [R1+0x25d8], R22 ;  /* 0x0025d81601007387 */ /* 0x0003e80000100800 */
[----:B-1----:R-:W3:Y:S04]  /*17010*/  LDL.LU R22, [R1+0x30] ;  /* 0x0000300001167983 */ /* 0x002ee80000300800 */
[----:B--2---:R1:W-:Y:S04]  /*17020*/  STL.64 [R1+0x25c0], R8 ;  /* 0x0025c00801007387 */ /* 0x0043e80000100a00 */
[----:B-1----:R-:W2:Y:S01]  /*17030*/  LDL.LU R8, [R1+0x34] ;  /* 0x0000340001087983 */ /* 0x002ea20000300800 */
[----:B------:R-:W-:-:S02]  /*17040*/  MOV R9, R25 ;  /* 0x0000001900097202 */ /* 0x000fc40000000f00 */
[----:B------:R-:W-:Y:S01]  /*17050*/  MOV R25, R3 ;  /* 0x0000000300197202 */ /* 0x000fe20000000f00 */
[----:B------:R-:W-:Y:S01]  /*17060*/  IMAD.MOV.U32 R3, RZ, RZ, R20 ;  /* 0x000000ffff037224 */ /* 0x000fe200078e0014 */
[----:B-----5:R-:W-:Y:S01]  /*17070*/  MOV R20, R14 ;  /* 0x0000000e00147202 */ /* 0x020fe20000000f00 */
[----:B------:R1:W-:Y:S01]  /*17080*/  STL.64 [R1+0x25d0], R10 ;  /* 0x0025d00a01007387 */ /* 0x0003e20000100a00 */
[----:B------:R-:W-:Y:S01]  /*17090*/  MOV R14, R5 ;  /* 0x00000005000e7202 */ /* 0x000fe20000000f00 */
[----:B------:R-:W-:Y:S02]  /*170a0*/  IMAD R5, R2, 0x2, R6 ;  /* 0x0000000202057824 */ /* 0x000fe400078e0206 */
[----:B------:R-:W-:Y:S04]  /*170b0*/  STL.64 [R1+0x25e0], R20 ;  /* 0x0025e01401007387 */ /* 0x000fe80000100a00 */
[----:B------:R5:W-:Y:S01]  /*170c0*/  STL [R1+0x25a0], R6 ;  /* 0x0025a00601007387 */ /* 0x000be20000100800 */
[----:B-1----:R-:W-:Y:S01]  /*170d0*/  MOV R11, R9 ;  /* 0x00000009000b7202 */ /* 0x002fe20000000f00 */
[----:B------:R-:W-:Y:S01]  /*170e0*/  IMAD.MOV.U32 R9, RZ, RZ, R19 ;  /* 0x000000ffff097224 */ /* 0x000fe200078e0013 */
[----:B---3--:R-:W-:-:S02]  /*170f0*/  LEA R10, P1, R22, R24, 0x1 ;  /* 0x00000018160a7211 */ /* 0x008fc400078208ff */
[----:B------:R-:W-:Y:S01]  /*17100*/  LEA R19, R2, R5, 0x1 ;  /* 0x0000000502137211 */ /* 0x000fe200078e08ff */
[----:B-----5:R-:W3:Y:S04]  /*17110*/  LDL.LU R6, [R1+0x38] ;  /* 0x0000380001067983 */ /* 0x020ee80000300800 */
[----:B------:R1:W-:Y:S02]  /*17120*/  STL.64 [R1+0x2430], R4 ;  /* 0x0024300401007387 */ /* 0x0003e40000100a00 */
[----:B-1----:R-:W-:Y:S01]  /*17130*/  IMAD.MOV.U32 R5, RZ, RZ, R11 ;  /* 0x000000ffff057224 */ /* 0x002fe200078e000b */
[----:B------:R-:W-:Y:S02]  /*17140*/  LEA.HI.X.SX32 R11, R22, R26, 0x1, P1 ;  /* 0x0000001a160b7211 */ /* 0x000fe400008f0eff */
[----:B------:R-:W-:-:S02]  /*17150*/  MOV R4, R9 ;  /* 0x0000000900047202 */ /* 0x000fc40000000f00 */
[----:B--2---:R-:W-:Y:S02]  /*17160*/  LEA R20, P0, R8, R24, 0x1 ;  /* 0x0000001808147211 */ /* 0x004fe400078008ff */
[----:B------:R-:W-:-:S04]  /*17170*/  MOV R21, R8 ;  /* 0x0000000800157202 */ /* 0x000fc80000000f00 */
[----:B------:R-:W-:-:S05]  /*17180*/  LEA.HI.X.SX32 R21, R21, R26, 0x1, P0 ;  /* 0x0000001a15157211 */ /* 0x000fca00000f0eff */
[----:B------:R1:W-:Y:S01]  /*17190*/  STL.64 [R1+0x1948], R20 ;  /* 0x0019481401007387 */ /* 0x0003e20000100a00 */
[----:B----4-:R-:W-:-:S04]  /*171a0*/  LEA R8, P2, R16, R24, 0x1 ;  /* 0x0000001810087211 */ /* 0x010fc800078408ff */
[----:B------:R-:W-:Y:S01]  /*171b0*/  LEA.HI.X.SX32 R9, R16, R26, 0x1, P2 ;  /* 0x0000001a10097211 */ /* 0x000fe200010f0eff */
[----:B-1----:R-:W2:Y:S04]  /*171c0*/  LDL.LU.64 R20, [R1+0x25e0] ;  /* 0x0025e00001147983 */ /* 0x002ea80000300a00 */
[----:B------:R-:W4:Y:S04]  /*171d0*/  LDL.LU R22, [R1+0x25d8] ;  /* 0x0025d80001167983 */ /* 0x000f280000300800 */
[----:B------:R1:W-:Y:S04]  /*171e0*/  STL.64 [R1+0x1940], R10 ;  /* 0x0019400a01007387 */ /* 0x0003e80000100a00 */
[----:B-1----:R-:W5:Y:S04]  /*171f0*/  LDL.LU.64 R10, [R1+0x25d0] ;  /* 0x0025d000010a7983 */ /* 0x002f680000300a00 */
[----:B------:R-:W2:Y:S04]  /*17200*/  LDL.LU R16, [R1+0x25c8] ;  /* 0x0025c80001107983 */ /* 0x000ea80000300800 */
[----:B------:R1:W-:Y:S04]  /*17210*/  STL.64 [R1+0x1938], R8 ;  /* 0x0019380801007387 */ /* 0x0003e80000100a00 */
[----:B-1----:R-:W3:Y:S04]  /*17220*/  LDL.LU.64 R8, [R1+0x25c0] ;  /* 0x0025c00001087983 */ /* 0x002ee80000300a00 */
[----:B------:R1:W-:Y:S04]  /*17230*/  STL [R1+0x25b0], R15 ;  /* 0x0025b00f01007387 */ /* 0x0003e80000100800 */
[----:B-1----:R-:W4:Y:S04]  /*17240*/  LDL.LU R15, [R1+0x3c] ;  /* 0x00003c00010f7983 */ /* 0x002f280000300800 */
[----:B-----5:R1:W-:Y:S04]  /*17250*/  STL.64 [R1+0x25a8], R10 ;  /* 0x0025a80a01007387 */ /* 0x0203e80000100a00 */
[----:B--2---:R2:W-:Y:S01]  /*17260*/  STL.64 [R1+0x2598], R16 ;  /* 0x0025981001007387 */ /* 0x0045e20000100a00 */
[----:B-1----:R-:W-:-:S02]  /*17270*/  MOV R11, R4 ;  /* 0x00000004000b7202 */ /* 0x002fc40000000f00 */
[----:B------:R-:W-:-:S05]  /*17280*/  MOV R4, R25 ;  /* 0x0000001900047202 */ /* 0x000fca0000000f00 */
[----:B------:R1:W-:Y:S01]  /*17290*/  STL.64 [R1+0x25b8], R4 ;  /* 0x0025b80401007387 */ /* 0x0003e20000100a00 */
[----:B---3--:R-:W-:Y:S01]  /*172a0*/  IMAD.MOV.U32 R25, RZ, RZ, R8 ;  /* 0x000000ffff197224 */ /* 0x008fe200078e0008 */
[----:B------:R-:W-:Y:S02]  /*172b0*/  LEA R8, R2, R19, 0x1 ;  /* 0x0000001302087211 */ /* 0x000fe400078e08ff */
[----:B------:R3:W-:Y:S01]  /*172c0*/  STL [R1+0x2558], R19 ;  /* 0x0025581301007387 */ /* 0x0007e20000100800 */
[-C--:B--2---:R-:W-:Y:S01]  /*172d0*/  LEA R16, P2, R6, R24.reuse, 0x1 ;  /* 0x0000001806107211 */ /* 0x084fe200078408ff */
[----:B-1----:R-:W-:Y:S01]  /*172e0*/  IMAD.MOV.U32 R5, RZ, RZ, R7 ;  /* 0x000000ffff057224 */ /* 0x002fe200078e0007 */
[-C--:B------:R-:W-:Y:S02]  /*172f0*/  LEA R4, P0, R7, R24.reuse, 0x1 ;  /* 0x0000001807047211 */ /* 0x080fe400078008ff */
[----:B----4-:R-:W-:Y:S02]  /*17300*/  LEA R10, P1, R15, R24, 0x1 ;  /* 0x000000180f0a7211 */ /* 0x010fe400078208ff */
[----:B------:R-:W-:Y:S01]  /*17310*/  LEA.HI.X.SX32 R5, R5, R26, 0x1, P0 ;  /* 0x0000001a05057211 */ /* 0x000fe200000f0eff */
[----:B------:R1:W-:Y:S01]  /*17320*/  STL [R1+0x2578], R8 ;  /* 0x0025780801007387 */ /* 0x0003e20000100800 */
[----:B---3--:R-:W-:-:S02]  /*17330*/  MOV R19, R11 ;  /* 0x0000000b00137202 */ /* 0x008fc40000000f00 */
[----:B------:R-:W-:Y:S02]  /*17340*/  LEA R7, R2, R8, 0x1 ;  /* 0x0000000802077211 */ /* 0x000fe400078e08ff */
[-C--:B------:R-:W-:Y:S02]  /*17350*/  LEA.HI.X.SX32 R11, R15, R26.reuse, 0x1, P1 ;  /* 0x0000001a0f0b7211 */ /* 0x080fe400008f0eff */
[----:B------:R-:W-:Y:S01]  /*17360*/  LEA.HI.X.SX32 R17, R6, R26, 0x1, P2 ;  /* 0x0000001a06117211 */ /* 0x000fe200010f0eff */
[----:B-1----:R-:W2:Y:S04]  /*17370*/  LDL.LU R8, [R1+0x44] ;  /* 0x0000440001087983 */ /* 0x002ea80000300800 */
[----:B------:R1:W-:Y:S04]  /*17380*/  STL.64 [R1+0x1930], R4 ;  /* 0x0019300401007387 */ /* 0x0003e80000100a00 */
[----:B-1----:R-:W3:Y:S04]  /*17390*/  LDL.LU.64 R4, [R1+0x25b8] ;  /* 0x0025b80001047983 */ /* 0x002ee80000300a00 */
[----:B------:R-:W4:Y:S04]  /*173a0*/  LDL.LU R15, [R1+0x25b0] ;  /* 0x0025b000010f7983 */ /* 0x000f280000300800 */
[----:B------:R1:W-:Y:S04]  /*173b0*/  STL.64 [R1+0x1928], R10 ;  /* 0x0019280a01007387 */ /* 0x0003e80000100a00 */
[----:B-1----:R-:W5:Y:S04]  /*173c0*/  LDL.LU.64 R10, [R1+0x25a8] ;  /* 0x0025a800010a7983 */ /* 0x002f680000300a00 */
[----:B------:R-:W2:Y:S04]  /*173d0*/  LDL.LU R6, [R1+0x25a0] ;  /* 0x0025a00001067983 */ /* 0x000ea80000300800 */
[----:B------:R1:W-:Y:S04]  /*173e0*/  STL.64 [R1+0x1920], R16 ;  /* 0x0019201001007387 */ /* 0x0003e80000100a00 */
[----:B-1----:R-:W2:Y:S04]  /*173f0*/  LDL.LU.64 R16, [R1+0x2598] ;  /* 0x0025980001107983 */ /* 0x002ea80000300a00 */
[----:B--2---:R-:W-:Y:S04]  /*17400*/  STL.64 [R1+0x2570], R16 ;  /* 0x0025701001007387 */ /* 0x004fe80000100a00 */
[----:B------:R1:W-:Y:S04]  /*17410*/  STL [R1+0x2588], R27 ;  /* 0x0025881b01007387 */ /* 0x0003e80000100800 */
[----:B-1----:R-:W2:Y:S01]  /*17420*/  LDL.LU R27, [R1+0x48] ;  /* 0x00004800011b7983 */ /* 0x002ea20000300800 */
[----:B---3--:R-:W-:Y:S01]  /*17430*/  IMAD.MOV.U32 R17, RZ, RZ, R4 ;  /* 0x000000ffff117224 */ /* 0x008fe200078e0004 */
[----:B------:R-:W-:-:S02]  /*17440*/  MOV R4, R25 ;  /* 0x0000001900047202 */ /* 0x000fc40000000f00 */
[----:B------:R-:W-:Y:S01]  /*17450*/  STL.64 [R1+0x2580], R22 ;  /* 0x0025801601007387 */ /* 0x000fe20000100a00 */
[----:B------:R-:W-:-:S03]  /*17460*/  MOV R16, R19 ;  /* 0x0000001300107202 */ /* 0x000fc60000000f00 */
[----:B------:R5:W-:Y:S04]  /*17470*/  STL.64 [R1+0x2590], R4 ;  /* 0x0025900401007387 */ /* 0x000be80000100a00 */
[----:B------:R-:W3:Y:S01]  /*17480*/  LDL.LU R19, [R1+0x50] ;  /* 0x0000500001137983 */ /* 0x000ee20000300800 */
[----:B-----5:R-:W-:Y:S01]  /*17490*/  IMAD.MOV.U32 R5, RZ, RZ, R10 ;  /* 0x000000ffff057224 */ /* 0x020fe200078e000a */
[----:B------:R-:W-:Y:S02]  /*174a0*/  LEA R4, P0, R10, R24, 0x1 ;  /* 0x000000180a047211 */ /* 0x000fe400078008ff */
[----:B------:R1:W-:Y:S02]  /*174b0*/  STL.64 [R1+0x2428], R6 ;  /* 0x0024280601007387 */ /* 0x0003e40000100a00 */
[----:B------:R-:W-:-:S02]  /*174c0*/  LEA.HI.X.SX32 R5, R5, R26, 0x1, P0 ;  /* 0x0000001a05057211 */ /* 0x000fc400000f0eff */
[----:B------:R-:W-:Y:S01]  /*174d0*/  MOV R25, R20 ;  /* 0x0000001400197202 */ /* 0x000fe20000000f00 */
[----:B------:R-:W-:Y:S02]  /*174e0*/  IMAD R20, R2, 0x2, R7 ;  /* 0x0000000202147824 */ /* 0x000fe400078e0207 */
[----:B------:R5:W-:Y:S01]  /*174f0*/  STL.64 [R1+0x1918], R4 ;  /* 0x0019180401007387 */ /* 0x000be20000100a00 */
[----:B-1----:R-:W-:Y:S02]  /*17500*/  MOV R6, R16 ;  /* 0x0000001000067202 */ /* 0x002fe40000000f00 */
[C---:B------:R-:W-:Y:S02]  /*17510*/  LEA R16, P2, R8.reuse, R24, 0x1 ;  /* 0x0000001808107211 */ /* 0x040fe400078408ff */
[----:B------:R-:W-:Y:S02]  /*17520*/  MOV R7, R17 ;  /* 0x0000001100077202 */ /* 0x000fe40000000f00 */
[----:B------:R-:W-:Y:S01]  /*17530*/  LEA.HI.X.SX32 R17, R8, R26, 0x1, P2 ;  /* 0x0000001a08117211 */ /* 0x000fe200010f0eff */
[----:B-----5:R-:W5:Y:S01]  /*17540*/  LDL.LU.64 R4, [R1+0x2590] ;  /* 0x0025900001047983 */ /* 0x020f620000300a00 */
[----:B--2---:R-:W-:-:S04]  /*17550*/  LEA R22, P1, R27, R24, 0x1 ;  /* 0x000000181b167211 */ /* 0x004fc800078208ff */
[----:B------:R-:W-:Y:S02]  /*17560*/  LEA.HI.X.SX32 R23, R27, R26, 0x1, P1 ;  /* 0x0000001a1b177211 */ /* 0x000fe400008f0eff */
[----:B------:R-:W2:Y:S04]  /*17570*/  LDL.LU R27, [R1+0x2588] ;  /* 0x00258800011b7983 */ /* 0x000ea80000300800 */
[----:B------:R1:W-:Y:S04]  /*17580*/  STL.64 [R1+0x1910], R22 ;  /* 0x0019101601007387 */ /* 0x0003e80000100a00 */
[----:B-1----:R-:W2:Y:S04]  /*17590*/  LDL.LU.64 R22, [R1+0x2580] ;  /* 0x0025800001167983 */ /* 0x002ea80000300a00 */
[----:B------:R-:W2:Y:S04]  /*175a0*/  LDL.LU R8, [R1+0x2578] ;  /* 0x0025780001087983 */ /* 0x000ea80000300800 */
[----:B------:R1:W-:Y:S04]  /*175b0*/  STL.64 [R1+0x1908], R16 ;  /* 0x0019081001007387 */ /* 0x0003e80000100a00 */
[----:B-1----:R-:W2:Y:S01]  /*175c0*/  LDL.LU.64 R16, [R1+0x2570] ;  /* 0x0025700001107983 */ /* 0x002ea20000300a00 */
[C---:B------:R-:W-:Y:S01]  /*175d0*/  LEA R10, R2.reuse, R20, 0x1 ;  /* 0x00000014020a7211 */ /* 0x040fe200078e08ff */
[----:B------:R-:W-:-:S02]  /*175e0*/  IMAD R12, R2, 0x2, R12 ;  /* 0x00000002020c7824 */ /* 0x000fc400078e020c */
[----:B--2---:R1:W-:Y:S04]  /*175f0*/  STL.64 [R1+0x2560], R16 ;  /* 0x0025601001007387 */ /* 0x0043e80000100a00 */
[----:B------:R2:W-:Y:S01]  /*17600*/  STL.64 [R1+0x2568], R20 ;  /* 0x0025681401007387 */ /* 0x0005e20000100a00 */
[----:B-1----:R-:W-:Y:S01]  /*17610*/  MOV R17, R6 ;  /* 0x0000000600117202 */ /* 0x002fe20000000f00 */
[----:B------:R-:W-:Y:S01]  /*17620*/  IMAD.MOV.U32 R6, RZ, RZ, R7 ;  /* 0x000000ffff067224 */ /* 0x000fe200078e0007 */
[----:B-----5:R-:W-:Y:S02]  /*17630*/  MOV R7, R4 ;  /* 0x0000000400077202 */ /* 0x020fe40000000f00 */
[----:B------:R-:W-:Y:S01]  /*17640*/  MOV R4, R25 ;  /* 0x0000001900047202 */ /* 0x000fe20000000f00 */
[----:B--2---:R-:W-:Y:S01]  /*17650*/  IMAD.MOV.U32 R21, RZ, RZ, R17 ;  /* 0x000000ffff157224 */ /* 0x004fe200078e0011 */
[----:B------:R-:W-:Y:S01]  /*17660*/  LEA R20, P0, R17, R24, 0x1 ;  /* 0x0000001811147211 */ /* 0x000fe200078008ff */
[----:B----4-:R-:W-:Y:S01]  /*17670*/  IMAD.MOV.U32 R25, RZ, RZ, R15 ;  /* 0x000000ffff197224 */ /* 0x010fe200078e000f */
[----:B------:R-:W-:-:S02]  /*17680*/  MOV R15, R9 ;  /* 0x00000009000f7202 */ /* 0x000fc40000000f00 */
[C---:B------:R-:W-:Y:S02]  /*17690*/  LEA R9, R2.reuse, R10, 0x1 ;  /* 0x0000000a02097211 */ /* 0x040fe400078e08ff */
[----:B------:R-:W-:Y:S02]  /*176a0*/  LEA R16, P1, R27, R24, 0x1 ;  /* 0x000000181b107211 */ /* 0x000fe400078208ff */
[----:B------:R-:W-:Y:S01]  /*176b0*/  MOV R17, R27 ;  /* 0x0000001b00117202 */ /* 0x000fe20000000f00 */
[----:B------:R-:W-:Y:S01]  /*176c0*/  STL.64 [R1+0x2550], R12 ;  /* 0x0025500c01007387 */ /* 0x000fe20000100a00 */
[-C--:B------:R-:W-:Y:S02]  /*176d0*/  LEA.HI.X.SX32 R21, R21, R26.reuse, 0x1, P0 ;  /* 0x0000001a15157211 */ /* 0x080fe400000f0eff */
[----:B------:R-:W-:Y:S01]  /*176e0*/  LEA.HI.X.SX32 R17, R17, R26, 0x1, P1 ;  /* 0x0000001a11117211 */ /* 0x000fe200008f0eff */
[----:B------:R1:W-:Y:S01]  /*176f0*/  STL [R1+0x2540], R10 ;  /* 0x0025400a01007387 */ /* 0x0003e20000100800 */
[----:B------:R-:W-:-:S03]  /*17700*/  LEA R27, R2, R9, 0x1 ;  /* 0x00000009021b7211 */ /* 0x000fc600078e08ff */
[----:B-1----:R-:W2:Y:S04]  /*17710*/  LDL.LU R10, [R1+0x60] ;  /* 0x00006000010a7983 */ /* 0x002ea80000300800 */
[----:B------:R1:W-:Y:S04]  /*17720*/  STL.64 [R1+0x2420], R8 ;  /* 0x0024200801007387 */ /* 0x0003e80000100a00 */
[----:B-1----:R-:W4:Y:S04]  /*17730*/  LDL.LU R9, [R1+0x5c] ;  /* 0x00005c0001097983 */ /* 0x002f280000300800 */
[----:B------:R1:W-:Y:S04]  /*17740*/  STL.64 [R1+0x1900], R20 ;  /* 0x0019001401007387 */ /* 0x0003e80000100a00 */
[----:B-1----:R-:W5:Y:S04]  /*17750*/  LDL.LU.64 R20, [R1+0x2568] ;  /* 0x0025680001147983 */ /* 0x002f680000300a00 */
[----:B------:R1:W-:Y:S04]  /*17760*/  STL.64 [R1+0x18f8], R16 ;  /* 0x0018f81001007387 */ /* 0x0003e80000100a00 */
[----:B-1----:R-:W2:Y:S01]  /*17770*/  LDL.LU.64 R16, [R1+0x2560] ;  /* 0x0025600001107983 */ /* 0x002ea20000300a00 */
[----:B---3--:R-:W-:-:S04]  /*17780*/  LEA R12, P2, R19, R24, 0x1 ;  /* 0x00000018130c7211 */ /* 0x008fc800078408ff */
[----:B------:R-:W-:Y:S01]  /*17790*/  LEA.HI.X.SX32 R13, R19, R26, 0x1, P2 ;  /* 0x0000001a130d7211 */ /* 0x000fe200010f0eff */
[----:B--2---:R-:W-:Y:S04]  /*177a0*/  STL.64 [R1+0x2548], R16 ;  /* 0x0025481001007387 */ /* 0x004fe80000100a00 */
[----:B------:R-:W2:Y:S04]  /*177b0*/  LDL.LU R19, [R1+0x2558] ;  /* 0x0025580001137983 */ /* 0x000ea80000300800 */
[----:B------:R1:W-:Y:S04]  /*177c0*/  STL.64 [R1+0x18f0], R12 ;  /* 0x0018f00c01007387 */ /* 0x0003e80000100a00 */
[----:B-1----:R-:W3:Y:S04]  /*177d0*/  LDL.LU.64 R12, [R1+0x2550] ;  /* 0x00255000010c7983 */ /* 0x002ee80000300a00 */
[----:B-----5:R1:W-:Y:S04]  /*177e0*/  STL.64 [R1+0x2530], R20 ;  /* 0x0025301401007387 */ /* 0x0203e80000100a00 */
[----:B------:R-:W-:Y:S04]  /*177f0*/  STL.64 [R1+0x2538], R14 ;  /* 0x0025380e01007387 */ /* 0x000fe80000100a00 */
[----:B------:R-:W5:Y:S01]  /*17800*/  LDL.LU R8, [R1+0x68] ;  /* 0x0000680001087983 */ /* 0x000f620000300800 */
[----:B-1----:R-:W-:Y:S01]  /*17810*/  IMAD.MOV.U32 R20, RZ, RZ, R6 ;  /* 0x000000ffff147224 */ /* 0x002fe200078e0006 */
[----:B------:R-:W-:Y:S01]  /*17820*/  MOV R6, R4 ;  /* 0x0000000400067202 */ /* 0x000fe20000000f00 */
[----:B------:R-:W-:-:S02]  /*17830*/  IMAD.MOV.U32 R4, RZ, RZ, R25 ;  /* 0x000000ffff047224 */ /* 0x000fc400078e0019 */
[----:B------:R-:W2:Y:S01]  /*17840*/  LDL.LU R25, [R1+0x74] ;  /* 0x0000740001197983 */ /* 0x000ea20000300800 */
[----:B------:R-:W-:Y:S01]  /*17850*/  IMAD.MOV.U32 R17, RZ, RZ, R20 ;  /* 0x000000ffff117224 */ /* 0x000fe200078e0014 */
[----:B------:R-:W-:-:S04]  /*17860*/  LEA R16, P0, R20, R24, 0x1 ;  /* 0x0000001814107211 */ /* 0x000fc800078008ff */
[----:B------:R-:W-:Y:S01]  /*17870*/  LEA.HI.X.SX32 R17, R17, R26, 0x1, P0 ;  /* 0x0000001a11117211 */ /* 0x000fe200000f0eff */
[----:B--2---:R1:W-:Y:S04]  /*17880*/  STL [R1+0x2520], R25 ;  /* 0x0025201901007387 */ /* 0x0043e80000100800 */
[----:B-1----:R-:W2:Y:S04]  /*17890*/  LDL.LU R25, [R1+0x6c] ;  /* 0x00006c0001197983 */ /* 0x002ea80000300800 */
[----:B------:R1:W-:Y:S04]  /*178a0*/  STL.64 [R1+0x18e8], R16 ;  /* 0x0018e81001007387 */ /* 0x0003e80000100a00 */
[----:B-1----:R-:W2:Y:S01]  /*178b0*/  LDL.LU.64 R16, [R1+0x2548] ;  /* 0x0025480001107983 */ /* 0x002ea20000300a00 */
[----:B------:R-:W-:-:S02]  /*178c0*/  MOV R21, R7 ;  /* 0x0000000700157202 */ /* 0x000fc40000000f00 */
[-C--:B------:R-:W-:Y:S02]  /*178d0*/  LEA R14, P1, R10, R24.reuse, 0x1 ;  /* 0x000000180a0e7211 */ /* 0x080fe400078208ff */
[----:B------:R-:W-:Y:S02]  /*178e0*/  MOV R15, R21 ;  /* 0x00000015000f7202 */ /* 0x000fe40000000f00 */
[----:B------:R-:W-:Y:S02]  /*178f0*/  MOV R21, R11 ;  /* 0x0000000b00157202 */ /* 0x000fe40000000f00 */
[----:B----4-:R-:W-:Y:S01]  /*17900*/  LEA R20, P2, R9, R24, 0x1 ;  /* 0x0000001809147211 */ /* 0x010fe200078408ff */
[----:B--2---:R1:W-:Y:S04]  /*17910*/  STL.64 [R1+0x2510], R16 ;  /* 0x0025101001007387 */ /* 0x0043e80000100a00 */
[----:B-1----:R-:W2:Y:S01]  /*17920*/  LDL.LU R16, [R1+0x70] ;  /* 0x0000700001107983 */ /* 0x002ea20000300800 */
[----:B------:R-:W-:-:S03]  /*17930*/  MOV R17, R21 ;  /* 0x0000001500117202 */ /* 0x000fc60000000f00 */
[----:B------:R1:W-:Y:S01]  /*17940*/  STL.64 [R1+0x2518], R18 ;  /* 0x0025181201007387 */ /* 0x0003e20000100a00 */
[-C--:B------:R-:W-:Y:S02]  /*17950*/  LEA.HI.X.SX32 R21, R9, R26.reuse, 0x1, P2 ;  /* 0x0000001a09157211 */ /* 0x080fe400010f0eff */
[----:B-1----:R-:W-:Y:S02]  /*17960*/  MOV R19, R15 ;  /* 0x0000000f00137202 */ /* 0x002fe40000000f00 */
[----:B------:R-:W-:Y:S02]  /*17970*/  LEA.HI.X.SX32 R15, R10, R26, 0x1, P1 ;  /* 0x0000001a0a0f7211 */ /* 0x000fe400008f0eff */
[----:B------:R-:W4:Y:S04]  /*17980*/  LDL.LU R10, [R1+0x2540] ;  /* 0x00254000010a7983 */ /* 0x000f280000300800 */
[----:B------:R1:W-:Y:S04]  /*17990*/  STL.64 [R1+0x18e0], R14 ;  /* 0x0018e00e01007387 */ /* 0x0003e80000100a00 */
[----:B-1----:R-:W4:Y:S04]  /*179a0*/  LDL.LU.64 R14, [R1+0x2538] ;  /* 0x00253800010e7983 */ /* 0x002f280000300a00 */
[----:B------:R1:W-:Y:S04]  /*179b0*/  STL.64 [R1+0x18d8], R20 ;  /* 0x0018d81401007387 */ /* 0x0003e80000100a00 */
[----:B-1----:R-:W4:Y:S01]  /*179c0*/  LDL.LU.64 R20, [R1+0x2530] ;  /* 0x0025300001147983 */ /* 0x002f220000300a00 */
[----:B---3--:R-:W-:-:S02]  /*179d0*/  MOV R7, R12 ;  /* 0x0000000c00077202 */ /* 0x008fc40000000f00 */
[C---:B------:R-:W-:Y:S01]  /*179e0*/  LEA R12, R2.reuse, R27, 0x1 ;  /* 0x0000001b020c7211 */ /* 0x040fe200078e08ff */
[----:B------:R2:W-:Y:S04]  /*179f0*/  STL.64 [R1+0x2528], R28 ;  /* 0x0025281c01007387 */ /* 0x0005e80000100a00 */
[----:B------:R-:W-:Y:S02]  /*17a00*/  IMAD R11, R2, 0x2, R12 ;  /* 0x00000002020b7824 */ /* 0x000fe400078e020c */
[----:B------:R-:W-:Y:S01]  /*17a10*/  IMAD.MOV.U32 R9, RZ, RZ, R6 ;  /* 0x000000ffff097224 */ /* 0x000fe200078e0006 */
[-C--:B------:R-:W-:Y:S02]  /*17a20*/  LEA R18, P1, R25, R24.reuse, 0x1 ;  /* 0x0000001819127211 */ /* 0x080fe400078208ff */
[----:B--2---:R-:W-:-:S02]  /*17a30*/  LEA R28, P0, R16, R24, 0x1 ;  /* 0x00000018101c7211 */ /* 0x004fc400078008ff */
[----:B------:R-:W-:Y:S02]  /*17a40*/  MOV R29, R16 ;  /* 0x00000010001d7202 */ /* 0x000fe40000000f00 */
[----:B-----5:R-:W-:Y:S02]  /*17a50*/  LEA R16, P2, R8, R24, 0x1 ;  /* 0x0000001808107211 */ /* 0x020fe400078408ff */
[----:B------:R-:W-:Y:S01]  /*17a60*/  LEA.HI.X.SX32 R29, R29, R26, 0x1, P0 ;  /* 0x0000001a1d1d7211 */ /* 0x000fe200000f0eff */
[----:B----4-:R1:W-:Y:S02]  /*17a70*/  STL.64 [R1+0x2418], R10 ;  /* 0x0024180a01007387 */ /* 0x0103e40000100a00 */
[----:B-1----:R-:W-:Y:S01]  /*17a80*/  IMAD.MOV.U32 R10, RZ, RZ, R19 ;  /* 0x000000ffff0a7224 */ /* 0x002fe200078e0013 */
[----:B------:R-:W-:Y:S01]  /*17a90*/  MOV R19, R17 ;  /* 0x0000001100137202 */ /* 0x000fe20000000f00 */
[----:B------:R-:W-:Y:S01]  /*17aa0*/  IMAD.MOV.U32 R17, RZ, RZ, R14 ;  /* 0x000000ffff117224 */ /* 0x000fe200078e000e */
[----:B------:R-:W-:-:S02]  /*17ab0*/  MOV R6, R21 ;  /* 0x0000001500067202 */ /* 0x000fc40000000f00 */
[C---:B------:R-:W-:Y:S02]  /*17ac0*/  LEA R21, R2.reuse, R11, 0x1 ;  /* 0x0000000b02157211 */ /* 0x040fe400078e08ff */
[----:B------:R-:W2:Y:S02]  /*17ad0*/  LDL.LU R11, [R1+0x7c] ;  /* 0x00007c00010b7983 */ /* 0x000ea40000300800 */
[----:B------:R-:W-:Y:S02]  /*17ae0*/  LEA R14, R2, R21, 0x1 ;  /* 0x00000015020e7211 */ /* 0x000fe400078e08ff */
[----:B------:R1:W-:Y:S04]  /*17af0*/  STL.64 [R1+0x2438], R20 ;  /* 0x0024381401007387 */ /* 0x0003e80000100a00 */
[----:B------:R3:W-:Y:S01]  /*17b00*/  STL.64 [R1+0x18d0], R28 ;  /* 0x0018d01c01007387 */ /* 0x0007e20000100a00 */
[----:B-1----:R-:W-:Y:S01]  /*17b10*/  IMAD.MOV.U32 R20, RZ, RZ, R19 ;  /* 0x000000ffff147224 */ /* 0x002fe200078e0013 */
[----:B------:R-:W-:-:S02]  /*17b20*/  LEA.HI.X.SX32 R19, R25, R26, 0x1, P1 ;  /* 0x0000001a19137211 */ /* 0x000fc400008f0eff */
[----:B------:R-:W-:Y:S01]  /*17b30*/  MOV R21, R17 ;  /* 0x0000001100157202 */ /* 0x000fe20000000f00 */
[----:B---3--:R-:W3:Y:S01]  /*17b40*/  LDL.LU.64 R28, [R1+0x2528] ;  /* 0x00252800011c7983 */ /* 0x008ee20000300a00 */
[----:B------:R-:W-:-:S03]  /*17b50*/  LEA.HI.X.SX32 R17, R8, R26, 0x1, P2 ;  /* 0x0000001a08117211 */ /* 0x000fc600010f0eff */
[----:B------:R-:W4:Y:S04]  /*17b60*/  LDL.LU R25, [R1+0x2520] ;  /* 0x0025200001197983 */ /* 0x000f280000300800 */
[----:B------:R1:W-:Y:S04]  /*17b70*/  STL.64 [R1+0x18c8], R18 ;  /* 0x0018c81201007387 */ /* 0x0003e80000100a00 */
[----:B-1----:R-:W5:Y:S04]  /*17b80*/  LDL.LU.64 R18, [R1+0x2518] ;  /* 0x0025180001127983 */ /* 0x002f680000300a00 */
[----:B------:R1:W-:Y:S04]  /*17b90*/  STL.64 [R1+0x18c0], R16 ;  /* 0x0018c01001007387 */ /* 0x0003e80000100a00 */
[----:B-1----:R-:W2:Y:S01]  /*17ba0*/  LDL.LU.64 R16, [R1+0x2510] ;  /* 0x0025100001107983 */ /* 0x002ea20000300a00 */
[----:B------:R-:W-:-:S03]  /*17bb0*/  MOV R8, R5 ;  /* 0x0000000500087202 */ /* 0x000fc60000000f00 */
[----:B-----5:R-:W-:Y:S01]  /*17bc0*/  STL.64 [R1+0x2508], R18 ;  /* 0x0025081201007387 */ /* 0x020fe20000100a00 */
[----:B--2---:R-:W-:Y:S01]  /*17bd0*/  MOV R5, R16 ;  /* 0x0000001000057202 */ /* 0x004fe20000000f00 */
[----:B---3--:R-:W-:Y:S02]  /*17be0*/  IMAD.MOV.U32 R16, RZ, RZ, R29 ;  /* 0x000000ffff107224 */ /* 0x008fe400078e001d */
[----:B------:R-:W2:Y:S04]  /*17bf0*/  LDL.LU R29, [R1+0x80] ;  /* 0x00008000011d7983 */ /* 0x000ea80000300800 */
[----:B------:R1:W-:Y:S02]  /*17c00*/  STL.64 [R1+0x24e8], R4 ;  /* 0x0024e80401007387 */ /* 0x0003e40000100a00 */
[----:B-1----:R-:W-:-:S02]  /*17c10*/  MOV R4, R21 ;  /* 0x0000001500047202 */ /* 0x002fc40000000f00 */
[----:B------:R-:W-:Y:S02]  /*17c20*/  MOV R21, R6 ;  /* 0x0000000600157202 */ /* 0x000fe40000000f00 */
[----:B------:R-:W-:Y:S02]  /*17c30*/  MOV R6, R22 ;  /* 0x0000001600067202 */ /* 0x000fe40000000f00 */
[----:B------:R-:W-:Y:S01]  /*17c40*/  MOV R5, R10 ;  /* 0x0000000a00057202 */ /* 0x000fe20000000f00 */
[----:B------:R-:W-:Y:S02]  /*17c50*/  IMAD.MOV.U32 R10, RZ, RZ, R9 ;  /* 0x000000ffff0a7224 */ /* 0x000fe400078e0009 */
[----:B------:R1:W-:Y:S01]  /*17c60*/  STL.64 [R1+0x24f8], R6 ;  /* 0x0024f80601007387 */ /* 0x0003e20000100a00 */
[----:B------:R-:W-:Y:S01]  /*17c70*/  IMAD.MOV.U32 R9, RZ, RZ, R13 ;  /* 0x000000ffff097224 */ /* 0x000fe200078e000d */
[----:B------:R-:W-:-:S04]  /*17c80*/  LEA R13, R2, R14, 0x1 ;  /* 0x0000000e020d7211 */ /* 0x000fc800078e08ff */
[----:B------:R-:W-:Y:S02]  /*17c90*/  LEA R22, R2, R13, 0x1 ;  /* 0x0000000d02167211 */ /* 0x000fe400078e08ff */
[----:B-1----:R-:W-:-:S05]  /*17ca0*/  LEA R6, P1, R4, R24, 0x1 ;  /* 0x0000001804067211 */ /* 0x002fca00078208ff */
[----:B------:R-:W-:Y:S04]  /*17cb0*/  STL [R1+0x18b0], R6 ;  /* 0x0018b00601007387 */ /* 0x000fe80000100800 */
[----:B------:R1:W-:Y:S02]  /*17cc0*/  STL.64 [R1+0x2408], R12 ;  /* 0x0024080c01007387 */ /* 0x0003e40000100a00 */
[----:B-1----:R-:W-:-:S05]  /*17cd0*/  IMAD.MOV.U32 R13, RZ, RZ, R20 ;  /* 0x000000ffff0d7224 */ /* 0x002fca00078e0014 */
[----:B------:R1:W-:Y:S04]  /*17ce0*/  STL [R1+0x2500], R13 ;  /* 0x0025000d01007387 */ /* 0x0003e80000100800 */
[----:B-1----:R0:W3:Y:S01]  /*17cf0*/  LDL.64 R12, [R1+0x18b0] ;  /* 0x0018b000010c7983 */ /* 0x0020e20000100a00 */
[----:B------:R-:W-:-:S04]  /*17d00*/  LEA R18, P0, R11, R24, 0x1 ;  /* 0x000000180b127211 */ /* 0x000fc800078008ff */
[----:B------:R-:W-:Y:S02]  /*17d10*/  LEA.HI.X.SX32 R19, R11, R26, 0x1, P0 ;  /* 0x0000001a0b137211 */ /* 0x000fe400000f0eff */
[C---:B----4-:R-:W-:Y:S02]  /*17d20*/  LEA R6, P2, R25.reuse, R24, 0x1 ;  /* 0x0000001819067211 */ /* 0x050fe400078408ff */
[----:B------:R-:W-:Y:S01]  /*17d30*/  MOV R11, R8 ;  /* 0x00000008000b7202 */ /* 0x000fe20000000f00 */
[----:B------:R1:W-:Y:S01]  /*17d40*/  STL.64 [R1+0x18b8], R18 ;  /* 0x0018b81201007387 */ /* 0x0003e20000100a00 */
[----:B------:R-:W-:Y:S01]  /*17d50*/  MOV R20, R3 ;  /* 0x0000000300147202 */ /* 0x000fe20000000f00 */
[----:B------:R-:W-:Y:S01]  /*17d60*/  IMAD.MOV.U32 R8, RZ, RZ, R28 ;  /* 0x000000ffff087224 */ /* 0x000fe200078e001c */
[-C--:B------:R-:W-:Y:S01]  /*17d70*/  LEA.HI.X.SX32 R7, R25, R26.reuse, 0x1, P2 ;  /* 0x0000001a19077211 */ /* 0x080fe200010f0eff */
[----:B-1----:R-:W4:Y:S04]  /*17d80*/  LDL.LU.64 R18, [R1+0x2508] ;  /* 0x0025080001127983 */ /* 0x002f280000300a00 */
[----:B------:R-:W5:Y:S04]  /*17d90*/  LDL.LU R3, [R1+0x98] ;  /* 0x0000980001037983 */ /* 0x000f680000300800 */
[----:B------:R-:W4:Y:S01]  /*17da0*/  LDL.LU R28, [R1+0x94] ;  /* 0x00009400011c7983 */ /* 0x000f220000300800 */
[----:B---3--:R-:W-:-:S02]  /*17db0*/  LEA.HI.X.SX32 R13, R4, R26, 0x1, P1 ;  /* 0x0000001a040d7211 */ /* 0x008fc400008f0eff */
[----:B------:R-:W-:-:S03]  /*17dc0*/  LEA R12, P0, R5, R24, 0x1 ;  /* 0x00000018050c7211 */ /* 0x000fc600078008ff */
[----:B------:R1:W-:Y:S04]  /*17dd0*/  STL [R1+0x18b4], R13 ;  /* 0x0018b40d01007387 */ /* 0x0003e80000100800 */
[----:B------:R3:W-:Y:S01]  /*17de0*/  STL.64 [R1+0x18a8], R6 ;  /* 0x0018a80601007387 */ /* 0x0007e20000100a00 */
[----:B-1----:R-:W-:Y:S01]  /*17df0*/  IMAD.MOV.U32 R13, RZ, RZ, R5 ;  /* 0x000000ffff0d7224 */ /* 0x002fe200078e0005 */
[----:B--2---:R-:W-:-:S04]  /*17e00*/  LEA R4, P2, R29, R24, 0x1 ;  /* 0x000000181d047211 */ /* 0x004fc800078408ff */
[----:B------:R-:W-:Y:S02]  /*17e10*/  LEA.HI.X.SX32 R13, R13, R26, 0x1, P0 ;  /* 0x0000001a0d0d7211 */ /* 0x000fe400000f0eff */
[----:B---3--:R-:W-:Y:S02]  /*17e20*/  LEA R6, P1, R15, R24, 0x1 ;  /* 0x000000180f067211 */ /* 0x008fe400078208ff */
[----:B------:R-:W-:Y:S01]  /*17e30*/  MOV R7, R15 ;  /* 0x0000000f00077202 */ /* 0x000fe20000000f00 */
[----:B------:R1:W-:Y:S03]  /*17e40*/  STL.64 [R1+0x18a0], R12 ;  /* 0x0018a00c01007387 */ /* 0x0003e60000100a00 */
[-C--:B------:R-:W-:Y:S02]  /*17e50*/  LEA.HI.X.SX32 R7, R7, R26.reuse, 0x1, P1 ;  /* 0x0000001a07077211 */ /* 0x080fe400008f0eff */
[----:B------:R-:W-:Y:S01]  /*17e60*/  LEA.HI.X.SX32 R5, R29, R26, 0x1, P2 ;  /* 0x0000001a1d057211 */ /* 0x000fe200010f0eff */
[----:B-1----:R-:W2:Y:S04]  /*17e70*/  LDL.LU R13, [R1+0x2500] ;  /* 0x00250000010d7983 */ /* 0x002ea80000300800 */
[----:B------:R-:W3:Y:S04]  /*17e80*/  LDL.LU R12, [R1+0xb0] ;  /* 0x0000b000010c7983 */ /* 0x000ee80000300800 */
[----:B------:R1:W-:Y:S04]  /*17e90*/  STL.64 [R1+0x1898], R6 ;  /* 0x0018980601007387 */ /* 0x0003e80000100a00 */
[----:B-1----:R-:W2:Y:S04]  /*17ea0*/  LDL.LU.64 R6, [R1+0x24f8] ;  /* 0x0024f80001067983 */ /* 0x002ea80000300a00 */
[----:B------:R0:W3:Y:S04]  /*17eb0*/  LDL.LU R29, [R1+0x24f0] ;  /* 0x0024f000011d7983 */ /* 0x0000e80000300800 */
[----:B------:R1:W-:Y:S04]  /*17ec0*/  STL.64 [R1+0x1890], R4 ;  /* 0x0018900401007387 */ /* 0x0003e80000100a00 */
[----:B-1----:R-:W3:Y:S01]  /*17ed0*/  LDL.LU.64 R4, [R1+0x24e8] ;  /* 0x0024e80001047983 */ /* 0x002ee20000300a00 */
[----:B------:R-:W-:-:S02]  /*17ee0*/  MOV R25, R16 ;  /* 0x0000001000197202 */ /* 0x000fc40000000f00 */
[----:B------:R-:W-:-:S04]  /*17ef0*/  LEA R16, R2, R22, 0x1 ;  /* 0x0000001602107211 */ /* 0x000fc800078e08ff */
[C---:B------:R-:W-:Y:S01]  /*17f00*/  LEA R15, R2.reuse, R16, 0x1 ;  /* 0x00000010020f7211 */ /* 0x040fe200078e08ff */
[----:B--2---:R1:W-:Y:S02]  /*17f10*/  STL.64 [R1+0x24c8], R6 ;  /* 0x0024c80601007387 */ /* 0x0043e40000100a00 */
[----:B-1----:R-:W-:Y:S01]  /*17f20*/  IMAD.MOV.U32 R7, RZ, RZ, R13 ;  /* 0x000000ffff077224 */ /* 0x002fe200078e000d */
[----:B------:R-:W-:Y:S02]  /*17f30*/  MOV R13, R20 ;  /* 0x00000014000d7202 */ /* 0x000fe40000000f00 */
[----:B------:R-:W-:Y:S01]  /*17f40*/  MOV R20, R8 ;  /* 0x0000000800147202 */ /* 0x000fe20000000f00 */
[----:B------:R-:W-:Y:S01]  /*17f50*/  IMAD.MOV.U32 R8, RZ, RZ, R23 ;  /* 0x000000ffff087224 */ /* 0x000fe200078e0017 */
[----:B---3--:R-:W-:Y:S01]  /*17f60*/  STL.64 [R1+0x24d0], R4 ;  /* 0x0024d00401007387 */ /* 0x008fe20000100a00 */
[----:B------:R-:W-:-:S03]  /*17f70*/  LEA R23, R2, R15, 0x1 ;  /* 0x0000000f02177211 */ /* 0x000fc600078e08ff */
[----:B------:R5:W-:Y:S01]  /*17f80*/  STL.64 [R1+0x24e0], R10 ;  /* 0x0024e00a01007387 */ /* 0x000be20000100a00 */
[----:B----4-:R-:W-:-:S03]  /*17f90*/  LEA R6, P1, R28, R24, 0x1 ;  /* 0x000000181c067211 */ /* 0x010fc600078208ff */
[----:B------:R1:W-:Y:S01]  /*17fa0*/  STL.64 [R1+0x2400], R14 ;  /* 0x0024000e01007387 */ /* 0x0003e20000100a00 */
[-C--:B-----5:R-:W-:Y:S02]  /*17fb0*/  LEA R10, P0, R3, R24.reuse, 0x1 ;  /* 0x00000018030a7211 */ /* 0x0a0fe400078008ff */
[----:B------:R-:W-:Y:S02]  /*17fc0*/  LEA R4, P2, R17, R24, 0x1 ;  /* 0x0000001811047211 */ /* 0x000fe400078408ff */
[-C--:B------:R-:W-:Y:S01]  /*17fd0*/  LEA.HI.X.SX32 R11, R3, R26.reuse, 0x1, P0 ;  /* 0x0000001a030b7211 */ /* 0x080fe200000f0eff */
[----:B------:R2:W-:Y:S01]  /*17fe0*/  STL.64 [R1+0x23e8], R22 ;  /* 0x0023e81601007387 */ /* 0x0005e20000100a00 */
[----:B-1----:R-:W-:Y:S01]  /*17ff0*/  MOV R15, R7 ;  /* 0x00000007000f7202 */ /* 0x002fe20000000f00 */
[----:B------:R-:W-:Y:S01]  /*18000*/  IMAD.MOV.U32 R14, RZ, RZ, R18 ;  /* 0x000000ffff0e7224 */ /* 0x000fe200078e0012 */
[----:B------:R-:W-:Y:S02]  /*18010*/  LEA.HI.X.SX32 R7, R28, R26, 0x1, P1 ;  /* 0x0000001a1c077211 */ /* 0x000fe400008f0eff */
[----:B------:R-:W-:-:S02]  /*18020*/  LEA R18, R2, R23, 0x1 ;  /* 0x0000001702127211 */ /* 0x000fc400078e08ff */
[----:B------:R-:W-:Y:S01]  /*18030*/  LEA.HI.X.SX32 R5, R17, R26, 0x1, P2 ;  /* 0x0000001a11057211 */ /* 0x000fe200010f0eff */
[----:B--2---:R-:W2:Y:S01]  /*18040*/  LDL.LU R22, [R1+0xb4] ;  /* 0x0000b40001167983 */ /* 0x004ea20000300800 */
[----:B------:R-:W-:-:S03]  /*18050*/  MOV R23, R25 ;  /* 0x0000001900177202 */ /* 0x000fc60000000f00 */
[----:B------:R1:W-:Y:S04]  /*18060*/  STL.64 [R1+0x1888], R10 ;  /* 0x0018880a01007387 */ /* 0x0003e80000100a00 */
[----:B-1----:R-:W3:Y:S04]  /*18070*/  LDL.LU.64 R10, [R1+0x24e0] ;  /* 0x0024e000010a7983 */ /* 0x002ee80000300a00 */
[----:B------:R-:W4:Y:S04]  /*18080*/  LDL.LU R25, [R1+0xc8] ;  /* 0x0000c80001197983 */ /* 0x000f280000300800 */
[----:B------:R-:W-:Y:S04]  /*18090*/  STL.64 [R1+0x1880], R6 ;  /* 0x0018800601007387 */ /* 0x000fe80000100a00 */
[----:B------:R-:W5:Y:S04]  /*180a0*/  LDL.LU R3, [R1+0xc4] ;  /* 0x0000c40001037983 */ /* 0x000f680000300800 */
[----:B------:R-:W-:Y:S04]  /*180b0*/  STL.64 [R1+0x1878], R4 ;  /* 0x0018780401007387 */ /* 0x000fe80000100a00 */
[----:B------:R1:W-:Y:S04]  /*180c0*/  STL.64 [R1+0x2440], R18 ;  /* 0x0024401201007387 */ /* 0x0003e80000100a00 */
[----:B-1----:R-:W3:Y:S01]  /*180d0*/  LDL.LU R19, [R1+0xb8] ;  /* 0x0000b80001137983 */ /* 0x002ee20000300800 */
[----:B------:R-:W-:Y:S01]  /*180e0*/  LEA R28, P2, R12, R24, 0x1 ;  /* 0x000000180c1c7211 */ /* 0x000fe200078408ff */
[----:B------:R-:W-:-:S02]  /*180f0*/  IMAD R17, R2, 0x2, R18 ;  /* 0x0000000202117824 */ /* 0x000fc400078e0212 */
[----:B------:R-:W4:Y:S04]  /*18100*/  LDL.LU R18, [R1+0xc0] ;  /* 0x0000c00001127983 */ /* 0x000f280000300800 */
[----:B------:R1:W-:Y:S01]  /*18110*/  STL [R1+0x1860], R28 ;  /* 0x0018601c01007387 */ /* 0x0003e20000100800 */
[----:B------:R-:W-:-:S03]  /*18120*/  LEA R29, R2, R17, 0x1 ;  /* 0x00000011021d7211 */ /* 0x000fc600078e08ff */
[----:B-1----:R-:W4:Y:S04]  /*18130*/  LDL.LU R28, [R1+0x24d8] ;  /* 0x0024d800011c7983 */ /* 0x002f280000300800 */
[----:B------:R1:W-:Y:S04]  /*18140*/  STL.64 [R1+0x23f0], R16 ;  /* 0x0023f01001007387 */ /* 0x0003e80000100a00 */
[----:B-1----:R0:W4:Y:S01]  /*18150*/  LDL.64 R16, [R1+0x1860] ;  /* 0x0018600001107983 */ /* 0x0021220000100a00 */
[----:B--2---:R-:W-:-:S04]  /*18160*/  LEA R6, P1, R22, R24, 0x1 ;  /* 0x0000001816067211 */ /* 0x004fc800078208ff */
[----:B------:R-:W-:Y:S02]  /*18170*/  LEA.HI.X.SX32 R7, R22, R26, 0x1, P1 ;  /* 0x0000001a16077211 */ /* 0x000fe400008f0eff */
[----:B---3--:R-:W-:-:S04]  /*18180*/  LEA R4, P0, R19, R24, 0x1 ;  /* 0x0000001813047211 */ /* 0x008fc800078008ff */
[----:B------:R-:W-:-:S05]  /*18190*/  LEA.HI.X.SX32 R5, R19, R26, 0x1, P0 ;  /* 0x0000001a13057211 */ /* 0x000fca00000f0eff */
[----:B------:R1:W-:Y:S04]  /*181a0*/  STL.64 [R1+0x1870], R4 ;  /* 0x0018700401007387 */ /* 0x0003e80000100a00 */
[----:B-1----:R-:W2:Y:S04]  /*181b0*/  LDL.LU.64 R4, [R1+0x24d0] ;  /* 0x0024d00001047983 */ /* 0x002ea80000300a00 */
[----:B------:R1:W-:Y:S04]  /*181c0*/  STL.64 [R1+0x1868], R6 ;  /* 0x0018680601007387 */ /* 0x0003e80000100a00 */
[----:B-1----:R-:W3:Y:S01]  /*181d0*/  LDL.LU.64 R6, [R1+0x24c8] ;  /* 0x0024c80001067983 */ /* 0x002ee20000300a00 */
[----:B----4-:R-:W-:-:S05]  /*181e0*/  LEA.HI.X.SX32 R17, R12, R26, 0x1, P2 ;  /* 0x0000001a0c117211 */ /* 0x010fca00010f0eff */
[----:B------:R-:W-:Y:S04]  /*181f0*/  STL [R1+0x1864], R17 ;  /* 0x0018641101007387 */ /* 0x000fe80000100800 */
[----:B---3--:R1:W-:Y:S02]  /*18200*/  STL.64 [R1+0x24a8], R6 ;  /* 0x0024a80601007387 */ /* 0x0083e40000100a00 */
[----:B-1----:R-:W-:-:S05]  /*18210*/  MOV R7, R0 ;  /* 0x0000000000077202 */ /* 0x002fca0000000f00 */
[----:B------:R-:W-:Y:S04]  /*18220*/  STL [R1+0x24b8], R7 ;  /* 0x0024b80701007387 */ /* 0x000fe80000100800 */
[----:B------:R-:W3:Y:S01]  /*18230*/  LDL.LU R17, [R1+0xd8] ;  /* 0x0000d80001117983 */ /* 0x000ee20000300800 */
[----:B------:R-:W-:Y:S01]  /*18240*/  IMAD.MOV.U32 R12, RZ, RZ, R13 ;  /* 0x000000ffff0c7224 */ /* 0x000fe200078e000d */
[----:B------:R-:W-:Y:S02]  /*18250*/  MOV R13, R21 ;  /* 0x00000015000d7202 */ /* 0x000fe40000000f00 */
[----:B------:R-:W-:Y:S01]  /*18260*/  MOV R21, R9 ;  /* 0x0000000900157202 */ /* 0x000fe20000000f00 */
[----:B------:R-:W-:Y:S01]  /*18270*/  IMAD.MOV.U32 R9, RZ, RZ, R28 ;  /* 0x000000ffff097224 */ /* 0x000fe200078e001c */
[----:B------:R-:W-:-:S02]  /*18280*/  LEA R6, P0, R25, R24, 0x1 ;  /* 0x0000001819067211 */ /* 0x000fc400078008ff */
[----:B------:R-:W-:Y:S02]  /*18290*/  LEA R28, R2, R29, 0x1 ;  /* 0x0000001d021c7211 */ /* 0x000fe400078e08ff */
[----:B------:R-:W-:-:S03]  /*182a0*/  MOV R19, R14 ;  /* 0x0000000e00137202 */ /* 0x000fc60000000f00 */
[----:B------:R-:W-:Y:S01]  /*182b0*/  IMAD R0, R2, 0x2, R28 ;  /* 0x0000000202007824 */ /* 0x000fe200078e021c */
[----:B---3--:R-:W-:Y:S04]  /*182c0*/  STL [R1+0x24bc], R17 ;  /* 0x0024bc1101007387 */ /* 0x008fe80000100800 */
[----:B------:R-:W3:Y:S04]  /*182d0*/  LDL.LU R22, [R1+0xf8] ;  /* 0x0000f80001167983 */ /* 0x000ee80000300800 */
[----:B------:R-:W4:Y:S04]  /*182e0*/  LDL.LU R14, [R1+0xf4] ;  /* 0x0000f400010e7983 */ /* 0x000f280000300800 */
[----:B------:R-:W-:Y:S04]  /*182f0*/  STL [R1+0x1858], R6 ;  /* 0x0018580601007387 */ /* 0x000fe80000100800 */
[----:B------:R1:W-:Y:S04]  /*18300*/  STL.64 [R1+0x23c8], R28 ;  /* 0x0023c81c01007387 */ /* 0x0003e80000100a00 */
[----:B-1----:R0:W2:Y:S01]  /*18310*/  LDL.64 R28, [R1+0x1858] ;  /* 0x00185800011c7983 */ /* 0x0020a20000100a00 */
[----:B-----5:R-:W-:-:S02]  /*18320*/  LEA R16, P1, R3, R24, 0x1 ;  /* 0x0000001803107211 */ /* 0x020fc400078208ff */
[----:B--2---:R-:W-:Y:S02]  /*18330*/  LEA.HI.X.SX32 R29, R25, R26, 0x1, P0 ;  /* 0x0000001a191d7211 */ /* 0x004fe400000f0eff */
[----:B------:R-:W2:Y:S04]  /*18340*/  LDL.LU R25, [R1+0x24c4] ;  /* 0x0024c40001197983 */ /* 0x000ea80000300800 */
[----:B---3--:R-:W-:Y:S04]  /*18350*/  STL.64 [R1+0x24b0], R22 ;  /* 0x0024b01601007387 */ /* 0x008fe80000100a00 */
[----:B------:R-:W-:Y:S04]  /*18360*/  STL [R1+0x185c], R29 ;  /* 0x00185c1d01007387 */ /* 0x000fe80000100800 */
[----:B------:R-:W3:Y:S01]  /*18370*/  LDL.LU R28, [R1+0xfc] ;  /* 0x0000fc00011c7983 */ /* 0x000ee20000300800 */
[----:B------:R-:W-:-:S02]  /*18380*/  LEA R6, P2, R18, R24, 0x1 ;  /* 0x0000001812067211 */ /* 0x000fc400078408ff */
[-C--:B------:R-:W-:Y:S02]  /*18390*/  LEA.HI.X.SX32 R17, R3, R26.reuse, 0x1, P1 ;  /* 0x0000001a03117211 */ /* 0x080fe400008f0eff */
[----:B------:R-:W-:Y:S01]  /*183a0*/  LEA.HI.X.SX32 R7, R18, R26, 0x1, P2 ;  /* 0x0000001a12077211 */ /* 0x000fe200010f0eff */
[----:B---3--:R-:W-:Y:S04]  /*183b0*/  STL [R1+0x2498], R28 ;  /* 0x0024981c01007387 */ /* 0x008fe80000100800 */
[----:B------:R-:W3:Y:S04]  /*183c0*/  LDL.LU R3, [R1+0x24c0] ;  /* 0x0024c00001037983 */ /* 0x000ee80000300800 */
[----:B------:R1:W-:Y:S04]  /*183d0*/  STL.64 [R1+0x1850], R16 ;  /* 0x0018501001007387 */ /* 0x0003e80000100a00 */
[----:B-1----:R-:W5:Y:S04]  /*183e0*/  LDL.LU R17, [R1+0x24bc] ;  /* 0x0024bc0001117983 */ /* 0x002f680000300800 */
[----:B------:R1:W-:Y:S04]  /*183f0*/  STL.64 [R1+0x1848], R6 ;  /* 0x0018480601007387 */ /* 0x0003e80000100a00 */
[----:B-1----:R-:W2:Y:S04]  /*18400*/  LDL.LU R7, [R1+0x24b8] ;  /* 0x0024b80001077983 */ /* 0x002ea80000300800 */
[----:B------:R-:W-:Y:S04]  /*18410*/  STL.64 [R1+0x24a0], R4 ;  /* 0x0024a00401007387 */ /* 0x000fe80000100a00 */
[----:B------:R-:W2:Y:S04]  /*18420*/  LDL.LU R16, [R1+0x108] ;  /* 0x0001080001107983 */ /* 0x000ea80000300800 */
[----:B--2---:R1:W-:Y:S04]  /*18430*/  STL [R1+0x249c], R16 ;  /* 0x00249c1001007387 */ /* 0x0043e80000100800 */
[----:B-1----:R-:W2:Y:S01]  /*18440*/  LDL.LU R16, [R1+0xdc] ;  /* 0x0000dc0001107983 */ /* 0x002ea20000300800 */
[----:B------:R-:W-:-:S02]  /*18450*/  LEA R22, P0, R7, R24, 0x1 ;  /* 0x0000001807167211 */ /* 0x000fc400078008ff */
[----:B------:R-:W-:Y:S01]  /*18460*/  MOV R23, R7 ;  /* 0x0000000700177202 */ /* 0x000fe20000000f00 */
[----:B------:R-:W3:Y:S03]  /*18470*/  LDL.LU R18, [R1+0x100] ;  /* 0x0001000001127983 */ /* 0x000ee60000300800 */
[----:B------:R-:W-:-:S05]  /*18480*/  LEA.HI.X.SX32 R23, R23, R26, 0x1, P0 ;  /* 0x0000001a17177211 */ /* 0x000fca00000f0eff */
[----:B------:R1:W-:Y:S04]  /*18490*/  STL.64 [R1+0x1840], R22 ;  /* 0x0018401601007387 */ /* 0x0003e80000100a00 */
[----:B-1----:R-:W3:Y:S01]  /*184a0*/  LDL.LU.64 R22, [R1+0x24b0] ;  /* 0x0024b00001167983 */ /* 0x002ee20000300a00 */
[----:B--2---:R-:W-:-:S04]  /*184b0*/  LEA R6, P1, R16, R24, 0x1 ;  /* 0x0000001810067211 */ /* 0x004fc800078208ff */
[----:B------:R-:W-:-:S05]  /*184c0*/  LEA.HI.X.SX32 R7, R16, R26, 0x1, P1 ;  /* 0x0000001a10077211 */ /* 0x000fca00008f0eff */
[----:B------:R1:W-:Y:S04]  /*184d0*/  STL.64 [R1+0x1838], R6 ;  /* 0x0018380601007387 */ /* 0x0003e80000100a00 */
[----:B-1----:R-:W2:Y:S01]  /*184e0*/  LDL.LU.64 R6, [R1+0x24a8] ;  /* 0x0024a80001067983 */ /* 0x002ea20000300a00 */
[C---:B-----5:R-:W-:Y:S02]  /*184f0*/  LEA R28, P2, R17.reuse, R24, 0x1 ;  /* 0x00000018111c7211 */ /* 0x060fe400078408ff */
[----:B------:R-:W-:Y:S02]  /*18500*/  LEA R4, R2, R0, 0x1 ;  /* 0x0000000002047211 */ /* 0x000fe400078e08ff */
[----:B------:R-:W-:-:S03]  /*18510*/  LEA.HI.X.SX32 R29, R17, R26, 0x1, P2 ;  /* 0x0000001a111d7211 */ /* 0x000fc600010f0eff */
[C---:B------:R-:W-:Y:S02]  /*18520*/  IMAD R4, R2.reuse, 0x2, R4 ;  /* 0x0000000202047824 */ /* 0x040fe400078e0204 */
[----:B------:R-:W-:Y:S04]  /*18530*/  STL.64 [R1+0x1830], R28 ;  /* 0x0018301c01007387 */ /* 0x000fe80000100a00 */
[----:B--2---:R1:W-:Y:S02]  /*18540*/  STL.64 [R1+0x2490], R6 ;  /* 0x0024900601007387 */ /* 0x0043e40000100a00 */
[----:B-1----:R-:W-:Y:S02]  /*18550*/  LEA R7, R2, R4, 0x1 ;  /* 0x0000000402077211 */ /* 0x002fe400078e08ff */
[----:B------:R-:W-:-:S05]  /*18560*/  LEA R4, P2, R12, R24, 0x1 ;  /* 0x000000180c047211 */ /* 0x000fca00078408ff */
[----:B------:R1:W-:Y:S04]  /*18570*/  STL [R1+0x1818], R4 ;  /* 0x0018180401007387 */ /* 0x0003e80000100800 */
[----:B-1----:R-:W2:Y:S01]  /*18580*/  LDL.LU.64 R4, [R1+0x24a0] ;  /* 0x0024a00001047983 */ /* 0x002ea20000300a00 */
[----:B---3--:R-:W-:-:S04]  /*18590*/  LEA R16, P0, R22, R24, 0x1 ;  /* 0x0000001816107211 */ /* 0x008fc800078008ff */
[----:B------:R-:W-:Y:S01]  /*185a0*/  LEA.HI.X.SX32 R17, R22, R26, 0x1, P0 ;  /* 0x0000001a16117211 */ /* 0x000fe200000f0eff */
[----:B--2---:R1:W-:Y:S04]  /*185b0*/  STL.64 [R1+0x2488], R4 ;  /* 0x0024880401007387 */ /* 0x0043e80000100a00 */
[----:B-1----:R0:W2:Y:S04]  /*185c0*/  LDL.64 R4, [R1+0x1818] ;  /* 0x0018180001047983 */ /* 0x0020a80000100a00 */
[----:B------:R1:W-:Y:S04]  /*185d0*/  STL.64 [R1+0x1828], R16 ;  /* 0x0018281001007387 */ /* 0x0003e80000100a00 */
[----:B-1----:R-:W3:Y:S01]  /*185e0*/  LDL.LU R16, [R1+0x249c] ;  /* 0x00249c0001107983 */ /* 0x002ee20000300800 */
[----:B----4-:R-:W-:-:S02]  /*185f0*/  LEA R28, P1, R14, R24, 0x1 ;  /* 0x000000180e1c7211 */ /* 0x010fc400078208ff */
[----:B------:R-:W-:Y:S02]  /*18600*/  LEA R6, R2, R7, 0x1 ;  /* 0x0000000702067211 */ /* 0x000fe400078e08ff */
[----:B------:R-:W-:-:S03]  /*18610*/  LEA.HI.X.SX32 R29, R14, R26, 0x1, P1 ;  /* 0x0000001a0e1d7211 */ /* 0x000fc600008f0eff */
[----:B------:R-:W-:Y:S02]  /*18620*/  IMAD R22, R2, 0x2, R6 ;  /* 0x0000000202167824 */ /* 0x000fe400078e0206 */
[----:B------:R1:W-:Y:S04]  /*18630*/  STL.64 [R1+0x1820], R28 ;  /* 0x0018201c01007387 */ /* 0x0003e80000100a00 */
[----:B-1----:R-:W4:Y:S04]  /*18640*/  LDL.LU R28, [R1+0x2498] ;  /* 0x00249800011c7983 */ /* 0x002f280000300800 */
[----:B------:R-:W5:Y:S04]  /*18650*/  LDL.LU R14, [R1+0x114] ;  /* 0x00011400010e7983 */ /* 0x000f680000300800 */
[----:B------:R-:W5:Y:S01]  /*18660*/  LDL.LU R29, [R1+0x11c] ;  /* 0x00011c00011d7983 */ /* 0x000f620000300800 */
[----:B--2---:R-:W-:-:S05]  /*18670*/  LEA.HI.X.SX32 R5, R12, R26, 0x1, P2 ;  /* 0x0000001a0c057211 */ /* 0x004fca00010f0eff */
[----:B------:R-:W-:Y:S01]  /*18680*/  STL [R1+0x181c], R5 ;  /* 0x00181c0501007387 */ /* 0x000fe20000100800 */
[----:B---3--:R-:W-:-:S04]  /*18690*/  LEA R6, P0, R16, R24, 0x1 ;  /* 0x0000001810067211 */ /* 0x008fc800078008ff */
[----:B------:R-:W-:Y:S01]  /*186a0*/  LEA.HI.X.SX32 R7, R16, R26, 0x1, P0 ;  /* 0x0000001a10077211 */ /* 0x000fe200000f0eff */
[----:B------:R-:W-:Y:S04]  /*186b0*/  STL [R1+0x10], R22 ;  /* 0x0000101601007387 */ /* 0x000fe80000100800 */
[----:B------:R1:W-:Y:S04]  /*186c0*/  STL.64 [R1+0x1810], R6 ;  /* 0x0018100601007387 */ /* 0x0003e80000100a00 */
[----:B-1----:R-:W2:Y:S01]  /*186d0*/  LDL.LU.64 R6, [R1+0x2490] ;  /* 0x0024900001067983 */ /* 0x002ea20000300a00 */
[----:B------:R-:W-:-:S04]  /*186e0*/  LEA R4, P1, R18, R24, 0x1 ;  /* 0x0000001812047211 */ /* 0x000fc800078208ff */
[----:B------:R-:W-:Y:S02]  /*186f0*/  LEA.HI.X.SX32 R5, R18, R26, 0x1, P1 ;  /* 0x0000001a12057211 */ /* 0x000fe400008f0eff */
[----:B----4-:R-:W-:Y:S01]  /*18700*/  LEA R12, P2, R28, R24, 0x1 ;  /* 0x000000181c0c7211 */ /* 0x010fe200078408ff */
[----:B--2---:R-:W-:Y:S04]  /*18710*/  STL.64 [R1+0x2478], R6 ;  /* 0x0024780601007387 */ /* 0x004fe80000100a00 */
[----:B------:R1:W-:Y:S04]  /*18720*/  STL.64 [R1+0x1808], R4 ;  /* 0x0018080401007387 */ /* 0x0003e80000100a00 */
[----:B-1----:R-:W2:Y:S01]  /*18730*/  LDL.LU.64 R4, [R1+0x2488] ;  /* 0x0024880001047983 */ /* 0x002ea20000300a00 */
[----:B------:R-:W-:-:S02]  /*18740*/  MOV R17, R13 ;  /* 0x0000000d00117202 */ /* 0x000fc40000000f00 */
[----:B------:R-:W-:Y:S01]  /*18750*/  LEA.HI.X.SX32 R13, R28, R26, 0x1, P2 ;  /* 0x0000001a1c0d7211 */ /* 0x000fe200010f0eff */
[----:B------:R-:W-:Y:S04]  /*18760*/  STL.64 [R1+0x2480], R10 ;  /* 0x0024800a01007387 */ /* 0x000fe80000100a00 */
[----:B------:R-:W3:Y:S04]  /*18770*/  LDL.LU R16, [R1+0x13c] ;  /* 0x00013c0001107983 */ /* 0x000ee80000300800 */
[----:B------:R-:W4:Y:S04]  /*18780*/  LDL.LU R18, [R1+0x138] ;  /* 0x0001380001127983 */ /* 0x000f280000300800 */
[----:B------:R1:W-:Y:S02]  /*18790*/  STL.64 [R1+0x1800], R12 ;  /* 0x0018000c01007387 */ /* 0x0003e40000100a00 */
[----:B-1----:R-:W-:Y:S01]  /*187a0*/  IMAD.MOV.U32 R13, RZ, RZ, R20 ;  /* 0x000000ffff0d7224 */ /* 0x002fe200078e0014 */
[----:B------:R-:W-:Y:S01]  /*187b0*/  MOV R20, R21 ;  /* 0x0000001500147202 */ /* 0x000fe20000000f00 */
[----:B--2---:R-:W-:Y:S04]  /*187c0*/  STL.64 [R1+0x2468], R4 ;  /* 0x0024680401007387 */ /* 0x004fe80000100a00 */
[----:B------:R-:W2:Y:S04]  /*187d0*/  LDL.LU R28, [R1+0x134] ;  /* 0x00013400011c7983 */ /* 0x000ea80000300800 */
[----:B------:R-:W2:Y:S01]  /*187e0*/  LDL.LU R21, [R1+0x130] ;  /* 0x0001300001157983 */ /* 0x000ea20000300800 */
[----:B-----5:R-:W-:-:S02]  /*187f0*/  LEA R10, P0, R29, R24, 0x1 ;  /* 0x000000181d0a7211 */ /* 0x020fc400078008ff */
[----:B------:R-:W-:Y:S02]  /*18800*/  LEA R6, P1, R17, R24, 0x1 ;  /* 0x0000001811067211 */ /* 0x000fe400078208ff */
[C---:B------:R-:W-:Y:S02]  /*18810*/  LEA R22, R2.reuse, R22, 0x1 ;  /* 0x0000001602167211 */ /* 0x040fe400078e08ff */
[-C--:B------:R-:W-:Y:S02]  /*18820*/  LEA.HI.X.SX32 R11, R29, R26.reuse, 0x1, P0 ;  /* 0x0000001a1d0b7211 */ /* 0x080fe400000f0eff */
[----:B------:R-:W-:Y:S02]  /*18830*/  LEA.HI.X.SX32 R7, R17, R26, 0x1, P1 ;  /* 0x0000001a11077211 */ /* 0x000fe400008f0eff */
[----:B------:R-:W-:Y:S01]  /*18840*/  LEA R12, R2, R22, 0x1 ;  /* 0x00000016020c7211 */ /* 0x000fe200078e08ff */
[----:B--2---:R-:W-:Y:S04]  /*18850*/  STL.64 [R1+0x2470], R20 ;  /* 0x0024701401007387 */ /* 0x004fe80000100a00 */
[----:B------:R-:W-:Y:S04]  /*18860*/  STL [R1+0x2454], R22 ;  /* 0x0024541601007387 */ /* 0x000fe80000100800 */
[----:B------:R1:W-:Y:S04]  /*18870*/  STL.64 [R1+0x17f8], R10 ;  /* 0x0017f80a01007387 */ /* 0x0003e80000100a00 */
[----:B-1----:R-:W2:Y:S04]  /*18880*/  LDL.LU.64 R10, [R1+0x2480] ;  /* 0x00248000010a7983 */ /* 0x002ea80000300a00 */
[----:B------:R1:W-:Y:S04]  /*18890*/  STL.64 [R1+0x17f0], R6 ;  /* 0x0017f00601007387 */ /* 0x0003e80000100a00 */
[----:B-1----:R-:W5:Y:S01]  /*188a0*/  LDL.LU.64 R6, [R1+0x2478] ;  /* 0x0024780001067983 */ /* 0x002f620000300a00 */
[----:B------:R-:W-:Y:S01]  /*188b0*/  LEA R20, P2, R14, R24, 0x1 ;  /* 0x000000180e147211 */ /* 0x000fe200078408ff */
[----:B------:R-:W-:-:S03]  /*188c0*/  IMAD R4, R2, 0x2, R12 ;  /* 0x0000000202047824 */ /* 0x000fc600078e020c */
[----:B------:R-:W-:Y:S02]  /*188d0*/  LEA.HI.X.SX32 R21, R14, R26, 0x1, P2 ;  /* 0x0000001a0e157211 */ /* 0x000fe400010f0eff */
[----:B------:R4:W-:Y:S01]  /*188e0*/  STL [R1+0x1c], R4 ;  /* 0x00001c0401007387 */ /* 0x0009e20000100800 */
[----:B------:R-:W-:-:S03]  /*188f0*/  LEA R14, R2, R4, 0x1 ;  /* 0x00000004020e7211 */ /* 0x000fc600078e08ff */
[----:B------:R3:W-:Y:S01]  /*18900*/  STL.64 [R1+0x17e8], R20 ;  /* 0x0017e81401007387 */ /* 0x0007e20000100a00 */
[-C--:B----4-:R-:W-:Y:S02]  /*18910*/  LEA R4, P1, R18, R24.reuse, 0x1 ;  /* 0x0000001812047211 */ /* 0x090fe400078208ff */
[----:B---3--:R-:W-:-:S04]  /*18920*/  LEA R20, P0, R16, R24, 0x1 ;  /* 0x0000001810147211 */ /* 0x008fc800078008ff */
[-C--:B------:R-:W-:Y:S02]  /*18930*/  LEA.HI.X.SX32 R21, R16, R26.reuse, 0x1, P0 ;  /* 0x0000001a10157211 */ /* 0x080fe400000f0eff */
[----:B------:R-:W-:Y:S01]  /*18940*/  LEA.HI.X.SX32 R5, R18, R26, 0x1, P1 ;  /* 0x0000001a12057211 */ /* 0x000fe200008f0eff */
[----:B-----5:R-:W-:Y:S04]  /*18950*/  STL.64 [R1+0x2460], R6 ;  /* 0x0024600601007387 */ /* 0x020fe80000100a00 */
[----:B------:R-:W-:Y:S04]  /*18960*/  STL [R1+0x18], R14 ;  /* 0x0000180e01007387 */ /* 0x000fe80000100800 */
[----:B------:R-:W3:Y:S04]  /*18970*/  LDL.LU R29, [R1+0x140] ;  /* 0x00014000011d7983 */ /* 0x000ee80000300800 */
[----:B------:R-:W4:Y:S04]  /*18980*/  LDL.LU R17, [R1+0x124] ;  /* 0x0001240001117983 */ /* 0x000f280000300800 */
[----:B------:R1:W-:Y:S04]  /*18990*/  STL.64 [R1+0x17e0], R20 ;  /* 0x0017e01401007387 */ /* 0x0003e80000100a00 */
[----:B-1----:R-:W5:Y:S04]  /*189a0*/  LDL.LU.64 R20, [R1+0x2470] ;  /* 0x0024700001147983 */ /* 0x002f680000300a00 */
[----:B------:R1:W-:Y:S04]  /*189b0*/  STL.64 [R1+0x17d8], R4 ;  /* 0x0017d80401007387 */ /* 0x0003e80000100a00 */
[----:B-1----:R-:W3:Y:S01]  /*189c0*/  LDL.LU.64 R4, [R1+0x2468] ;  /* 0x0024680001047983 */ /* 0x002ee20000300a00 */
[----:B------:R-:W-:-:S04]  /*189d0*/  LEA R6, P2, R19, R24, 0x1 ;  /* 0x0000001813067211 */ /* 0x000fc800078408ff */
[----:B------:R-:W-:Y:S02]  /*189e0*/  LEA.HI.X.SX32 R7, R19, R26, 0x1, P2 ;  /* 0x0000001a13077211 */ /* 0x000fe400010f0eff */
[----:B------:R-:W-:-:S03]  /*189f0*/  LEA R14, R2, R14, 0x1 ;  /* 0x0000000e020e7211 */ /* 0x000fc600078e08ff */
[----:B------:R1:W-:Y:S02]  /*18a00*/  STL.64 [R1+0x17d0], R6 ;  /* 0x0017d00601007387 */ /* 0x0003e40000100a00 */
[----:B------:R-:W-:Y:S01]  /*18a10*/  IMAD R16, R2, 0x2, R14 ;  /* 0x0000000202107824 */ /* 0x000fe200078e020e */
[----:B-1----:R-:W-:-:S04]  /*18a20*/  LEA R6, P0, R28, R24, 0x1 ;  /* 0x000000181c067211 */ /* 0x002fc800078008ff */
[----:B------:R-:W-:Y:S02]  /*18a30*/  LEA.HI.X.SX32 R7, R28, R26, 0x1, P0 ;  /* 0x0000001a1c077211 */ /* 0x000fe400000f0eff */
[----:B-----5:R-:W-:-:S04]  /*18a40*/  LEA R18, P1, R21, R24, 0x1 ;  /* 0x0000001815127211 */ /* 0x020fc800078208ff */
[----:B------:R-:W-:Y:S02]  /*18a50*/  LEA.HI.X.SX32 R19, R21, R26, 0x1, P1 ;  /* 0x0000001a15137211 */ /* 0x000fe400008f0eff */
[----:B--2---:R-:W-:Y:S01]  /*18a60*/  MOV R21, R10 ;  /* 0x0000000a00157202 */ /* 0x004fe20000000f00 */
[----:B---3--:R1:W-:Y:S04]  /*18a70*/  STL.64 [R1+0x2458], R4 ;  /* 0x0024580401007387 */ /* 0x0083e80000100a00 */
[----:B------:R-:W-:Y:S04]  /*18a80*/  STL [R1+0x2c], R16 ;  /* 0x00002c1001007387 */ /* 0x000fe80000100800 */
[----:B------:R-:W-:Y:S01]  /*18a90*/  STL [R1+0x2450], R14 ;  /* 0x0024500e01007387 */ /* 0x000fe20000100800 */
[----:B-1----:R-:W-:-:S03]  /*18aa0*/  LEA R4, P2, R13, R24, 0x1 ;  /* 0x000000180d047211 */ /* 0x002fc600078408ff */
[----:B------:R1:W-:Y:S01]  /*18ab0*/  STL.64 [R1+0x17c8], R6 ;  /* 0x0017c80601007387 */ /* 0x0003e20000100a00 */
[----:B------:R-:W-:-:S03]  /*18ac0*/  LEA.HI.X.SX32 R5, R13, R26, 0x1, P2 ;  /* 0x0000001a0d057211 */ /* 0x000fc600010f0eff */
[----:B-1----:R-:W2:Y:S04]  /*18ad0*/  LDL.LU.64 R6, [R1+0x2460] ;  /* 0x0024600001067983 */ /* 0x002ea80000300a00 */
[----:B------:R-:W3:Y:S04]  /*18ae0*/  LDL.LU R10, [R1+0xe8] ;  /* 0x0000e800010a7983 */ /* 0x000ee80000300800 */
[----:B------:R4:W-:Y:S04]  /*18af0*/  STL.64 [R1+0x17c0], R18 ;  /* 0x0017c01201007387 */ /* 0x0009e80000100a00 */
[----:B------:R-:W5:Y:S01]  /*18b00*/  LDL.LU R13, [R1+0xd0] ;  /* 0x0000d000010d7983 */ /* 0x000f620000300800 */
[----:B------:R-:W-:-:S03]  /*18b10*/  LEA R16, R2, R16, 0x1 ;  /* 0x0000001002107211 */ /* 0x000fc600078e08ff */
[----:B------:R1:W-:Y:S01]  /*18b20*/  STL.64 [R1+0x17b8], R4 ;  /* 0x0017b80401007387 */ /* 0x0003e20000100a00 */
[----:B------:R-:W-:Y:S02]  /*18b30*/  LEA R28, R2, R16, 0x1 ;  /* 0x00000010021c7211 */ /* 0x000fe400078e08ff */
[-C--:B------:R-:W-:Y:S02]  /*18b40*/  LEA R14, P2, R23, R24.reuse, 0x1 ;  /* 0x00000018170e7211 */ /* 0x080fe400078408ff */
[-C--:B----4-:R-:W-:Y:S02]  /*18b50*/  LEA R18, P1, R17, R24.reuse, 0x1 ;  /* 0x0000001811127211 */ /* 0x090fe400078208ff */
[----:B-1----:R-:W-:-:S04]  /*18b60*/  LEA R4, P0, R29, R24, 0x1 ;  /* 0x000000181d047211 */ /* 0x002fc800078008ff */
[-C--:B------:R-:W-:Y:S02]  /*18b70*/  LEA.HI.X.SX32 R5, R29, R26.reuse, 0x1, P0 ;  /* 0x0000001a1d057211 */ /* 0x080fe400000f0eff */
[----:B------:R-:W-:Y:S02]  /*18b80*/  LEA.HI.X.SX32 R19, R17, R26, 0x1, P1 ;  /* 0x0000001a11137211 */ /* 0x000fe400008f0eff */
[----:B------:R-:W-:Y:S01]  /*18b90*/  LEA R22, P0, R8, R24, 0x1 ;  /* 0x0000001808167211 */ /* 0x000fe200078008ff */
[----:B-----5:R1:W-:Y:S04]  /*18ba0*/  STL.64 [R1+0x2448], R12 ;  /* 0x0024480c01007387 */ /* 0x0203e80000100a00 */
[----:B------:R4:W-:Y:S01]  /*18bb0*/  STL.64 [R1+0x17b0], R4 ;  /* 0x0017b00401007387 */ /* 0x0009e20000100a00 */
[----:B-1----:R-:W-:Y:S01]  /*18bc0*/  LEA R12, R2, R28, 0x1 ;  /* 0x0000001c020c7211 */ /* 0x002fe200078e08ff */
[----:B------:R-:W-:Y:S01]  /*18bd0*/  IMAD.MOV.U32 R13, RZ, RZ, R15 ;  /* 0x000000ffff0d7224 */ /* 0x000fe200078e000f */
[-C--:B------:R-:W-:Y:S01]  /*18be0*/  LEA.HI.X.SX32 R15, R23, R26.reuse, 0x1, P2 ;  /* 0x0000001a170f7211 */ /* 0x080fe200010f0eff */
[----:B----4-:R-:W4:Y:S01]  /*18bf0*/  LDL.LU.64 R4, [R1+0x2458] ;  /* 0x0024580001047983 */ /* 0x010f220000300a00 */
[----:B------:R-:W-:-:S03]  /*18c00*/  LEA.HI.X.SX32 R23, R8, R26, 0x1, P0 ;  /* 0x0000001a08177211 */ /* 0x000fc600000f0eff */
[----:B------:R1:W-:Y:S04]  /*18c10*/  STL [R1+0x44], R12 ;  /* 0x0000440c01007387 */ /* 0x0003e80000100800 */
[----:B------:R-:W-:Y:S01]  /*18c20*/  STL.64 [R1+0x17a8], R18 ;  /* 0x0017a81201007387 */ /* 0x000fe20000100a00 */
[----:B-1----:R-:W-:-:S03]  /*18c30*/  IMAD R12, R2, 0x2, R12 ;  /* 0x00000002020c7824 */ /* 0x002fc600078e020c */
[----:B------:R1:W-:Y:S04]  /*18c40*/  STL.64 [R1+0x17a0], R14 ;  /* 0x0017a00e01007387 */ /* 0x0003e80000100a00 */
[----:B------:R-:W5:Y:S04]  /*18c50*/  LDL.LU R29, [R1+0xac] ;  /* 0x0000ac00011d7983 */ /* 0x000f680000300800 */
[----:B------:R0:W-:Y:S01]  /*18c60*/  STL [R1+0x40], R12 ;  /* 0x0000400c01007387 */ /* 0x0001e20000100800 */
[----:B-1----:R-:W-:-:S03]  /*18c70*/  LEA R14, P1, R13, R24, 0x1 ;  /* 0x000000180d0e7211 */ /* 0x002fc600078208ff */
[----:B------:R1:W-:Y:S01]  /*18c80*/  STL.64 [R1+0x1798], R22 ;  /* 0x0017981601007387 */ /* 0x0003e20000100a00 */
[----:B------:R-:W-:Y:S02]  /*18c90*/  LEA.HI.X.SX32 R15, R13, R26, 0x1, P1 ;  /* 0x0000001a0d0f7211 */ /* 0x000fe400008f0eff */
[----:B0-----:R-:W-:Y:S01]  /*18ca0*/  LEA R12, R2, R12, 0x1 ;  /* 0x0000000c020c7211 */ /* 0x001fe200078e08ff */
[----:B------:R-:W-:Y:S01]  /*18cb0*/  IMAD.MOV.U32 R13, RZ, RZ, R21 ;  /* 0x000000ffff0d7224 */ /* 0x000fe200078e0015 */
[----:B-1----:R-:W4:Y:S04]  /*18cc0*/  LDL.LU R22, [R1+0x2454] ;  /* 0x0024540001167983 */ /* 0x002f280000300800 */
[----:B------:R-:W4:Y:S04]  /*18cd0*/  LDL.LU R17, [R1+0xa4] ;  /* 0x0000a40001117983 */ /* 0x000f280000300800 */
[----:B------:R-:W4:Y:S01]  /*18ce0*/  LDL.LU R23, [R1+0xa0] ;  /* 0x0000a00001177983 */ /* 0x000f220000300800 */
[----:B------:R-:W-:-:S03]  /*18cf0*/  LEA R18, P2, R20, R24, 0x1 ;  /* 0x0000001814127211 */ /* 0x000fc600078408ff */
[----:B------:R-:W-:Y:S04]  /*18d00*/  STL [R1+0x58], R12 ;  /* 0x0000580c01007387 */ /* 0x000fe80000100800 */
[----:B------:R-:W4:Y:S04]  /*18d10*/  LDL.LU R8, [R1+0x8c] ;  /* 0x00008c0001087983 */ /* 0x000f280000300800 */
[----:B------:R0:W-:Y:S01]  /*18d20*/  STL.64 [R1+0x1790], R14 ;  /* 0x0017900e01007387 */ /* 0x0001e20000100a00 */
[----:B------:R-:W-:Y:S02]  /*18d30*/  LEA.HI.X.SX32 R19, R20, R26, 0x1, P2 ;  /* 0x0000001a14137211 */ /* 0x000fe400010f0eff */
[----:B0-----:R-:W-:Y:S01]  /*18d40*/  LEA R15, R2, R12, 0x1 ;  /* 0x0000000c020f7211 */ /* 0x001fe200078e08ff */
[----:B------:R-:W4:Y:S01]  /*18d50*/  LDL.LU R14, [R1+0x2450] ;  /* 0x00245000010e7983 */ /* 0x000f220000300800 */
[----:B------:R-:W-:-:S04]  /*18d60*/  LEA R12, P0, R21, R24, 0x1 ;  /* 0x00000018150c7211 */ /* 0x000fc800078008ff */
[----:B------:R-:W-:Y:S01]  /*18d70*/  LEA.HI.X.SX32 R13, R13, R26, 0x1, P0 ;  /* 0x0000001a0d0d7211 */ /* 0x000fe200000f0eff */
[----:B------:R-:W-:Y:S04]  /*18d80*/  STL.64 [R1+0x1788], R18 ;  /* 0x0017881201007387 */ /* 0x000fe80000100a00 */
[----:B------:R0:W-:Y:S04]  /*18d90*/  STL.64 [R1+0x1780], R12 ;  /* 0x0017800c01007387 */ /* 0x0001e80000100a00 */
[----:B0-----:R-:W4:Y:S01]  /*18da0*/  LDL.LU.64 R12, [R1+0x2448] ;  /* 0x00244800010c7983 */ /* 0x001f220000300a00 */
[----:B--2---:R-:W-:-:S02]  /*18db0*/  LEA R18, P2, R6, R24, 0x1 ;  /* 0x0000001806127211 */ /* 0x004fc400078408ff */
[----:B---3--:R-:W-:Y:S02]  /*18dc0*/  LEA R20, P1, R10, R24, 0x1 ;  /* 0x000000180a147211 */ /* 0x008fe400078208ff */
[-C--:B------:R-:W-:Y:S02]  /*18dd0*/  LEA.HI.X.SX32 R19, R6, R26.reuse, 0x1, P2 ;  /* 0x0000001a06137211 */ /* 0x080fe400010f0eff */
[----:B------:R-:W-:Y:S02]  /*18de0*/  LEA R15, R2, R15, 0x1 ;  /* 0x0000000f020f7211 */ /* 0x000fe400078e08ff */
[----:B------:R-:W-:Y:S01]  /*18df0*/  LEA.HI.X.SX32 R21, R10, R26, 0x1, P1 ;  /* 0x0000001a0a157211 */ /* 0x000fe200008f0eff */
[----:B------:R0:W-:Y:S01]  /*18e00*/  STL.64 [R1+0x1770], R18 ;  /* 0x0017701201007387 */ /* 0x0001e20000100a00 */
[----:B------:R-:W-:-:S03]  /*18e10*/  LEA R6, R2, R15, 0x1 ;  /* 0x0000000f02067211 */ /* 0x000fc600078e08ff */
[----:B------:R-:W-:Y:S01]  /*18e20*/  STL.64 [R1+0x1778], R20 ;  /* 0x0017781401007387 */ /* 0x000fe20000100a00 */
[----:B0-----:R-:W-:Y:S01]  /*18e30*/  IMAD.MOV.U32 R19, RZ, RZ, R11 ;  /* 0x000000ffff137224 */ /* 0x001fe200078e000b */
[----:B------:R-:W-:Y:S02]  /*18e40*/  LEA R18, P0, R11, R24, 0x1 ;  /* 0x000000180b127211 */ /* 0x000fe400078008ff */
[----:B------:R0:W-:Y:S02]  /*18e50*/  STL [R1+0x70], R6 ;  /* 0x0000700601007387 */ /* 0x0001e40000100800 */
[----:B------:R-:W-:Y:S02]  /*18e60*/  LEA.HI.X.SX32 R19, R19, R26, 0x1, P0 ;  /* 0x0000001a13137211 */ /* 0x000fe400000f0eff */
[C---:B------:R-:W-:Y:S02]  /*18e70*/  LEA R10, P2, R7.reuse, R24, 0x1 ;  /* 0x00000018070a7211 */ /* 0x040fe400078408ff */
[----:B0-----:R-:W-:Y:S01]  /*18e80*/  LEA R6, R2, R6, 0x1 ;  /* 0x0000000602067211 */ /* 0x001fe200078e08ff */
[----:B------:R0:W-:Y:S01]  /*18e90*/  STL.64 [R1+0x1768], R18 ;  /* 0x0017681201007387 */ /* 0x0001e20000100a00 */
[----:B------:R-:W-:-:S03]  /*18ea0*/  LEA.HI.X.SX32 R11, R7, R26, 0x1, P2 ;  /* 0x0000001a070b7211 */ /* 0x000fc600010f0eff */
[----:B0-----:R-:W2:Y:S04]  /*18eb0*/  LDL.LU.64 R18, [R1+0x2440] ;  /* 0x0024400001127983 */ /* 0x001ea80000300a00 */
[----:B------:R-:W-:Y:S01]  /*18ec0*/  STL [R1+0x6c], R6 ;  /* 0x00006c0601007387 */ /* 0x000fe20000100800 */
[----:B----4-:R-:W-:-:S04]  /*18ed0*/  LEA R20, P1, R13, R24, 0x1 ;  /* 0x000000180d147211 */ /* 0x010fc800078208ff */
[----:B------:R-:W-:-:S05]  /*18ee0*/  LEA.HI.X.SX32 R21, R13, R26, 0x1, P1 ;  /* 0x0000001a0d157211 */ /* 0x000fca00008f0eff */
[----:B------:R0:W-:Y:S01]  /*18ef0*/  STL.64 [R1+0x1760], R20 ;  /* 0x0017601401007387 */ /* 0x0001e20000100a00 */
[----:B------:R-:W-:-:S03]  /*18f00*/  LEA R13, R2, R6, 0x1 ;  /* 0x00000006020d7211 */ /* 0x000fc600078e08ff */
[----:B------:R5:W-:Y:S01]  /*18f10*/  STL.64 [R1+0x1758], R10 ;  /* 0x0017580a01007387 */ /* 0x000be20000100a00 */
[----:B0-----:R-:W-:Y:S01]  /*18f20*/  IMAD.MOV.U32 R21, RZ, RZ, R4 ;  /* 0x000000ffff157224 */ /* 0x001fe200078e0004 */
[----:B------:R-:W-:Y:S02]  /*18f30*/  LEA R20, P0, R4, R24, 0x1 ;  /* 0x0000001804147211 */ /* 0x000fe400078008ff */
[----:B------:R-:W-:Y:S02]  /*18f40*/  LEA R4, R2, R13, 0x1 ;  /* 0x0000000d02047211 */ /* 0x000fe400078e08ff */
[----:B------:R-:W-:Y:S02]  /*18f50*/  LEA.HI.X.SX32 R21, R21, R26, 0x1, P0 ;  /* 0x0000001a15157211 */ /* 0x000fe400000f0eff */
[-C--:B-----5:R-:W-:Y:S02]  /*18f60*/  LEA R10, P1, R29, R24.reuse, 0x1 ;  /* 0x000000181d0a7211 */ /* 0x0a0fe400078208ff */
[----:B------:R-:W-:Y:S01]  /*18f70*/  LEA R6, P2, R5, R24, 0x1 ;  /* 0x0000001805067211 */ /* 0x000fe200078408ff */
[----:B------:R0:W-:Y:S01]  /*18f80*/  STL.64 [R1+0x1750], R20 ;  /* 0x0017501401007387 */ /* 0x0001e20000100a00 */
[----:B------:R-:W-:-:S02]  /*18f90*/  LEA.HI.X.SX32 R11, R29, R26, 0x1, P1 ;  /* 0x0000001a1d0b7211 */ /* 0x000fc400008f0eff */
[----:B------:R-:W-:Y:S02]  /*18fa0*/  LEA R29, R2, R4, 0x1 ;  /* 0x00000004021d7211 */ /* 0x000fe400078e08ff */
[----:B------:R-:W-:Y:S01]  /*18fb0*/  LEA.HI.X.SX32 R7, R5, R26, 0x1, P2 ;  /* 0x0000001a05077211 */ /* 0x000fe200010f0eff */
[----:B0-----:R-:W3:Y:S04]  /*18fc0*/  LDL.LU.64 R20, [R1+0x2438] ;  /* 0x0024380001147983 */ /* 0x001ee80000300a00 */
[----:B------:R0:W-:Y:S04]  /*18fd0*/  STL [R1+0x88], R4 ;  /* 0x0000880401007387 */ /* 0x0001e80000100800 */
[----:B------:R-:W-:Y:S01]  /*18fe0*/  STL.64 [R1+0x1748], R10 ;  /* 0x0017480a01007387 */ /* 0x000fe20000100a00 */
[----:B0-----:R-:W-:-:S03]  /*18ff0*/  LEA R4, P0, R17, R24, 0x1 ;  /* 0x0000001811047211 */ /* 0x001fc600078008ff */
[----:B------:R-:W-:Y:S01]  /*19000*/  STL.64 [R1+0x1740], R6 ;  /* 0x0017400601007387 */ /* 0x000fe20000100a00 */
[----:B------:R-:W-:-:S03]  /*19010*/  LEA.HI.X.SX32 R5, R17, R26, 0x1, P0 ;  /* 0x0000001a11057211 */ /* 0x000fc600000f0eff */
[----:B------:R-:W-:Y:S04]  /*19020*/  STL [R1+0x84], R29 ;  /* 0x0000841d01007387 */ /* 0x000fe80000100800 */
[----:B------:R0:W-:Y:S04]  /*19030*/  STL.64 [R1+0x1738], R4 ;  /* 0x0017380401007387 */ /* 0x0001e80000100a00 */
[----:B0-----:R-:W4:Y:S01]  /*19040*/  LDL.LU.64 R4, [R1+0x2430] ;  /* 0x0024300001047983 */ /* 0x001f220000300a00 */
[CC--:B------:R-:W-:Y:S02]  /*19050*/  LEA R10, P1, R23.reuse, R24.reuse, 0x1 ;  /* 0x00000018170a7211 */ /* 0x0c0fe400078208ff */
[----:B------:R-:W-:Y:S01]  /*19060*/  LEA R6, P2, R8, R24, 0x1 ;  /* 0x0000001808067211 */ /* 0x000fe200078408ff */
[----:B------:R-:W-:Y:S01]  /*19070*/  IMAD R29, R2, 0x2, R29 ;  /* 0x00000002021d7824 */ /* 0x000fe200078e021d */
[----:B------:R-:W-:-:S02]  /*19080*/  LEA.HI.X.SX32 R11, R23, R26, 0x1, P1 ;  /* 0x0000001a170b7211 */ /* 0x000fc400008f0eff */
[----:B------:R-:W-:Y:S02]  /*19090*/  LEA.HI.X.SX32 R7, R8, R26, 0x1, P2 ;  /* 0x0000001a08077211 */ /* 0x000fe400010f0eff */
[----:B------:R-:W-:Y:S04]  /*190a0*/  STL.64 [R1+0x2410], R28 ;  /* 0x0024101c01007387 */ /* 0x000fe80000100a00 */
[----:B------:R-:W-:Y:S04]  /*190b0*/  STL.64 [R1+0x1730], R10 ;  /* 0x0017300a01007387 */ /* 0x000fe80000100a00 */
[----:B------:R0:W-:Y:S01]  /*190c0*/  STL.64 [R1+0x1728], R6 ;  /* 0x0017280601007387 */ /* 0x0001e20000100a00 */
[----:B------:R-:W-:-:S02]  /*190d0*/  LEA R23, R2, R29, 0x1 ;  /* 0x0000001d02177211 */ /* 0x000fc400078e08ff */
[----:B0-----:R-:W-:-:S04]  /*190e0*/  LEA R6, P0, R9, R24, 0x1 ;  /* 0x0000001809067211 */ /* 0x001fc800078008ff */
[----:B------:R-:W-:Y:S02]  /*190f0*/  LEA.HI.X.SX32 R7, R9, R26, 0x1, P0 ;  /* 0x0000001a09077211 */ /* 0x000fe400000f0eff */
[----:B------:R-:W-:-:S03]  /*19100*/  LEA R8, R2, R23, 0x1 ;  /* 0x0000001702087211 */ /* 0x000fc600078e08ff */
[----:B------:R0:W-:Y:S01]  /*19110*/  STL.64 [R1+0x1720], R6 ;  /* 0x0017200601007387 */ /* 0x0001e20000100a00 */
[----:B------:R-:W-:-:S04]  /*19120*/  LEA R10, P2, R3, R24, 0x1 ;  /* 0x00000018030a7211 */ /* 0x000fc800078408ff */
[----:B------:R-:W-:Y:S01]  /*19130*/  LEA.HI.X.SX32 R11, R3, R26, 0x1, P2 ;  /* 0x0000001a030b7211 */ /* 0x000fe200010f0eff */
[----:B0-----:R-:W5:Y:S04]  /*19140*/  LDL.LU.64 R6, [R1+0x2428] ;  /* 0x0024280001067983 */ /* 0x001f680000300a00 */
[----:B------:R0:W-:Y:S01]  /*19150*/  STL [R1+0x90], R8 ;  /* 0x0000900801007387 */ /* 0x0001e20000100800 */
[----:B----4-:R-:W-:-:S04]  /*19160*/  LEA R28, P1, R4, R24, 0x1 ;  /* 0x00000018041c7211 */ /* 0x010fc800078208ff */
[----:B------:R-:W-:Y:S01]  /*19170*/  LEA.HI.X.SX32 R29, R4, R26, 0x1, P1 ;  /* 0x0000001a041d7211 */ /* 0x000fe200008f0eff */
[----:B------:R-:W-:Y:S01]  /*19180*/  IMAD R4, R2, 0x2, R8 ;  /* 0x0000000202047824 */ /* 0x000fe200078e0208 */
[----:B0-----:R-:W-:-:S04]  /*19190*/  LEA R8, P0, R25, R24, 0x1 ;  /* 0x0000001819087211 */ /* 0x001fc800078008ff */
[----:B------:R-:W-:Y:S01]  /*191a0*/  LEA.HI.X.SX32 R9, R25, R26, 0x1, P0 ;  /* 0x0000001a19097211 */ /* 0x000fe200000f0eff */
[----:B------:R-:W-:Y:S04]  /*191b0*/  STL.64 [R1+0x1718], R28 ;  /* 0x0017181c01007387 */ /* 0x000fe80000100a00 */
[----:B------:R-:W-:Y:S04]  /*191c0*/  STL.64 [R1+0x1710], R10 ;  /* 0x0017100a01007387 */ /* 0x000fe80000100a00 */
[----:B------:R0:W-:Y:S04]  /*191d0*/  STL.64 [R1+0x1708], R8 ;  /* 0x0017080801007387 */ /* 0x0001e80000100a00 */
[----:B0-----:R-:W4:Y:S01]  /*191e0*/  LDL.LU.64 R8, [R1+0x2420] ;  /* 0x0024200001087983 */ /* 0x001f220000300a00 */
[----:B------:R-:W-:-:S02]  /*191f0*/  LEA R10, P2, R5, R24, 0x1 ;  /* 0x00000018050a7211 */ /* 0x000fc400078408ff */
[----:B------:R-:W-:Y:S02]  /*19200*/  LEA R3, R2, R4, 0x1 ;  /* 0x0000000402037211 */ /* 0x000fe400078e08ff */
[----:B------:R-:W-:-:S03]  /*19210*/  LEA.HI.X.SX32 R11, R5, R26, 0x1, P2 ;  /* 0x0000001a050b7211 */ /* 0x000fc600010f0eff */
[----:B------:R-:W-:Y:S01]  /*19220*/  IMAD.MOV.U32 R5, RZ, RZ, R3 ;  /* 0x000000ffff057224 */ /* 0x000fe200078e0003 */
[----:B-----5:R-:W-:-:S04]  /*19230*/  LEA R28, P1, R6, R24, 0x1 ;  /* 0x00000018061c7211 */ /* 0x020fc800078208ff */
[----:B------:R-:W-:-:S05]  /*19240*/  LEA.HI.X.SX32 R29, R6, R26, 0x1, P1 ;  /* 0x0000001a061d7211 */ /* 0x000fca00008f0eff */
[----:B------:R-:W-:Y:S04]  /*19250*/  STL.64 [R1+0x1700], R28 ;  /* 0x0017001c01007387 */ /* 0x000fe80000100a00 */
[----:B------:R2:W-:Y:S01]  /*19260*/  STL.64 [R1+0x16f8], R10 ;  /* 0x0016f80a01007387 */ /* 0x0005e20000100a00 */
[----:B------:R-:W-:Y:S02]  /*19270*/  LEA R3, R2, R5, 0x1 ;  /* 0x0000000502037211 */ /* 0x000fe400078e08ff */
[----:B--2---:R-:W-:-:S04]  /*19280*/  LEA R10, P0, R19, R24, 0x1 ;  /* 0x00000018130a7211 */ /* 0x004fc800078008ff */
[----:B------:R-:W-:Y:S01]  /*19290*/  LEA.HI.X.SX32 R11, R19, R26, 0x1, P0 ;  /* 0x0000001a130b7211 */ /* 0x000fe200000f0eff */
[----:B------:R0:W-:Y:S01]  /*192a0*/  STL [R1+0x78], R3 ;  /* 0x0000780301007387 */ /* 0x0001e20000100800 */
[----:B------:R-:W-:-:S03]  /*192b0*/  MOV R6, R16 ;  /* 0x0000001000067202 */ /* 0x000fc60000000f00 */
[----:B------:R1:W-:Y:S01]  /*192c0*/  STL.64 [R1+0x16f0], R10 ;  /* 0x0016f00a01007387 */ /* 0x0003e20000100a00 */
[C---:B------:R-:W-:Y:S02]  /*192d0*/  LEA R16, P2, R7.reuse, R24, 0x1 ;  /* 0x0000001807107211 */ /* 0x040fe400078408ff */
[----:B0-----:R-:W-:Y:S01]  /*192e0*/  LEA R3, R2, R3, 0x1 ;  /* 0x0000000302037211 */ /* 0x001fe200078e08ff */
[----:B-1----:R-:W2:Y:S01]  /*192f0*/  LDL.LU.64 R10, [R1+0x2418] ;  /* 0x00241800010a7983 */ /* 0x002ea20000300a00 */
[----:B------:R-:W-:Y:S02]  /*19300*/  LEA.HI.X.SX32 R17, R7, R26, 0x1, P2 ;  /* 0x0000001a07117211 */ /* 0x000fe400010f0eff */
[----:B----4-:R-:W-:-:S04]  /*19310*/  LEA R28, P1, R8, R24, 0x1 ;  /* 0x00000018081c7211 */ /* 0x010fc800078208ff */
[----:B------:R-:W-:Y:S01]  /*19320*/  LEA.HI.X.SX32 R29, R8, R26, 0x1, P1 ;  /* 0x0000001a081d7211 */ /* 0x000fe200008f0eff */
[----:B------:R-:W-:-:S04]  /*19330*/  IMAD R8, R2, 0x2, R3 ;  /* 0x0000000202087824 */ /* 0x000fc800078e0203 */
[----:B------:R3:W-:Y:S04]  /*19340*/  STL.64 [R1+0x16e8], R28 ;  /* 0x0016e81c01007387 */ /* 0x0007e80000100a00 */
[----:B------:R-:W-:Y:S01]  /*19350*/  STL.64 [R1+0x16e0], R16 ;  /* 0x0016e01001007387 */ /* 0x000fe20000100a00 */
[----:B---3--:R-:W-:-:S04]  /*19360*/  LEA R28, P0, R20, R24, 0x1 ;  /* 0x00000018141c7211 */ /* 0x008fc800078008ff */
[----:B------:R-:W-:Y:S01]  /*19370*/  LEA.HI.X.SX32 R29, R20, R26, 0x1, P0 ;  /* 0x0000001a141d7211 */ /* 0x000fe200000f0eff */
[----:B------:R-:W-:Y:S04]  /*19380*/  STL [R1+0x64], R8 ;  /* 0x0000640801007387 */ /* 0x000fe80000100800 */
[----:B------:R0:W-:Y:S04]  /*19390*/  STL.64 [R1+0x16d8], R28 ;  /* 0x0016d81c01007387 */ /* 0x0001e80000100a00 */
[----:B0-----:R-:W3:Y:S01]  /*193a0*/  LDL.LU.64 R28, [R1+0x2410] ;  /* 0x00241000011c7983 */ /* 0x001ee20000300a00 */
[----:B------:R-:W-:Y:S01]  /*193b0*/  IMAD.MOV.U32 R4, RZ, RZ, R12 ;  /* 0x000000ffff047224 */ /* 0x000fe200078e000c */
[----:B------:R-:W-:-:S02]  /*193c0*/  MOV R3, R13 ;  /* 0x0000000d00037202 */ /* 0x000fc40000000f00 */
[----:B------:R-:W-:Y:S02]  /*193d0*/  MOV R7, R14 ;  /* 0x0000000e00077202 */ /* 0x000fe40000000f00 */
[----:B------:R-:W-:Y:S02]  /*193e0*/  LEA R14, R2, R8, 0x1 ;  /* 0x00000008020e7211 */ /* 0x000fe400078e08ff */
[----:B------:R-:W-:Y:S02]  /*193f0*/  MOV R20, R6 ;  /* 0x0000000600147202 */ /* 0x000fe40000000f00 */
[-C--:B------:R-:W-:Y:S02]  /*19400*/  LEA R16, P2, R9, R24.reuse, 0x1 ;  /* 0x0000001809107211 */ /* 0x080fe400078408ff */
[----:B--2---:R-:W-:-:S04]  /*19410*/  LEA R12, P1, R10, R24, 0x1 ;  /* 0x000000180a0c7211 */ /* 0x004fc800078208ff */
[----:B------:R-:W-:-:S05]  /*19420*/  LEA.HI.X.SX32 R13, R10, R26, 0x1, P1 ;  /* 0x0000001a0a0d7211 */ /* 0x000fca00008f0eff */
[----:B------:R0:W-:Y:S01]  /*19430*/  STL.64 [R1+0x16d0], R12 ;  /* 0x0016d00c01007387 */ /* 0x0001e20000100a00 */
[----:B------:R-:W-:Y:S02]  /*19440*/  LEA.HI.X.SX32 R17, R9, R26, 0x1, P2 ;  /* 0x0000001a09117211 */ /* 0x000fe400010f0eff */
[----:B------:R-:W-:Y:S01]  /*19450*/  MOV R9, R15 ;  /* 0x0000000f00097202 */ /* 0x000fe20000000f00 */
[----:B0-----:R-:W2:Y:S04]  /*19460*/  LDL.LU.64 R12, [R1+0x2408] ;  /* 0x00240800010c7983 */ /* 0x001ea80000300a00 */
[----:B------:R0:W-:Y:S01]  /*19470*/  STL [R1+0x60], R14 ;  /* 0x0000600e01007387 */ /* 0x0001e20000100800 */
[----:B---3--:R-:W-:Y:S02]  /*19480*/  MOV R6, R29 ;  /* 0x0000001d00067202 */ /* 0x008fe40000000f00 */
[----:B------:R-:W-:-:S02]  /*19490*/  LEA R29, R2, R14, 0x1 ;  /* 0x0000000e021d7211 */ /* 0x000fc400078e08ff */
[C---:B0-----:R-:W-:Y:S01]  /*194a0*/  LEA R14, P0, R27.reuse, R24, 0x1 ;  /* 0x000000181b0e7211 */ /* 0x041fe200078008ff */
[----:B------:R-:W-:Y:S03]  /*194b0*/  STL.64 [R1+0x23f8], R6 ;  /* 0x0023f80601007387 */ /* 0x000fe60000100a00 */
[----:B------:R-:W-:Y:S01]  /*194c0*/  LEA.HI.X.SX32 R15, R27, R26, 0x1, P0 ;  /* 0x0000001a1b0f7211 */ /* 0x000fe200000f0eff */
[----:B------:R-:W-:Y:S04]  /*194d0*/  STL.64 [R1+0x16c8], R16 ;  /* 0x0016c81001007387 */ /* 0x000fe80000100a00 */
[----:B------:R0:W-:Y:S04]  /*194e0*/  STL.64 [R1+0x16c0], R14 ;  /* 0x0016c00e01007387 */ /* 0x0001e80000100a00 */
[----:B0-----:R-:W3:Y:S01]  /*194f0*/  LDL.LU.64 R14, [R1+0x2400] ;  /* 0x00240000010e7983 */ /* 0x001ee20000300a00 */
[----:B------:R-:W-:-:S04]  /*19500*/  LEA R6, P2, R11, R24, 0x1 ;  /* 0x000000180b067211 */ /* 0x000fc800078408ff */
[----:B------:R-:W-:-:S05]  /*19510*/  LEA.HI.X.SX32 R7, R11, R26, 0x1, P2 ;  /* 0x0000001a0b077211 */ /* 0x000fca00010f0eff */
[----:B------:R0:W-:Y:S01]  /*19520*/  STL.64 [R1+0x16b0], R6 ;  /* 0x0016b00601007387 */ /* 0x0001e20000100a00 */
[CC--:B--2---:R-:W-:Y:S02]  /*19530*/  LEA R16, P1, R12.reuse, R24.reuse, 0x1 ;  /* 0x000000180c107211 */ /* 0x0c4fe400078208ff */
[C---:B0-----:R-:W-:Y:S02]  /*19540*/  LEA R6, P0, R21.reuse, R24, 0x1 ;  /* 0x0000001815067211 */ /* 0x041fe400078008ff */
[-C--:B------:R-:W-:Y:S02]  /*19550*/  LEA.HI.X.SX32 R17, R12, R26.reuse, 0x1, P1 ;  /* 0x0000001a0c117211 */ /* 0x080fe400008f0eff */
[----:B------:R-:W-:-:S03]  /*19560*/  LEA.HI.X.SX32 R7, R21, R26, 0x1, P0 ;  /* 0x0000001a15077211 */ /* 0x000fc600000f0eff */
[----:B------:R-:W-:Y:S04]  /*19570*/  STL.64 [R1+0x16b8], R16 ;  /* 0x0016b81001007387 */ /* 0x000fe80000100a00 */
[----:B------:R0:W-:Y:S01]  /*19580*/  STL.64 [R1+0x16a8], R6 ;  /* 0x0016a80601007387 */ /* 0x0001e20000100a00 */
[----:B------:R-:W-:Y:S02]  /*19590*/  MOV R27, R22 ;  /* 0x00000016001b7202 */ /* 0x000fe40000000f00 */
[C---:B------:R-:W-:Y:S01]  /*195a0*/  LEA R22, P2, R13.reuse, R24, 0x1 ;  /* 0x000000180d167211 */ /* 0x040fe200078408ff */
[----:B0-----:R-:W2:Y:S01]  /*195b0*/  LDL.LU.64 R6, [R1+0x23f8] ;  /* 0x0023f80001067983 */ /* 0x001ea20000300a00 */
[----:B------:R-:W-:Y:S01]  /*195c0*/  LEA R25, R2, R23, 0x1 ;  /* 0x0000001702197211 */ /* 0x000fe200078e08ff */
[----:B------:R-:W-:Y:S01]  /*195d0*/  IMAD.MOV.U32 R8, RZ, RZ, R23 ;  /* 0x000000ffff087224 */ /* 0x000fe200078e0017 */
[----:B------:R-:W-:-:S02]  /*195e0*/  LEA.HI.X.SX32 R23, R13, R26, 0x1, P2 ;  /* 0x0000001a0d177211 */ /* 0x000fc400010f0eff */
[----:B---3--:R-:W-:-:S04]  /*195f0*/  LEA R16, P1, R14, R24, 0x1 ;  /* 0x000000180e107211 */ /* 0x008fc800078208ff */
[----:B------:R-:W-:-:S05]  /*19600*/  LEA.HI.X.SX32 R17, R14, R26, 0x1, P1 ;  /* 0x0000001a0e117211 */ /* 0x000fca00008f0eff */
[----:B------:R0:W-:Y:S04]  /*19610*/  STL.64 [R1+0x16a0], R16 ;  /* 0x0016a01001007387 */ /* 0x0001e80000100a00 */
[----:B0-----:R-:W3:Y:S04]  /*19620*/  LDL.LU.64 R16, [R1+0x23f0] ;  /* 0x0023f00001107983 */ /* 0x001ee80000300a00 */
[----:B------:R0:W-:Y:S04]  /*19630*/  STL.64 [R1+0x1698], R22 ;  /* 0x0016981601007387 */ /* 0x0001e80000100a00 */
[----:B0-----:R-:W4:Y:S01]  /*19640*/  LDL.LU.64 R22, [R1+0x23e8] ;  /* 0x0023e80001167983 */ /* 0x001f220000300a00 */
[----:B------:R-:W-:Y:S01]  /*19650*/  MOV R13, R20 ;  /* 0x00000014000d7202 */ /* 0x000fe20000000f00 */
[----:B------:R-:W-:-:S02]  /*19660*/  IMAD R10, R2, 0x2, R29 ;  /* 0x00000002020a7824 */ /* 0x000fc400078e021d */
[----:B--2---:R-:W-:Y:S01]  /*19670*/  IMAD.MOV.U32 R20, RZ, RZ, R7 ;  /* 0x000000ffff147224 */ /* 0x004fe200078e0007 */
[----:B------:R-:W-:-:S04]  /*19680*/  LEA R7, R2, R28, 0x1 ;  /* 0x0000001c02077211 */ /* 0x000fc800078e08ff */
[C---:B------:R-:W-:Y:S02]  /*19690*/  LEA R7, R2.reuse, R7, 0x1 ;  /* 0x0000000702077211 */ /* 0x040fe400078e08ff */
[----:B------:R-:W-:-:S03]  /*196a0*/  LEA R12, R2, R10, 0x1 ;  /* 0x0000000a020c7211 */ /* 0x000fc600078e08ff */
[C---:B------:R-:W-:Y:S01]  /*196b0*/  IMAD R7, R2.reuse, 0x2, R7 ;  /* 0x0000000202077824 */ /* 0x040fe200078e0207 */
[----:B------:R-:W-:Y:S01]  /*196c0*/  STL [R1+0x23e0], R20 ;  /* 0x0023e01401007387 */ /* 0x000fe20000100800 */
[C---:B------:R-:W-:Y:S01]  /*196d0*/  IMAD R19, R2.reuse, 0x2, R12 ;  /* 0x0000000202137824 */ /* 0x040fe200078e020c */
[----:B------:R-:W-:Y:S02]  /*196e0*/  MOV R12, R9 ;  /* 0x00000009000c7202 */ /* 0x000fe40000000f00 */
[----:B------:R-:W-:-:S05]  /*196f0*/  LEA R7, R2, R7, 0x1 ;  /* 0x0000000702077211 */ /* 0x000fca00078e08ff */
[----:B------:R-:W-:Y:S04]  /*19700*/  STL.64 [R1+0x23d0], R6 ;  /* 0x0023d00601007387 */ /* 0x000fe80000100a00 */
[----:B------:R0:W-:Y:S01]  /*19710*/  STL.64 [R1+0x23d8], R12 ;  /* 0x0023d80c01007387 */ /* 0x0001e20000100a00 */
[----:B------:R-:W-:-:S03]  /*19720*/  MOV R9, R28 ;  /* 0x0000001c00097202 */ /* 0x000fc60000000f00 */
[----:B------:R-:W-:Y:S01]  /*19730*/  STL [R1+0x2388], R19 ;  /* 0x0023881301007387 */ /* 0x000fe20000100800 */
[----:B------:R-:W-:Y:S01]  /*19740*/  IMAD.MOV.U32 R14, RZ, RZ, R29 ;  /* 0x000000ffff0e7224 */ /* 0x000fe200078e001d */
[C---:B0-----:R-:W-:Y:S02]  /*19750*/  LEA R12, P2, R15.reuse, R24, 0x1 ;  /* 0x000000180f0c7211 */ /* 0x041fe400078408ff */
[----:B------:R-:W-:Y:S02]  /*19760*/  LEA R6, R2, R19, 0x1 ;  /* 0x0000001302067211 */ /* 0x000fe400078e08ff */
[----:B------:R-:W-:-:S03]  /*19770*/  LEA.HI.X.SX32 R13, R15, R26, 0x1, P2 ;  /* 0x0000001a0f0d7211 */ /* 0x000fc600010f0eff */
[----:B------:R-:W-:Y:S01]  /*19780*/  IMAD R6, R2, 0x2, R6 ;  /* 0x0000000202067824 */ /* 0x000fe200078e0206 */
[-C--:B---3--:R-:W-:Y:S02]  /*19790*/  LEA R28, P1, R16, R24.reuse, 0x1 ;  /* 0x00000018101c7211 */ /* 0x088fe400078208ff */
[----:B----4-:R-:W-:-:S04]  /*197a0*/  LEA R20, P0, R22, R24, 0x1 ;  /* 0x0000001816147211 */ /* 0x010fc800078008ff */
[----:B------:R-:W-:-:S05]  /*197b0*/  LEA.HI.X.SX32 R21, R22, R26, 0x1, P0 ;  /* 0x0000001a16157211 */ /* 0x000fca00000f0eff */
[----:B------:R0:W-:Y:S01]  /*197c0*/  STL.64 [R1+0x1690], R20 ;  /* 0x0016901401007387 */ /* 0x0001e20000100a00 */
[----:B------:R-:W-:-:S03]  /*197d0*/  LEA.HI.X.SX32 R29, R16, R26, 0x1, P1 ;  /* 0x0000001a101d7211 */ /* 0x000fc600008f0eff */
[----:B0-----:R-:W2:Y:S04]  /*197e0*/  LDL.LU R20, [R1+0x23e0] ;  /* 0x0023e00001147983 */ /* 0x001ea80000300800 */
[----:B------:R0:W-:Y:S01]  /*197f0*/  STL.64 [R1+0x1680], R12 ;  /* 0x0016800c01007387 */ /* 0x0001e20000100a00 */
[----:B------:R-:W-:-:S03]  /*19800*/  LEA R21, R2, R6, 0x1 ;  /* 0x0000000602157211 */ /* 0x000fc600078e08ff */
[----:B------:R1:W-:Y:S01]  /*19810*/  STL.64 [R1+0x1688], R28 ;  /* 0x0016881c01007387 */ /* 0x0003e20000100a00 */
[-C--:B------:R-:W-:Y:S02]  /*19820*/  LEA R6, P2, R17, R24.reuse, 0x1 ;  /* 0x0000001811067211 */ /* 0x080fe400078408ff */
[CC--:B0-----:R-:W-:Y:S02]  /*19830*/  LEA R12, P0, R23.reuse, R24.reuse, 0x1 ;  /* 0x00000018170c7211 */ /* 0x0c1fe400078008ff */
[C---:B-1----:R-:W-:Y:S02]  /*19840*/  LEA R28, P1, R18.reuse, R24, 0x1 ;  /* 0x00000018121c7211 */ /* 0x042fe400078208ff */
[-C--:B------:R-:W-:Y:S02]  /*19850*/  LEA.HI.X.SX32 R13, R23, R26.reuse, 0x1, P0 ;  /* 0x0000001a170d7211 */ /* 0x080fe400000f0eff */
[----:B------:R-:W-:Y:S01]  /*19860*/  LEA.HI.X.SX32 R29, R18, R26, 0x1, P1 ;  /* 0x0000001a121d7211 */ /* 0x000fe200008f0eff */
[----:B------:R-:W-:-:S02]  /*19870*/  IMAD.MOV.U32 R22, RZ, RZ, R6 ;  /* 0x000000ffff167224 */ /* 0x000fc400078e0006 */
[----:B------:R0:W-:Y:S01]  /*19880*/  STL.64 [R1+0x1678], R12 ;  /* 0x0016780c01007387 */ /* 0x0001e20000100a00 */
[----:B------:R-:W-:-:S03]  /*19890*/  MOV R23, R7 ;  /* 0x0000000700177202 */ /* 0x000fc60000000f00 */
[----:B0-----:R-:W3:Y:S04]  /*198a0*/  LDL.LU.64 R12, [R1+0x23d8] ;  /* 0x0023d800010c7983 */ /* 0x001ee80000300a00 */
[----:B------:R0:W-:Y:S04]  /*198b0*/  STL [R1+0x1668], R6 ;  /* 0x0016680601007387 */ /* 0x0001e80000100800 */
[----:B0-----:R-:W4:Y:S04]  /*198c0*/  LDL.LU.64 R6, [R1+0x23d0] ;  /* 0x0023d00001067983 */ /* 0x001f280000300a00 */
[----:B------:R0:W-:Y:S04]  /*198d0*/  STL.64 [R1+0x1670], R28 ;  /* 0x0016701c01007387 */ /* 0x0001e80000100a00 */
[----:B0-----:R-:W5:Y:S01]  /*198e0*/  LDL.LU.64 R28, [R1+0x23c8] ;  /* 0x0023c800011c7983 */ /* 0x001f620000300a00 */
[----:B------:R-:W-:-:S02]  /*198f0*/  MOV R11, R27 ;  /* 0x0000001b000b7202 */ /* 0x000fc40000000f00 */
[----:B------:R-:W-:Y:S02]  /*19900*/  LEA R27, R2, R0, 0x1 ;  /* 0x00000000021b7211 */ /* 0x000fe400078e08ff */
[----:B------:R-:W-:-:S03]  /*19910*/  LEA.HI.X.SX32 R23, R17, R26, 0x1, P2 ;  /* 0x0000001a11177211 */ /* 0x000fc600010f0eff */
[C---:B------:R-:W-:Y:S02]  /*19920*/  IMAD R27, R2.reuse, 0x2, R27 ;  /* 0x00000002021b7824 */ /* 0x040fe400078e021b */
[----:B------:R-:W-:Y:S01]  /*19930*/  STL [R1+0x166c], R23 ;  /* 0x00166c1701007387 */ /* 0x000fe20000100800 */
[C---:B------:R-:W-:Y:S02]  /*19940*/  LEA R15, R2.reuse, R21, 0x1 ;  /* 0x00000015020f7211 */ /* 0x040fe400078e08ff */
[----:B------:R-:W-:Y:S01]  /*19950*/  LEA R27, R2, R27, 0x1 ;  /* 0x0000001b021b7211 */ /* 0x000fe200078e08ff */
[----:B------:R-:W-:-:S03]  /*19960*/  IMAD.MOV.U32 R19, RZ, RZ, R9 ;  /* 0x000000ffff137224 */ /* 0x000fc600078e0009 */
[----:B------:R-:W-:Y:S01]  /*19970*/  MOV R18, R27 ;  /* 0x0000001b00127202 */ /* 0x000fe20000000f00 */
[C---:B------:R-:W-:Y:S01]  /*19980*/  IMAD R27, R2.reuse, 0x2, R15 ;  /* 0x00000002021b7824 */ /* 0x040fe200078e020f */
[C---:B------:R-:W-:Y:S02]  /*19990*/  LEA R17, R2.reuse, R0, 0x1 ;  /* 0x0000000002117211 */ /* 0x040fe400078e08ff */
[----:B--2---:R-:W-:Y:S01]  /*199a0*/  MOV R22, R20 ;  /* 0x0000001400167202 */ /* 0x004fe20000000f00 */
[----:B------:R-:W-:-:S05]  /*199b0*/  IMAD R20, R2, 0x2, R0 ;  /* 0x0000000202147824 */ /* 0x000fca00078e0200 */
[----:B------:R-:W-:-:S04]  /*199c0*/  LEA R20, R2, R20, 0x1 ;  /* 0x0000001402147211 */ /* 0x000fc800078e08ff */
[C---:B------:R-:W-:Y:S01]  /*199d0*/  LEA R20, R2.reuse, R20, 0x1 ;  /* 0x0000001402147211 */ /* 0x040fe200078e08ff */
[----:B------:R-:W-:Y:S04]  /*199e0*/  STL [R1+0x23b4], R22 ;  /* 0x0023b41601007387 */ /* 0x000fe80000100800 */
[----:B------:R-:W-:Y:S01]  /*199f0*/  IMAD R20, R2, 0x2, R20 ;  /* 0x0000000202147824 */ /* 0x000fe200078e0214 */
[----:B------:R0:W-:Y:S04]  /*19a00*/  STL.64 [R1+0x23c0], R4 ;  /* 0x0023c00401007387 */ /* 0x0001e80000100a00 */
[----:B------:R1:W-:Y:S01]  /*19a10*/  STL.64 [R1+0x23b8], R20 ;  /* 0x0023b81401007387 */ /* 0x0003e20000100a00 */
[----:B0-----:R-:W-:-:S04]  /*19a20*/  LEA R4, P2, R0, R24, 0x1 ;  /* 0x0000001800047211 */ /* 0x001fc800078408ff */
[----:B------:R-:W-:Y:S02]  /*19a30*/  LEA.HI.X.SX32 R5, R0, R26, 0x1, P2 ;  /* 0x0000001a00057211 */ /* 0x000fe400010f0eff */
[----:B---3--:R-:W-:Y:S02]  /*19a40*/  MOV R15, R13 ;  /* 0x0000000d000f7202 */ /* 0x008fe40000000f00 */
[----:B------:R-:W2:Y:S04]  /*19a50*/  LDL.LU R13, [R1+0x10] ;  /* 0x00001000010d7983 */ /* 0x000ea80000300800 */
[----:B------:R-:W-:Y:S01]  /*19a60*/  STL [R1+0x2398], R10 ;  /* 0x0023980a01007387 */ /* 0x000fe20000100800 */
[----:B----4-:R-:W-:Y:S02]  /*19a70*/  MOV R9, R6 ;  /* 0x0000000600097202 */ /* 0x010fe40000000f00 */
[----:B------:R-:W-:-:S04]  /*19a80*/  LEA R6, R2, R0, 0x1 ;  /* 0x0000000002067211 */ /* 0x000fc800078e08ff */
[----:B------:R-:W-:Y:S02]  /*19a90*/  LEA R6, R2, R6, 0x1 ;  /* 0x0000000602067211 */ /* 0x000fe400078e08ff */
[CC--:B-----5:R-:W-:Y:S02]  /*19aa0*/  LEA R22, P0, R29.reuse, R24.reuse, 0x1 ;  /* 0x000000181d167211 */ /* 0x0e0fe400078008ff */
[C---:B-1----:R-:W-:Y:S02]  /*19ab0*/  LEA R20, P1, R28.reuse, R24, 0x1 ;  /* 0x000000181c147211 */ /* 0x042fe400078208ff */
[-C--:B------:R-:W-:Y:S02]  /*19ac0*/  LEA.HI.X.SX32 R23, R29, R26.reuse, 0x1, P0 ;  /* 0x0000001a1d177211 */ /* 0x080fe400000f0eff */
[----:B------:R-:W-:-:S03]  /*19ad0*/  LEA.HI.X.SX32 R21, R28, R26, 0x1, P1 ;  /* 0x0000001a1c157211 */ /* 0x000fc600008f0eff */
[----:B------:R-:W-:Y:S01]  /*19ae0*/  STL.64 [R1+0x1660], R22 ;  /* 0x0016601601007387 */ /* 0x000fe20000100a00 */
[----:B------:R-:W-:-:S03]  /*19af0*/  MOV R29, R6 ;  /* 0x00000006001d7202 */ /* 0x000fc60000000f00 */
[----:B------:R0:W-:Y:S04]  /*19b00*/  STL.64 [R1+0x1658], R20 ;  /* 0x0016581401007387 */ /* 0x0001e80000100a00 */
[----:B------:R1:W-:Y:S01]  /*19b10*/  STL.64 [R1+0x1650], R4 ;  /* 0x0016500401007387 */ /* 0x0003e20000100a00 */
[-C--:B0-----:R-:W-:Y:S02]  /*19b20*/  LEA R20, P1, R29, R24.reuse, 0x1 ;  /* 0x000000181d147211 */ /* 0x081fe400078208ff */
[----:B-1----:R-:W-:-:S04]  /*19b30*/  LEA R4, P0, R17, R24, 0x1 ;  /* 0x0000001811047211 */ /* 0x002fc800078008ff */
[-C--:B------:R-:W-:Y:S02]  /*19b40*/  LEA.HI.X.SX32 R5, R17, R26.reuse, 0x1, P0 ;  /* 0x0000001a11057211 */ /* 0x080fe400000f0eff */
[----:B------:R-:W-:-:S03]  /*19b50*/  LEA.HI.X.SX32 R21, R29, R26, 0x1, P1 ;  /* 0x0000001a1d157211 */ /* 0x000fc600008f0eff */
[----:B------:R0:W-:Y:S04]  /*19b60*/  STL.64 [R1+0x1648], R4 ;  /* 0x0016480401007387 */ /* 0x0001e80000100a00 */
[----:B0-----:R-:W3:Y:S04]  /*19b70*/  LDL.LU.64 R4, [R1+0x23c0] ;  /* 0x0023c00001047983 */ /* 0x001ee80000300a00 */
[----:B------:R-:W4:Y:S04]  /*19b80*/  LDL.LU R10, [R1+0x1c] ;  /* 0x00001c00010a7983 */ /* 0x000f280000300800 */
[----:B------:R-:W5:Y:S04]  /*19b90*/  LDL.LU R17, [R1+0x18] ;  /* 0x0000180001117983 */ /* 0x000f680000300800 */
[----:B------:R0:W-:Y:S04]  /*19ba0*/  STL.64 [R1+0x1640], R20 ;  /* 0x0016401401007387 */ /* 0x0001e80000100a00 */
[----:B0-----:R-:W3:Y:S01]  /*19bb0*/  LDL.LU.64 R20, [R1+0x23b8] ;  /* 0x0023b80001147983 */ /* 0x001ee20000300a00 */
[----:B------:R-:W-:-:S02]  /*19bc0*/  LEA R22, P2, R18, R24, 0x1 ;  /* 0x0000001812167211 */ /* 0x000fc400078408ff */
[----:B------:R-:W-:Y:S02]  /*19bd0*/  MOV R16, R14 ;  /* 0x0000000e00107202 */ /* 0x000fe40000000f00 */
[----:B------:R-:W-:Y:S02]  /*19be0*/  LEA.HI.X.SX32 R23, R18, R26, 0x1, P2 ;  /* 0x0000001a12177211 */ /* 0x000fe400010f0eff */
[----:B------:R-:W-:Y:S01]  /*19bf0*/  MOV R14, R12 ;  /* 0x0000000c000e7202 */ /* 0x000fe20000000f00 */
[----:B------:R-:W-:Y:S02]  /*19c00*/  IMAD.MOV.U32 R18, RZ, RZ, R15 ;  /* 0x000000ffff127224 */ /* 0x000fe400078e000f */
[----:B------:R0:W-:Y:S04]  /*19c10*/  STL.64 [R1+0x1638], R22 ;  /* 0x0016381601007387 */ /* 0x0001e80000100a00 */
[----:B0-----:R-:W4:Y:S01]  /*19c20*/  LDL.LU R22, [R1+0x23b4] ;  /* 0x0023b40001167983 */ /* 0x001f220000300800 */
[----:B------:R-:W-:-:S03]  /*19c30*/  MOV R23, R19 ;  /* 0x0000001300177202 */ /* 0x000fc60000000f00 */
[----:B-----5:R2:W-:Y:S04]  /*19c40*/  STL.64 [R1+0x23a8], R16 ;  /* 0x0023a81001007387 */ /* 0x0205e80000100a00 */
[----:B------:R0:W-:Y:S04]  /*19c50*/  STL [R1+0x23b0], R14 ;  /* 0x0023b00e01007387 */ /* 0x0001e80000100800 */
[----:B------:R-:W-:Y:S01]  /*19c60*/  STL.64 [R1+0x23a0], R8 ;  /* 0x0023a00801007387 */ /* 0x000fe20000100a00 */
[----:B--2---:R-:W-:-:S03]  /*19c70*/  LEA R16, P1, R13, R24, 0x1 ;  /* 0x000000180d107211 */ /* 0x004fc600078208ff */
[----:B------:R-:W2:Y:S01]  /*19c80*/  LDL.LU R19, [R1+0x2c] ;  /* 0x00002c0001137983 */ /* 0x000ea20000300800 */
[----:B---3--:R-:W-:Y:S01]  /*19c90*/  IMAD.MOV.U32 R15, RZ, RZ, R20 ;  /* 0x000000ffff0f7224 */ /* 0x008fe200078e0014 */
[----:B0-----:R-:W-:Y:S02]  /*19ca0*/  LEA R14, P0, R20, R24, 0x1 ;  /* 0x00000018140e7211 */ /* 0x001fe400078008ff */
[C---:B------:R-:W-:Y:S02]  /*19cb0*/  LEA R20, R2.reuse, R5, 0x1 ;  /* 0x0000000502147211 */ /* 0x040fe400078e08ff */
[----:B------:R-:W-:Y:S02]  /*19cc0*/  LEA.HI.X.SX32 R15, R15, R26, 0x1, P0 ;  /* 0x0000001a0f0f7211 */ /* 0x000fe400000f0eff */
[C---:B------:R-:W-:Y:S02]  /*19cd0*/  LEA R20, R2.reuse, R20, 0x1 ;  /* 0x0000001402147211 */ /* 0x040fe400078e08ff */
[----:B------:R-:W-:Y:S01]  /*19ce0*/  LEA.HI.X.SX32 R17, R13, R26, 0x1, P1 ;  /* 0x0000001a0d117211 */ /* 0x000fe200008f0eff */
[----:B------:R0:W-:Y:S04]  /*19cf0*/  STL.64 [R1+0x1630], R14 ;  /* 0x0016300e01007387 */ /* 0x0001e80000100a00 */
[----:B0-----:R-:W3:Y:S04]  /*19d00*/  LDL.LU R14, [R1+0x23b0] ;  /* 0x0023b000010e7983 */ /* 0x001ee80000300800 */
[----:B------:R-:W-:Y:S04]  /*19d10*/  STL.64 [R1+0x2390], R20 ;  /* 0x0023901401007387 */ /* 0x000fe80000100a00 */
[----:B------:R0:W-:Y:S04]  /*19d20*/  STL.64 [R1+0x1628], R16 ;  /* 0x0016281001007387 */ /* 0x0001e80000100a00 */
[----:B0-----:R-:W5:Y:S01]  /*19d30*/  LDL.LU.64 R16, [R1+0x23a8] ;  /* 0x0023a80001107983 */ /* 0x001f620000300a00 */
[C---:B------:R-:W-:Y:S01]  /*19d40*/  IMAD R25, R2.reuse, 0x2, R25 ;  /* 0x0000000202197824 */ /* 0x040fe200078e0219 */
[----:B------:R-:W-:Y:S01]  /*19d50*/  MOV R12, R7 ;  /* 0x00000007000c7202 */ /* 0x000fe20000000f00 */
[----:B------:R-:W-:Y:S01]  /*19d60*/  IMAD.MOV.U32 R6, RZ, RZ, R3 ;  /* 0x000000ffff067224 */ /* 0x000fe200078e0003 */
[----:B------:R-:W-:Y:S01]  /*19d70*/  LEA R8, P2, R11, R24, 0x1 ;  /* 0x000000180b087211 */ /* 0x000fe200078408ff */
[----:B------:R-:W-:Y:S01]  /*19d80*/  IMAD.MOV.U32 R7, RZ, RZ, R25 ;  /* 0x000000ffff077224 */ /* 0x000fe200078e0019 */
[----:B------:R-:W2:Y:S01]  /*19d90*/  LDL.LU R15, [R1+0x44] ;  /* 0x00004400010f7983 */ /* 0x000ea20000300800 */
[----:B------:R-:W-:-:S05]  /*19da0*/  IMAD R25, R2, 0x2, R27 ;  /* 0x0000000202197824 */ /* 0x000fca00078e021b */
[----:B------:R-:W-:-:S04]  /*19db0*/  LEA R28, R2, R25, 0x1 ;  /* 0x00000019021c7211 */ /* 0x000fc800078e08ff */
[C---:B------:R-:W-:Y:S02]  /*19dc0*/  LEA R3, R2.reuse, R28, 0x1 ;  /* 0x0000001c02037211 */ /* 0x040fe400078e08ff */
[----:B------:R-:W-:Y:S02]  /*19dd0*/  LEA.HI.X.SX32 R9, R11, R26, 0x1, P2 ;  /* 0x0000001a0b097211 */ /* 0x000fe400010f0eff */
[----:B------:R-:W-:-:S03]  /*19de0*/  LEA R0, R2, R3, 0x1 ;  /* 0x0000000302007211 */ /* 0x000fc600078e08ff */
[----:B------:R0:W-:Y:S02]  /*19df0*/  STL.64 [R1+0x1620], R8 ;  /* 0x0016200801007387 */ /* 0x0001e40000100a00 */
[----:B------:R-:W-:Y:S02]  /*19e00*/  IMAD R29, R2, 0x2, R0 ;  /* 0x00000002021d7824 */ /* 0x000fe400078e0200 */
[----:B------:R-:W2:Y:S01]  /*19e10*/  LDL.LU R13, [R1+0x40] ;  /* 0x00004000010d7983 */ /* 0x000ea20000300800 */
[----:B------:R-:W-:-:S03]  /*19e20*/  MOV R11, R5 ;  /* 0x00000005000b7202 */ /* 0x000fc60000000f00 */
[----:B------:R4:W-:Y:S01]  /*19e30*/  STL.64 [R1+0x2368], R28 ;  /* 0x0023681c01007387 */ /* 0x0009e20000100a00 */
[----:B0-----:R-:W-:Y:S01]  /*19e40*/  IMAD.MOV.U32 R9, RZ, RZ, R4 ;  /* 0x000000ffff097224 */ /* 0x001fe200078e0004 */
[----:B------:R-:W-:Y:S02]  /*19e50*/  LEA R8, P0, R4, R24, 0x1 ;  /* 0x0000001804087211 */ /* 0x000fe400078008ff */
[----:B------:R-:W-:Y:S02]  /*19e60*/  LEA R5, R2, R29, 0x1 ;  /* 0x0000001d02057211 */ /* 0x000fe400078e08ff */
[----:B------:R-:W-:Y:S02]  /*19e70*/  LEA.HI.X.SX32 R9, R9, R26, 0x1, P0 ;  /* 0x0000001a09097211 */ /* 0x000fe400000f0eff */
[----:B----4-:R-:W-:-:S03]  /*19e80*/  LEA R28, P1, R10, R24, 0x1 ;  /* 0x000000180a1c7211 */ /* 0x010fc600078208ff */
[----:B------:R0:W-:Y:S01]  /*19e90*/  STL.64 [R1+0x1618], R8 ;  /* 0x0016180801007387 */ /* 0x0001e20000100a00 */
[----:B------:R-:W-:Y:S02]  /*19ea0*/  LEA.HI.X.SX32 R29, R10, R26, 0x1, P1 ;  /* 0x0000001a0a1d7211 */ /* 0x000fe400008f0eff */
[----:B------:R-:W-:Y:S01]  /*19eb0*/  LEA R4, R2, R5, 0x1 ;  /* 0x0000000502047211 */ /* 0x000fe200078e08ff */
[----:B0-----:R-:W4:Y:S04]  /*19ec0*/  LDL.LU.64 R8, [R1+0x23a0] ;  /* 0x0023a00001087983 */ /* 0x001f280000300a00 */
[----:B------:R-:W3:Y:S04]  /*19ed0*/  LDL.LU R10, [R1+0x2398] ;  /* 0x00239800010a7983 */ /* 0x000ee80000300800 */
[----:B------:R-:W-:Y:S01]  /*19ee0*/  STL.64 [R1+0x1610], R28 ;  /* 0x0016101c01007387 */ /* 0x000fe20000100a00 */
[----:B-----5:R-:W-:-:S04]  /*19ef0*/  LEA R20, P2, R17, R24, 0x1 ;  /* 0x0000001811147211 */ /* 0x020fc800078408ff */
[----:B------:R-:W-:-:S05]  /*19f00*/  LEA.HI.X.SX32 R21, R17, R26, 0x1, P2 ;  /* 0x0000001a11157211 */ /* 0x000fca00010f0eff */
[----:B------:R0:W-:Y:S04]  /*19f10*/  STL.64 [R1+0x1608], R20 ;  /* 0x0016081401007387 */ /* 0x0001e80000100a00 */
[----:B------:R1:W-:Y:S01]  /*19f20*/  STL.64 [R1+0x2360], R4 ;  /* 0x0023600401007387 */ /* 0x0003e20000100a00 */
[----:B0-----:R-:W-:Y:S01]  /*19f30*/  IMAD.MOV.U32 R21, RZ, RZ, R22 ;  /* 0x000000ffff157224 */ /* 0x001fe200078e0016 */
[----:B------:R-:W-:Y:S02]  /*19f40*/  LEA R20, P0, R22, R24, 0x1 ;  /* 0x0000001816147211 */ /* 0x000fe400078008ff */
[----:B-1----:R-:W5:Y:S02]  /*19f50*/  LDL.LU R5, [R1+0x58] ;  /* 0x0000580001057983 */ /* 0x002f640000300800 */
[----:B------:R-:W-:-:S05]  /*19f60*/  LEA.HI.X.SX32 R21, R21, R26, 0x1, P0 ;  /* 0x0000001a15157211 */ /* 0x000fca00000f0eff */
[----:B------:R0:W-:Y:S04]  /*19f70*/  STL.64 [R1+0x1600], R20 ;  /* 0x0016001401007387 */ /* 0x0001e80000100a00 */
[----:B0-----:R-:W3:Y:S01]  /*19f80*/  LDL.LU.64 R20, [R1+0x2390] ;  /* 0x0023900001147983 */ /* 0x001ee20000300a00 */
[----:B--2---:R-:W-:Y:S02]  /*19f90*/  LEA R28, P1, R19, R24, 0x1 ;  /* 0x00000018131c7211 */ /* 0x004fe400078208ff */
[----:B------:R-:W-:Y:S01]  /*19fa0*/  MOV R17, R12 ;  /* 0x0000000c00117202 */ /* 0x000fe20000000f00 */
[----:B------:R-:W-:Y:S01]  /*19fb0*/  IMAD.MOV.U32 R12, RZ, RZ, R7 ;  /* 0x000000ffff0c7224 */ /* 0x000fe200078e0007 */
[----:B------:R-:W-:Y:S02]  /*19fc0*/  LEA R22, P2, R18, R24, 0x1 ;  /* 0x0000001812167211 */ /* 0x000fe400078408ff */
[----:B------:R-:W-:-:S02]  /*19fd0*/  LEA R7, R2, R4, 0x1 ;  /* 0x0000000402077211 */ /* 0x000fc400078e08ff */
[-C--:B------:R-:W-:Y:S02]  /*19fe0*/  LEA.HI.X.SX32 R29, R19, R26.reuse, 0x1, P1 ;  /* 0x0000001a131d7211 */ /* 0x080fe400008f0eff */
[----:B------:R-:W-:Y:S02]  /*19ff0*/  MOV R4, R23 ;  /* 0x0000001700047202 */ /* 0x000fe40000000f00 */
[----:B------:R-:W-:Y:S02]  /*1a000*/  LEA.HI.X.SX32 R23, R18, R26, 0x1, P2 ;  /* 0x0000001a12177211 */ /* 0x000fe400010f0eff */
[----:B------:R-:W-:Y:S01]  /*1a010*/  LEA R7, R2, R7, 0x1 ;  /* 0x0000000702077211 */ /* 0x000fe200078e08ff */
[----:B---3--:R0:W-:Y:S04]  /*1a020*/  STL.64 [R1+0x2378], R20 ;  /* 0x0023781401007387 */ /* 0x0081e80000100a00 */
[----:B------:R-:W2:Y:S04]  /*1a030*/  LDL.LU R19, [R1+0x2388] ;  /* 0x0023880001137983 */ /* 0x000ea80000300800 */
[----:B------:R1:W-:Y:S04]  /*1a040*/  STL.64 [R1+0x2380], R10 ;  /* 0x0023800a01007387 */ /* 0x0003e80000100a00 */
[----:B------:R3:W-:Y:S01]  /*1a050*/  STL.64 [R1+0x15f8], R28 ;  /* 0x0015f81c01007387 */ /* 0x0007e20000100a00 */
[----:B0-----:R-:W-:-:S03]  /*1a060*/  LEA R20, P1, R15, R24, 0x1 ;  /* 0x000000180f147211 */ /* 0x001fc600078208ff */
[----:B------:R0:W-:Y:S01]  /*1a070*/  STL.64 [R1+0x15f0], R22 ;  /* 0x0015f01601007387 */ /* 0x0001e20000100a00 */
[----:B------:R-:W-:Y:S02]  /*1a080*/  LEA.HI.X.SX32 R21, R15, R26, 0x1, P1 ;  /* 0x0000001a0f157211 */ /* 0x000fe400008f0eff */
[-C--:B-1----:R-:W-:Y:S01]  /*1a090*/  LEA R10, P2, R13, R24.reuse, 0x1 ;  /* 0x000000180d0a7211 */ /* 0x082fe200078408ff */
[----:B------:R-:W2:Y:S01]  /*1a0a0*/  LDL.LU R18, [R1+0x70] ;  /* 0x0000700001127983 */ /* 0x000ea20000300800 */
[----:B---3--:R-:W-:Y:S02]  /*1a0b0*/  LEA R28, P0, R4, R24, 0x1 ;  /* 0x00000018041c7211 */ /* 0x008fe400078008ff */
[----:B------:R-:W-:Y:S02]  /*1a0c0*/  MOV R29, R4 ;  /* 0x00000004001d7202 */ /* 0x000fe40000000f00 */
[----:B0-----:R-:W-:Y:S01]  /*1a0d0*/  MOV R23, R6 ;  /* 0x0000000600177202 */ /* 0x001fe20000000f00 */
[----:B------:R-:W-:Y:S01]  /*1a0e0*/  IMAD R6, R2, 0x2, R7 ;  /* 0x0000000202067824 */ /* 0x000fe200078e0207 */
[-C--:B------:R-:W-:Y:S01]  /*1a0f0*/  LEA.HI.X.SX32 R29, R29, R26.reuse, 0x1, P0 ;  /* 0x0000001a1d1d7211 */ /* 0x080fe200000f0eff */
[----:B------:R-:W3:Y:S01]  /*1a100*/  LDL.LU R22, [R1+0x6c] ;  /* 0x00006c0001167983 */ /* 0x000ee20000300800 */
[----:B------:R-:W-:-:S03]  /*1a110*/  LEA.HI.X.SX32 R11, R13, R26, 0x1, P2 ;  /* 0x0000001a0d0b7211 */ /* 0x000fc600010f0eff */
[----:B------:R-:W-:Y:S04]  /*1a120*/  STL.64 [R1+0x2358], R6 ;  /* 0x0023580601007387 */ /* 0x000fe80000100a00 */
[----:B------:R0:W-:Y:S01]  /*1a130*/  STL.64 [R1+0x15e8], R28 ;  /* 0x0015e81c01007387 */ /* 0x0001e20000100a00 */
[----:B------:R-:W-:Y:S01]  /*1a140*/  LEA R4, R2, R6, 0x1 ;  /* 0x0000000602047211 */ /* 0x000fe200078e08ff */
[----:B----4-:R-:W-:Y:S02]  /*1a150*/  IMAD.MOV.U32 R13, RZ, RZ, R9 ;  /* 0x000000ffff0d7224 */ /* 0x010fe400078e0009 */
[----:B0-----:R-:W4:Y:S04]  /*1a160*/  LDL.LU R28, [R1+0x88] ;  /* 0x00008800011c7983 */ /* 0x001f280000300800 */
[----:B------:R0:W-:Y:S04]  /*1a170*/  STL.64 [R1+0x15e0], R20 ;  /* 0x0015e01401007387 */ /* 0x0001e80000100a00 */
[----:B------:R-:W2:Y:S04]  /*1a180*/  LDL.LU R29, [R1+0x84] ;  /* 0x00008400011d7983 */ /* 0x000ea80000300800 */
[----:B------:R5:W-:Y:S01]  /*1a190*/  STL.64 [R1+0x15d8], R10 ;  /* 0x0015d80a01007387 */ /* 0x000be20000100a00 */
[----:B0-----:R-:W-:-:S02]  /*1a1a0*/  LEA R20, P1, R17, R24, 0x1 ;  /* 0x0000001811147211 */ /* 0x001fc400078208ff */
[----:B-----5:R-:W-:Y:S02]  /*1a1b0*/  LEA R10, P0, R5, R24, 0x1 ;  /* 0x00000018050a7211 */ /* 0x020fe400078008ff */
[-C--:B------:R-:W-:Y:S02]  /*1a1c0*/  LEA.HI.X.SX32 R21, R17, R26.reuse, 0x1, P1 ;  /* 0x0000001a11157211 */ /* 0x080fe400008f0eff */
[----:B------:R-:W-:Y:S02]  /*1a1d0*/  LEA.HI.X.SX32 R11, R5, R26, 0x1, P0 ;  /* 0x0000001a050b7211 */ /* 0x000fe400000f0eff */
[----:B------:R-:W-:Y:S02]  /*1a1e0*/  LEA R9, R2, R4, 0x1 ;  /* 0x0000000402097211 */ /* 0x000fe400078e08ff */
[----:B------:R-:W5:Y:S04]  /*1a1f0*/  LDL.LU R4, [R1+0x90] ;  /* 0x0000900001047983 */ /* 0x000f680000300800 */
[----:B------:R0:W-:Y:S04]  /*1a200*/  STL.64 [R1+0x15d0], R10 ;  /* 0x0015d00a01007387 */ /* 0x0001e80000100a00 */
[----:B0-----:R-:W2:Y:S04]  /*1a210*/  LDL.LU.64 R10, [R1+0x2380] ;  /* 0x00238000010a7983 */ /* 0x001ea80000300a00 */
[----:B------:R0:W-:Y:S04]  /*1a220*/  STL.64 [R1+0x15c8], R20 ;  /* 0x0015c81401007387 */ /* 0x0001e80000100a00 */
[----:B0-----:R-:W3:Y:S01]  /*1a230*/  LDL.LU.64 R20, [R1+0x2378] ;  /* 0x0023780001147983 */ /* 0x001ee20000300a00 */
[----:B------:R-:W-:-:S02]  /*1a240*/  LEA R6, P2, R14, R24, 0x1 ;  /* 0x000000180e067211 */ /* 0x000fc400078408ff */
[----:B------:R-:W-:Y:S01]  /*1a250*/  MOV R15, R12 ;  /* 0x0000000c000f7202 */ /* 0x000fe20000000f00 */
[----:B------:R-:W-:Y:S01]  /*1a260*/  IMAD.MOV.U32 R12, RZ, RZ, R8 ;  /* 0x000000ffff0c7224 */ /* 0x000fe200078e0008 */
[----:B------:R-:W-:Y:S02]  /*1a270*/  LEA.HI.X.SX32 R7, R14, R26, 0x1, P2 ;  /* 0x0000001a0e077211 */ /* 0x000fe400010f0eff */
[----:B------:R-:W-:Y:S02]  /*1a280*/  LEA R8, R2, R9, 0x1 ;  /* 0x0000000902087211 */ /* 0x000fe400078e08ff */
[----:B--2---:R-:W-:-:S03]  /*1a290*/  MOV R5, R11 ;  /* 0x0000000b00057202 */ /* 0x004fc60000000f00 */
[----:B------:R-:W-:Y:S01]  /*1a2a0*/  IMAD R11, R2, 0x2, R8 ;  /* 0x00000002020b7824 */ /* 0x000fe200078e0208 */
[----:B---3--:R0:W-:Y:S04]  /*1a2b0*/  STL.64 [R1+0x2370], R20 ;  /* 0x0023701401007387 */ /* 0x0081e80000100a00 */
[----:B------:R-:W-:Y:S04]  /*1a2c0*/  STL.64 [R1+0x15c0], R6 ;  /* 0x0015c00601007387 */ /* 0x000fe80000100a00 */
[----:B------:R-:W2:Y:S04]  /*1a2d0*/  LDL.LU R14, [R1+0x78] ;  /* 0x00007800010e7983 */ /* 0x000ea80000300800 */
[----:B------:R1:W-:Y:S01]  /*1a2e0*/  STL.64 [R1+0x2350], R8 ;  /* 0x0023500801007387 */ /* 0x0003e20000100a00 */
[----:B0-----:R-:W-:-:S02]  /*1a2f0*/  LEA R20, P1, R22, R24, 0x1 ;  /* 0x0000001816147211 */ /* 0x001fc400078208ff */
[----:B------:R-:W-:Y:S02]  /*1a300*/  LEA R11, R2, R11, 0x1 ;  /* 0x0000000b020b7211 */ /* 0x000fe400078e08ff */
[----:B------:R-:W-:Y:S02]  /*1a310*/  LEA.HI.X.SX32 R21, R22, R26, 0x1, P1 ;  /* 0x0000001a16157211 */ /* 0x000fe400008f0eff */
[----:B-1----:R-:W-:-:S04]  /*1a320*/  LEA R8, P0, R18, R24, 0x1 ;  /* 0x0000001812087211 */ /* 0x002fc800078008ff */
[----:B------:R-:W-:Y:S02]  /*1a330*/  LEA.HI.X.SX32 R9, R18, R26, 0x1, P0 ;  /* 0x0000001a12097211 */ /* 0x000fe400000f0eff */
[----:B------:R-:W-:-:S03]  /*1a340*/  LEA R6, P2, R23, R24, 0x1 ;  /* 0x0000001817067211 */ /* 0x000fc600078408ff */
[----:B------:R0:W-:Y:S01]  /*1a350*/  STL.64 [R1+0x15b8], R8 ;  /* 0x0015b80801007387 */ /* 0x0001e20000100a00 */
[C---:B------:R-:W-:Y:S02]  /*1a360*/  LEA R22, R2.reuse, R10, 0x1 ;  /* 0x0000000a02167211 */ /* 0x040fe400078e08ff */
[----:B------:R-:W-:Y:S01]  /*1a370*/  LEA.HI.X.SX32 R7, R23, R26, 0x1, P2 ;  /* 0x0000001a17077211 */ /* 0x000fe200010f0eff */
[----:B------:R-:W3:Y:S01]  /*1a380*/  LDL.LU R17, [R1+0x60] ;  /* 0x0000600001117983 */ /* 0x000ee20000300800 */
[----:B------:R-:W-:Y:S02]  /*1a390*/  MOV R18, R10 ;  /* 0x0000000a00127202 */ /* 0x000fe40000000f00 */
[----:B------:R-:W-:Y:S01]  /*1a3a0*/  LEA R10, R2, R11, 0x1 ;  /* 0x0000000b020a7211 */ /* 0x000fe200078e08ff */
[----:B------:R4:W-:Y:S01]  /*1a3b0*/  STL.64 [R1+0x15b0], R20 ;  /* 0x0015b01401007387 */ /* 0x0009e20000100a00 */
[----:B------:R-:W-:Y:S01]  /*1a3c0*/  IMAD.MOV.U32 R23, RZ, RZ, R22 ;  /* 0x000000ffff177224 */ /* 0x000fe200078e0016 */
[----:B0-----:R-:W-:-:S02]  /*1a3d0*/  LEA R8, P1, R29, R24, 0x1 ;  /* 0x000000181d087211 */ /* 0x001fc400078208ff */
[----:B------:R0:W-:Y:S01]  /*1a3e0*/  STL.64 [R1+0x15a8], R6 ;  /* 0x0015a80601007387 */ /* 0x0001e20000100a00 */
[----:B------:R-:W-:Y:S01]  /*1a3f0*/  IMAD R22, R2, 0x2, R10 ;  /* 0x0000000202167824 */ /* 0x000fe200078e020a */
[C---:B----4-:R-:W-:Y:S02]  /*1a400*/  LEA R20, P0, R28.reuse, R24, 0x1 ;  /* 0x000000181c147211 */ /* 0x050fe400078008ff */
[-C--:B------:R-:W-:Y:S02]  /*1a410*/  LEA.HI.X.SX32 R9, R29, R26.reuse, 0x1, P1 ;  /* 0x0000001a1d097211 */ /* 0x080fe400008f0eff */
[----:B------:R-:W-:Y:S02]  /*1a420*/  LEA.HI.X.SX32 R21, R28, R26, 0x1, P0 ;  /* 0x0000001a1c157211 */ /* 0x000fe400000f0eff */
[CC--:B0-----:R-:W-:Y:S02]  /*1a430*/  LEA R6, P2, R13.reuse, R24.reuse, 0x1 ;  /* 0x000000180d067211 */ /* 0x0c1fe400078408ff */
[----:B------:R-:W-:Y:S01]  /*1a440*/  LEA R28, P0, R12, R24, 0x1 ;  /* 0x000000180c1c7211 */ /* 0x000fe200078008ff */
[----:B------:R0:W-:Y:S01]  /*1a450*/  STL.64 [R1+0x15a0], R20 ;  /* 0x0015a01401007387 */ /* 0x0001e20000100a00 */
[----:B------:R-:W-:-:S02]  /*1a460*/  LEA.HI.X.SX32 R7, R13, R26, 0x1, P2 ;  /* 0x0000001a0d077211 */ /* 0x000fc400010f0eff */
[----:B------:R-:W-:Y:S02]  /*1a470*/  MOV R29, R12 ;  /* 0x0000000c001d7202 */ /* 0x000fe40000000f00 */
[C---:B------:R-:W-:Y:S02]  /*1a480*/  LEA R13, R2.reuse, R22, 0x1 ;  /* 0x00000016020d7211 */ /* 0x040fe400078e08ff */
[----:B------:R-:W-:Y:S01]  /*1a490*/  LEA.HI.X.SX32 R29, R29, R26, 0x1, P0 ;  /* 0x0000001a1d1d7211 */ /* 0x000fe200000f0eff */
[----:B0-----:R-:W4:Y:S04]  /*1a4a0*/  LDL.LU.64 R20, [R1+0x2370] ;  /* 0x0023700001147983 */ /* 0x001f280000300a00 */
[----:B------:R5:W-:Y:S01]  /*1a4b0*/  STL.64 [R1+0x1598], R8 ;  /* 0x0015980801007387 */ /* 0x000be20000100a00 */
[----:B------:R-:W-:-:S03]  /*1a4c0*/  IMAD R12, R2, 0x2, R13 ;  /* 0x00000002020c7824 */ /* 0x000fc600078e020d */
[----:B------:R0:W-:Y:S01]  /*1a4d0*/  STL.64 [R1+0x1590], R6 ;  /* 0x0015900601007387 */ /* 0x0001e20000100a00 */
[----:B-----5:R-:W-:-:S03]  /*1a4e0*/  LEA R8, P1, R4, R24, 0x1 ;  /* 0x0000001804087211 */ /* 0x020fc600078208ff */
[----:B------:R1:W-:Y:S01]  /*1a4f0*/  STL.64 [R1+0x1588], R28 ;  /* 0x0015881c01007387 */ /* 0x0003e20000100a00 */
[C---:B0-----:R-:W-:Y:S02]  /*1a500*/  LEA R6, P2, R15.reuse, R24, 0x1 ;  /* 0x000000180f067211 */ /* 0x041fe400078408ff */
[-C--:B------:R-:W-:Y:S02]  /*1a510*/  LEA.HI.X.SX32 R9, R4, R26.reuse, 0x1, P1 ;  /* 0x0000001a04097211 */ /* 0x080fe400008f0eff */
[----:B------:R-:W-:Y:S02]  /*1a520*/  LEA.HI.X.SX32 R7, R15, R26, 0x1, P2 ;  /* 0x0000001a0f077211 */ /* 0x000fe400010f0eff */
[----:B------:R-:W-:Y:S01]  /*1a530*/  LEA R15, R2, R12, 0x1 ;  /* 0x0000000c020f7211 */ /* 0x000fe200078e08ff */
[----:B-1----:R-:W5:Y:S04]  /*1a540*/  LDL.LU.64 R28, [R1+0x2368] ;  /* 0x00236800011c7983 */ /* 0x002f680000300a00 */
[----:B------:R0:W-:Y:S04]  /*1a550*/  STL.64 [R1+0x2348], R12 ;  /* 0x0023480c01007387 */ /* 0x0001e80000100a00 */
[----:B------:R1:W-:Y:S04]  /*1a560*/  STL.64 [R1+0x1580], R8 ;  /* 0x0015800801007387 */ /* 0x0003e80000100a00 */
[----:B0-----:R-:W5:Y:S01]  /*1a570*/  LDL.LU R12, [R1+0x64] ;  /* 0x00006400010c7983 */ /* 0x001f620000300800 */
[----:B-1----:R-:W-:-:S02]  /*1a580*/  LEA R8, P0, R5, R24, 0x1 ;  /* 0x0000001805087211 */ /* 0x002fc400078008ff */
[----:B------:R-:W-:Y:S01]  /*1a590*/  MOV R9, R5 ;  /* 0x0000000500097202 */ /* 0x000fe20000000f00 */
[----:B------:R2:W-:Y:S03]  /*1a5a0*/  STL.64 [R1+0x1578], R6 ;  /* 0x0015780601007387 */ /* 0x0005e60000100a00 */
[----:B------:R-:W-:-:S05]  /*1a5b0*/  LEA.HI.X.SX32 R9, R9, R26, 0x1, P0 ;  /* 0x0000001a09097211 */ /* 0x000fca00000f0eff */
[----:B------:R-:W-:Y:S01]  /*1a5c0*/  STL.64 [R1+0x1570], R8 ;  /* 0x0015700801007387 */ /* 0x000fe20000100a00 */
[----:B--2---:R-:W-:-:S04]  /*1a5d0*/  LEA R6, P1, R14, R24, 0x1 ;  /* 0x000000180e067211 */ /* 0x004fc800078208ff */
[----:B------:R-:W-:-:S05]  /*1a5e0*/  LEA.HI.X.SX32 R7, R14, R26, 0x1, P1 ;  /* 0x0000001a0e077211 */ /* 0x000fca00008f0eff */
[----:B------:R3:W-:Y:S02]  /*1a5f0*/  STL.64 [R1+0x1568], R6 ;  /* 0x0015680601007387 */ /* 0x0007e40000100a00 */
[----:B---3--:R-:W-:-:S04]  /*1a600*/  LEA R6, P1, R17, R24, 0x1 ;  /* 0x0000001811067211 */ /* 0x008fc800078208ff */
[----:B------:R-:W-:Y:S02]  /*1a610*/  LEA.HI.X.SX32 R7, R17, R26, 0x1, P1 ;  /* 0x0000001a11077211 */ /* 0x000fe400008f0eff */
[----:B----4-:R-:W-:-:S04]  /*1a620*/  LEA R4, P2, R20, R24, 0x1 ;  /* 0x0000001814047211 */ /* 0x010fc800078408ff */
[----:B------:R-:W-:-:S05]  /*1a630*/  LEA.HI.X.SX32 R5, R20, R26, 0x1, P2 ;  /* 0x0000001a14057211 */ /* 0x000fca00010f0eff */
[----:B------:R0:W-:Y:S02]  /*1a640*/  STL.64 [R1+0x1560], R4 ;  /* 0x0015600401007387 */ /* 0x0001e40000100a00 */
[----:B0-----:R-:W-:-:S04]  /*1a650*/  LEA R4, P2, R16, R24, 0x1 ;  /* 0x0000001810047211 */ /* 0x001fc800078408ff */
[----:B------:R-:W-:Y:S02]  /*1a660*/  LEA.HI.X.SX32 R5, R16, R26, 0x1, P2 ;  /* 0x0000001a10057211 */ /* 0x000fe400010f0eff */
[----:B-----5:R-:W-:-:S04]  /*1a670*/  LEA R8, P0, R12, R24, 0x1 ;  /* 0x000000180c087211 */ /* 0x020fc800078008ff */
[----:B------:R-:W-:-:S05]  /*1a680*/  LEA.HI.X.SX32 R9, R12, R26, 0x1, P0 ;  /* 0x0000001a0c097211 */ /* 0x000fca00000f0eff */
[----:B------:R0:W-:Y:S04]  /*1a690*/  STL.64 [R1+0x1558], R8 ;  /* 0x0015580801007387 */ /* 0x0001e80000100a00 */
[----:B------:R1:W-:Y:S04]  /*1a6a0*/  STL.64 [R1+0x1550], R6 ;  /* 0x0015500601007387 */ /* 0x0003e80000100a00 */
[----:B------:R2:W-:Y:S01]  /*1a6b0*/  STL.64 [R1+0x1548], R4 ;  /* 0x0015480401007387 */ /* 0x0005e20000100a00 */
[-C--:B0-----:R-:W-:Y:S02]  /*1a6c0*/  LEA R8, P0, R18, R24.reuse, 0x1 ;  /* 0x0000001812087211 */ /* 0x081fe400078008ff */
[----:B-1----:R-:W-:-:S02]  /*1a6d0*/  LEA R6, P1, R23, R24, 0x1 ;  /* 0x0000001817067211 */ /* 0x002fc400078208ff */
[----:B------:R-:W-:Y:S02]  /*1a6e0*/  LEA.HI.X.SX32 R9, R18, R26, 0x1, P0 ;  /* 0x0000001a12097211 */ /* 0x000fe400000f0eff */
[----:B--2---:R-:W-:Y:S02]  /*1a6f0*/  LEA R4, P2, R19, R24, 0x1 ;  /* 0x0000001813047211 */ /* 0x004fe400078408ff */
[C---:B------:R-:W-:Y:S01]  /*1a700*/  LEA R18, R2.reuse, R19, 0x1 ;  /* 0x0000001302127211 */ /* 0x040fe200078e08ff */
[C---:B------:R-:W-:Y:S01]  /*1a710*/  IMAD R12, R2.reuse, 0x2, R19 ;  /* 0x00000002020c7824 */ /* 0x040fe200078e0213 */
[-C--:B------:R-:W-:Y:S02]  /*1a720*/  LEA.HI.X.SX32 R7, R23, R26.reuse, 0x1, P1 ;  /* 0x0000001a17077211 */ /* 0x080fe400008f0eff */
[----:B------:R-:W-:Y:S02]  /*1a730*/  LEA.HI.X.SX32 R5, R19, R26, 0x1, P2 ;  /* 0x0000001a13057211 */ /* 0x000fe400010f0eff */
[----:B------:R-:W-:Y:S01]  /*1a740*/  LEA R18, R2, R18, 0x1 ;  /* 0x0000001202127211 */ /* 0x000fe200078e08ff */
[----:B------:R0:W-:Y:S04]  /*1a750*/  STL.64 [R1+0x1540], R8 ;  /* 0x0015400801007387 */ /* 0x0001e80000100a00 */
[----:B------:R1:W-:Y:S04]  /*1a760*/  STL.64 [R1+0x1538], R6 ;  /* 0x0015380601007387 */ /* 0x0003e80000100a00 */
[----:B------:R2:W-:Y:S01]  /*1a770*/  STL.64 [R1+0x1530], R4 ;  /* 0x0015300401007387 */ /* 0x0005e20000100a00 */
[----:B0-----:R-:W-:-:S02]  /*1a780*/  LEA R8, P0, R12, R24, 0x1 ;  /* 0x000000180c087211 */ /* 0x001fc400078008ff */
[----:B-1----:R-:W-:Y:S02]  /*1a790*/  LEA R6, P1, R18, R24, 0x1 ;  /* 0x0000001812067211 */ /* 0x002fe400078208ff */
[----:B------:R-:W-:Y:S02]  /*1a7a0*/  LEA.HI.X.SX32 R9, R12, R26, 0x1, P0 ;  /* 0x0000001a0c097211 */ /* 0x000fe400000f0eff */
[C---:B--2---:R-:W-:Y:S02]  /*1a7b0*/  LEA R4, P2, R21.reuse, R24, 0x1 ;  /* 0x0000001815047211 */ /* 0x044fe400078408ff */
[-C--:B------:R-:W-:Y:S02]  /*1a7c0*/  LEA.HI.X.SX32 R7, R18, R26.reuse, 0x1, P1 ;  /* 0x0000001a12077211 */ /* 0x080fe400008f0eff */
[----:B------:R-:W-:Y:S02]  /*1a7d0*/  LEA.HI.X.SX32 R5, R21, R26, 0x1, P2 ;  /* 0x0000001a15057211 */ /* 0x000fe400010f0eff */
[----:B------:R-:W-:Y:S01]  /*1a7e0*/  LEA R12, R2, R21, 0x1 ;  /* 0x00000015020c7211 */ /* 0x000fe200078e08ff */
[----:B------:R0:W-:Y:S04]  /*1a7f0*/  STL.64 [R1+0x1528], R8 ;  /* 0x0015280801007387 */ /* 0x0001e80000100a00 */
[----:B------:R-:W-:Y:S04]  /*1a800*/  STL.64 [R1+0x1520], R6 ;  /* 0x0015200601007387 */ /* 0x000fe80000100a00 */
[----:B------:R1:W-:Y:S01]  /*1a810*/  STL.64 [R1+0x1518], R4 ;  /* 0x0015180401007387 */ /* 0x0003e20000100a00 */
[----:B0-----:R-:W-:-:S04]  /*1a820*/  LEA R8, P0, R12, R24, 0x1 ;  /* 0x000000180c087211 */ /* 0x001fc800078008ff */
[----:B------:R-:W-:Y:S02]  /*1a830*/  LEA.HI.X.SX32 R9, R12, R26, 0x1, P0 ;  /* 0x0000001a0c097211 */ /* 0x000fe400000f0eff */
[----:B-1----:R-:W-:-:S04]  /*1a840*/  LEA R4, P2, R25, R24, 0x1 ;  /* 0x0000001819047211 */ /* 0x002fc800078408ff */
[----:B------:R-:W-:Y:S01]  /*1a850*/  LEA.HI.X.SX32 R5, R25, R26, 0x1, P2 ;  /* 0x0000001a19057211 */ /* 0x000fe200010f0eff */
[----:B------:R-:W-:Y:S01]  /*1a860*/  STL.64 [R1+0x1510], R8 ;  /* 0x0015100801007387 */ /* 0x000fe20000100a00 */
[----:B------:R-:W-:-:S03]  /*1a870*/  LEA R6, P1, R27, R24, 0x1 ;  /* 0x000000181b067211 */ /* 0x000fc600078208ff */
[----:B------:R0:W-:Y:S01]  /*1a880*/  STL.64 [R1+0x1500], R4 ;  /* 0x0015000401007387 */ /* 0x0001e20000100a00 */
[----:B------:R-:W-:Y:S02]  /*1a890*/  LEA.HI.X.SX32 R7, R27, R26, 0x1, P1 ;  /* 0x0000001a1b077211 */ /* 0x000fe400008f0eff */
[----:B0-----:R-:W-:-:S04]  /*1a8a0*/  LEA R4, P0, R28, R24, 0x1 ;  /* 0x000000181c047211 */ /* 0x001fc800078008ff */
[----:B------:R-:W-:Y:S01]  /*1a8b0*/  LEA.HI.X.SX32 R5, R28, R26, 0x1, P0 ;  /* 0x0000001a1c057211 */ /* 0x000fe200000f0eff */
[----:B------:R-:W-:Y:S04]  /*1a8c0*/  STL.64 [R1+0x1508], R6 ;  /* 0x0015080601007387 */ /* 0x000fe80000100a00 */
[----:B------:R0:W-:Y:S04]  /*1a8d0*/  STL.64 [R1+0x14f8], R4 ;  /* 0x0014f80401007387 */ /* 0x0001e80000100a00 */
[----:B0-----:R-:W2:Y:S01]  /*1a8e0*/  LDL.LU.64 R4, [R1+0x2360] ;  /* 0x0023600001047983 */ /* 0x001ea20000300a00 */
[----:B------:R-:W-:-:S04]  /*1a8f0*/  LEA R6, P2, R0, R24, 0x1 ;  /* 0x0000001800067211 */ /* 0x000fc800078408ff */
[----:B------:R-:W-:Y:S02]  /*1a900*/  LEA.HI.X.SX32 R7, R0, R26, 0x1, P2 ;  /* 0x0000001a00077211 */ /* 0x000fe400010f0eff */
[----:B------:R-:W-:-:S03]  /*1a910*/  LEA R8, P1, R3, R24, 0x1 ;  /* 0x0000001803087211 */ /* 0x000fc600078208ff */
[----:B------:R0:W-:Y:S01]  /*1a920*/  STL.64 [R1+0x14e8], R6 ;  /* 0x0014e80601007387 */ /* 0x0001e20000100a00 */
[----:B------:R-:W-:Y:S02]  /*1a930*/  LEA.HI.X.SX32 R9, R3, R26, 0x1, P1 ;  /* 0x0000001a03097211 */ /* 0x000fe400008f0eff */
[----:B0-----:R-:W-:-:S03]  /*1a940*/  LEA R6, P0, R29, R24, 0x1 ;  /* 0x000000181d067211 */ /* 0x001fc600078008ff */
[----:B------:R-:W-:Y:S01]  /*1a950*/  STL.64 [R1+0x14f0], R8 ;  /* 0x0014f00801007387 */ /* 0x000fe20000100a00 */
[----:B------:R-:W-:Y:S01]  /*1a960*/  LEA.HI.X.SX32 R7, R29, R26, 0x1, P0 ;  /* 0x0000001a1d077211 */ /* 0x000fe200000f0eff */
[----:B------:R-:W-:-:S04]  /*1a970*/  IMAD.MOV.U32 R29, RZ, RZ, R13 ;  /* 0x000000ffff1d7224 */ /* 0x000fc800078e000d */
[----:B------:R0:W-:Y:S04]  /*1a980*/  STL.64 [R1+0x14e0], R6 ;  /* 0x0014e00601007387 */ /* 0x0001e80000100a00 */
[----:B0-----:R-:W3:Y:S01]  /*1a990*/  LDL.LU.64 R6, [R1+0x2358] ;  /* 0x0023580001067983 */ /* 0x001ee20000300a00 */
[----:B------:R-:W-:-:S05]  /*1a9a0*/  IMAD R15, R2, 0x2, R15 ;  /* 0x00000002020f7824 */ /* 0x000fca00078e020f */
[----:B------:R-:W-:Y:S02]  /*1a9b0*/  LEA R14, R2, R15, 0x1 ;  /* 0x0000000f020e7211 */ /* 0x000fe400078e08ff */
[CC--:B--2---:R-:W-:Y:S02]  /*1a9c0*/  LEA R8, P2, R4.reuse, R24.reuse, 0x1 ;  /* 0x0000001804087211 */ /* 0x0c4fe400078408ff */
[C---:B------:R-:W-:Y:S02]  /*1a9d0*/  LEA R12, P1, R5.reuse, R24, 0x1 ;  /* 0x00000018050c7211 */ /* 0x040fe400078208ff */
[----:B------:R-:W-:Y:S02]  /*1a9e0*/  LEA.HI.X.SX32 R9, R4, R26, 0x1, P2 ;  /* 0x0000001a04097211 */ /* 0x000fe400010f0eff */
[----:B------:R-:W-:Y:S01]  /*1a9f0*/  LEA R13, R2, R4, 0x1 ;  /* 0x00000004020d7211 */ /* 0x000fe200078e08ff */
[----:B------:R-:W-:Y:S04]  /*1aa00*/  STL [R1+0x14d8], R12 ;  /* 0x0014d80c01007387 */ /* 0x000fe80000100800 */
[----:B------:R0:W-:Y:S01]  /*1aa10*/  STL.64 [R1+0x14d0], R8 ;  /* 0x0014d00801007387 */ /* 0x0001e20000100a00 */
[----:B------:R-:W-:Y:S01]  /*1aa20*/  LEA.HI.X.SX32 R29, R5, R26, 0x1, P1 ;  /* 0x0000001a051d7211 */ /* 0x000fe200008f0eff */
[----:B0-----:R-:W-:Y:S01]  /*1aa30*/  IMAD.MOV.U32 R9, RZ, RZ, R13 ;  /* 0x000000ffff097224 */ /* 0x001fe200078e000d */
[----:B------:R-:W-:-:S04]  /*1aa40*/  LEA R8, P0, R13, R24, 0x1 ;  /* 0x000000180d087211 */ /* 0x000fc800078008ff */
[----:B------:R-:W-:Y:S01]  /*1aa50*/  LEA.HI.X.SX32 R9, R9, R26, 0x1, P0 ;  /* 0x0000001a09097211 */ /* 0x000fe200000f0eff */
[----:B------:R-:W-:Y:S04]  /*1aa60*/  STL [R1+0x14dc], R29 ;  /* 0x0014dc1d01007387 */ /* 0x000fe80000100800 */
[----:B------:R0:W-:Y:S04]  /*1aa70*/  STL.64 [R1+0x14c8], R8 ;  /* 0x0014c80801007387 */ /* 0x0001e80000100a00 */
[----:B0-----:R-:W2:Y:S01]  /*1aa80*/  LDL.LU.64 R8, [R1+0x2350] ;  /* 0x0023500001087983 */ /* 0x001ea20000300a00 */
[----:B------:R-:W-:-:S05]  /*1aa90*/  LEA R20, R2, R14, 0x1 ;  /* 0x0000000e02147211 */ /* 0x000fca00078e08ff */
[----:B------:R-:W-:-:S05]  /*1aaa0*/  IMAD R17, R2, 0x2, R20 ;  /* 0x0000000202117824 */ /* 0x000fca00078e0214 */
[----:B------:R-:W-:-:S04]  /*1aab0*/  LEA R16, R2, R17, 0x1 ;  /* 0x0000001102107211 */ /* 0x000fc800078e08ff */
[----:B------:R-:W-:-:S05]  /*1aac0*/  LEA R23, R2, R16, 0x1 ;  /* 0x0000001002177211 */ /* 0x000fca00078e08ff */
[----:B------:R-:W-:-:S05]  /*1aad0*/  IMAD R19, R2, 0x2, R23 ;  /* 0x0000000202137824 */ /* 0x000fca00078e0217 */
[----:B------:R-:W-:-:S05]  /*1aae0*/  LEA R18, R2, R19, 0x1 ;  /* 0x0000001302127211 */ /* 0x000fca00078e08ff */
[----:B------:R-:W-:-:S05]  /*1aaf0*/  IMAD R21, R2, 0x2, R18 ;  /* 0x0000000202157824 */ /* 0x000fca00078e0212 */
[----:B------:R-:W-:-:S04]  /*1ab00*/  LEA R25, R2, R21, 0x1 ;  /* 0x0000001502197211 */ /* 0x000fc800078e08ff */
[----:B------:R-:W-:-:S05]  /*1ab10*/  LEA R27, R2, R25, 0x1 ;  /* 0x00000019021b7211 */ /* 0x000fca00078e08ff */
[C---:B------:R-:W-:Y:S01]  /*1ab20*/  IMAD R0, R2.reuse, 0x2, R27 ;  /* 0x0000000202007824 */ /* 0x040fe200078e021b */
[----:B------:R-:W-:Y:S02]  /*1ab30*/  MOV R28, R12 ;  /* 0x0000000c001c7202 */ /* 0x000fe40000000f00 */
[C---:B---3--:R-:W-:Y:S02]  /*1ab40*/  LEA R12, P1, R7.reuse, R24, 0x1 ;  /* 0x00000018070c7211 */ /* 0x048fe400078208ff */
[----:B------:R-:W-:Y:S02]  /*1ab50*/  LEA R3, R2, R0, 0x1 ;  /* 0x0000000002037211 */ /* 0x000fe400078e08ff */
[----:B------:R-:W-:Y:S02]  /*1ab60*/  LEA R28, P2, R6, R24, 0x1 ;  /* 0x00000018061c7211 */ /* 0x000fe400078408ff */
[----:B------:R-:W-:Y:S02]  /*1ab70*/  LEA R4, R2, R3, 0x1 ;  /* 0x0000000302047211 */ /* 0x000fe400078e08ff */
[----:B------:R-:W-:-:S02]  /*1ab80*/  LEA.HI.X.SX32 R13, R7, R26, 0x1, P1 ;  /* 0x0000001a070d7211 */ /* 0x000fc400008f0eff */
[----:B------:R-:W-:Y:S02]  /*1ab90*/  LEA R5, R2, R4, 0x1 ;  /* 0x0000000402057211 */ /* 0x000fe400078e08ff */
[----:B------:R-:W-:Y:S01]  /*1aba0*/  LEA.HI.X.SX32 R29, R6, R26, 0x1, P2 ;  /* 0x0000001a061d7211 */ /* 0x000fe200010f0eff */
[----:B------:R0:W-:Y:S04]  /*1abb0*/  STL.64 [R1+0x14c0], R12 ;  /* 0x0014c00c01007387 */ /* 0x0001e80000100a00 */
[----:B------:R-:W-:Y:S04]  /*1abc0*/  STL.64 [R1+0x2340], R4 ;  /* 0x0023400401007387 */ /* 0x000fe80000100a00 */
[----:B------:R1:W-:Y:S01]  /*1abd0*/  STL.64 [R1+0x14b8], R28 ;  /* 0x0014b81c01007387 */ /* 0x0003e20000100a00 */
[----:B0-----:R-:W-:-:S04]  /*1abe0*/  LEA R13, R2, R6, 0x1 ;  /* 0x00000006020d7211 */ /* 0x001fc800078e08ff */
[----:B-1----:R-:W-:Y:S02]  /*1abf0*/  LEA R28, P0, R13, R24, 0x1 ;  /* 0x000000180d1c7211 */ /* 0x002fe400078008ff */
[----:B------:R-:W-:-:S04]  /*1ac00*/  MOV R29, R13 ;  /* 0x0000000d001d7202 */ /* 0x000fc80000000f00 */
[----:B------:R-:W-:-:S05]  /*1ac10*/  LEA.HI.X.SX32 R29, R29, R26, 0x1, P0 ;  /* 0x0000001a1d1d7211 */ /* 0x000fca00000f0eff */
[----:B------:R0:W-:Y:S01]  /*1ac20*/  STL.64 [R1+0x14b0], R28 ;  /* 0x0014b01c01007387 */ /* 0x0001e20000100a00 */
[----:B------:R-:W-:Y:S01]  /*1ac30*/  IMAD R6, R2, 0x2, R5 ;  /* 0x0000000202067824 */ /* 0x000fe200078e0205 */
[----:B--2---:R-:W-:Y:S01]  /*1ac40*/  LEA R12, P2, R8, R24, 0x1 ;  /* 0x00000018080c7211 */ /* 0x004fe200078408ff */
[----:B0-----:R-:W-:-:S03]  /*1ac50*/  IMAD R28, R2, 0x2, R8 ;  /* 0x00000002021c7824 */ /* 0x001fc600078e0208 */
[----:B------:R-:W-:Y:S02]  /*1ac60*/  LEA.HI.X.SX32 R13, R8, R26, 0x1, P2 ;  /* 0x0000001a080d7211 */ /* 0x000fe400010f0eff */
[----:B------:R-:W-:-:S03]  /*1ac70*/  LEA R4, P1, R9, R24, 0x1 ;  /* 0x0000001809047211 */ /* 0x000fc600078208ff */
[----:B------:R0:W-:Y:S01]  /*1ac80*/  STL.64 [R1+0x14a0], R12 ;  /* 0x0014a00c01007387 */ /* 0x0001e20000100a00 */
[----:B------:R-:W-:Y:S02]  /*1ac90*/  LEA.HI.X.SX32 R5, R9, R26, 0x1, P1 ;  /* 0x0000001a09057211 */ /* 0x000fe400008f0eff */
[----:B0-----:R-:W-:Y:S02]  /*1aca0*/  LEA R12, P0, R28, R24, 0x1 ;  /* 0x000000181c0c7211 */ /* 0x001fe400078008ff */
[----:B------:R-:W-:-:S04]  /*1acb0*/  MOV R13, R28 ;  /* 0x0000001c000d7202 */ /* 0x000fc80000000f00 */
[----:B------:R-:W-:Y:S01]  /*1acc0*/  LEA.HI.X.SX32 R13, R13, R26, 0x1, P0 ;  /* 0x0000001a0d0d7211 */ /* 0x000fe200000f0eff */
[----:B------:R-:W-:Y:S04]  /*1acd0*/  STL.64 [R1+0x14a8], R4 ;  /* 0x0014a80401007387 */ /* 0x000fe80000100a00 */
[----:B------:R0:W-:Y:S04]  /*1ace0*/  STL.64 [R1+0x1498], R12 ;  /* 0x0014980c01007387 */ /* 0x0001e80000100a00 */
[----:B0-----:R-:W2:Y:S01]  /*1acf0*/  LDL.LU.64 R12, [R1+0x2348] ;  /* 0x00234800010c7983 */ /* 0x001ea20000300a00 */
[----:B------:R-:W-:-:S02]  /*1ad00*/  LEA R7, R2, R6, 0x1 ;  /* 0x0000000602077211 */ /* 0x000fc400078e08ff */
[CC--:B------:R-:W-:Y:S02]  /*1ad10*/  LEA R28, P1, R11.reuse, R24.reuse, 0x1 ;  /* 0x000000180b1c7211 */ /* 0x0c0fe400078208ff */
[----:B------:R-:W-:Y:S02]  /*1ad20*/  LEA R8, R2, R7, 0x1 ;  /* 0x0000000702087211 */ /* 0x000fe400078e08ff */
[----:B------:R-:W-:Y:S02]  /*1ad30*/  LEA R4, P2, R10, R24, 0x1 ;  /* 0x000000180a047211 */ /* 0x000fe400078408ff */
[-C--:B------:R-:W-:Y:S01]  /*1ad40*/  LEA.HI.X.SX32 R29, R11, R26.reuse, 0x1, P1 ;  /* 0x0000001a0b1d7211 */ /* 0x080fe200008f0eff */
[----:B------:R-:W-:Y:S01]  /*1ad50*/  IMAD R9, R2, 0x2, R8 ;  /* 0x0000000202097824 */ /* 0x000fe200078e0208 */
[----:B------:R-:W-:-:S04]  /*1ad60*/  LEA.HI.X.SX32 R5, R10, R26, 0x1, P2 ;  /* 0x0000001a0a057211 */ /* 0x000fc800010f0eff */
[----:B------:R0:W-:Y:S01]  /*1ad70*/  STL.64 [R1+0x2338], R8 ;  /* 0x0023380801007387 */ /* 0x0001e20000100a00 */
[----:B------:R-:W-:-:S03]  /*1ad80*/  LEA R10, R2, R9, 0x1 ;  /* 0x00000009020a7211 */ /* 0x000fc600078e08ff */
[----:B------:R2:W-:Y:S04]  /*1ad90*/  STL.64 [R1+0x1490], R28 ;  /* 0x0014901c01007387 */ /* 0x0005e80000100a00 */
[----:B------:R1:W-:Y:S01]  /*1ada0*/  STL.64 [R1+0x1488], R4 ;  /* 0x0014880401007387 */ /* 0x0003e20000100a00 */
[----:B0-----:R-:W-:-:S04]  /*1adb0*/  LEA R8, P0, R22, R24, 0x1 ;  /* 0x0000001816087211 */ /* 0x001fc800078008ff */
[----:B------:R-:W-:-:S05]  /*1adc0*/  LEA.HI.X.SX32 R9, R22, R26, 0x1, P0 ;  /* 0x0000001a16097211 */ /* 0x000fca00000f0eff */
[----:B------:R0:W-:Y:S01]  /*1add0*/  STL.64 [R1+0x1480], R8 ;  /* 0x0014800801007387 */ /* 0x0001e20000100a00 */
[CC--:B--2---:R-:W-:Y:S02]  /*1ade0*/  LEA R28, P1, R13.reuse, R24.reuse, 0x1 ;  /* 0x000000180d1c7211 */ /* 0x0c4fe400078208ff */
[----:B-1----:R-:W-:Y:S01]  /*1adf0*/  LEA R4, P2, R12, R24, 0x1 ;  /* 0x000000180c047211 */ /* 0x002fe200078408ff */
[----:B------:R-:W-:Y:S01]  /*1ae00*/  IMAD R22, R2, 0x2, R12 ;  /* 0x0000000202167824 */ /* 0x000fe200078e020c */
[-C--:B------:R-:W-:Y:S02]  /*1ae10*/  LEA.HI.X.SX32 R29, R13, R26.reuse, 0x1, P1 ;  /* 0x0000001a0d1d7211 */ /* 0x080fe400008f0eff */
[----:B------:R-:W-:-:S03]  /*1ae20*/  LEA.HI.X.SX32 R5, R12, R26, 0x1, P2 ;  /* 0x0000001a0c057211 */ /* 0x000fc600010f0eff */
[----:B------:R1:W-:Y:S01]  /*1ae30*/  STL.64 [R1+0x1478], R28 ;  /* 0x0014781c01007387 */ /* 0x0003e20000100a00 */
[----:B0-----:R-:W-:-:S03]  /*1ae40*/  LEA R8, P1, R15, R24, 0x1 ;  /* 0x000000180f087211 */ /* 0x001fc600078208ff */
[----:B------:R0:W-:Y:S01]  /*1ae50*/  STL.64 [R1+0x1470], R4 ;  /* 0x0014700401007387 */ /* 0x0001e20000100a00 */
[----:B------:R-:W-:Y:S02]  /*1ae60*/  LEA.HI.X.SX32 R9, R15, R26, 0x1, P1 ;  /* 0x0000001a0f097211 */ /* 0x000fe400008f0eff */
[-C--:B-1----:R-:W-:Y:S02]  /*1ae70*/  LEA R28, P0, R22, R24.reuse, 0x1 ;  /* 0x00000018161c7211 */ /* 0x082fe400078008ff */
[----:B0-----:R-:W-:Y:S02]  /*1ae80*/  LEA R4, P2, R14, R24, 0x1 ;  /* 0x000000180e047211 */ /* 0x001fe400078408ff */
[-C--:B------:R-:W-:Y:S02]  /*1ae90*/  LEA.HI.X.SX32 R29, R22, R26.reuse, 0x1, P0 ;  /* 0x0000001a161d7211 */ /* 0x080fe400000f0eff */
[----:B------:R-:W-:-:S03]  /*1aea0*/  LEA.HI.X.SX32 R5, R14, R26, 0x1, P2 ;  /* 0x0000001a0e057211 */ /* 0x000fc600010f0eff */
        /* <DEDUP_REMOVED lines=16> */
[----:B------:R-:W-:-:S02]  /*1afb0*/  LEA R28, P1, R19, R24, 0x1 ;  /* 0x00000018131c7211 */ /* 0x000fc400078208ff */
[C---:B------:R-:W-:Y:S02]  /*1afc0*/  LEA R8, P2, R18.reuse, R24, 0x1 ;  /* 0x0000001812087211 */ /* 0x040fe400078408ff */
[-C--:B------:R-:W-:Y:S02]  /*1afd0*/  LEA.HI.X.SX32 R29, R19, R26.reuse, 0x1, P1 ;  /* 0x0000001a131d7211 */ /* 0x080fe400008f0eff */
[----:B------:R-:W-:-:S03]  /*1afe0*/  LEA.HI.X.SX32 R9, R18, R26, 0x1, P2 ;  /* 0x0000001a12097211 */ /* 0x000fc600010f0eff */
[----:B------:R0:W-:Y:S01]  /*1aff0*/  STL.64 [R1+0x1430], R28 ;  /* 0x0014301c01007387 */ /* 0x0001e20000100a00 */
[----:B------:R-:W-:-:S03]  /*1b000*/  LEA R22, P1, R25, R24, 0x1 ;  /* 0x0000001819167211 */ /* 0x000fc600078208ff */
[----:B------:R1:W-:Y:S01]  /*1b010*/  STL.64 [R1+0x1428], R8 ;  /* 0x0014280801007387 */ /* 0x0003e20000100a00 */
[----:B------:R-:W-:Y:S02]  /*1b020*/  LEA.HI.X.SX32 R23, R25, R26, 0x1, P1 ;  /* 0x0000001a19177211 */ /* 0x000fe400008f0eff */
[-C--:B0-----:R-:W-:Y:S02]  /*1b030*/  LEA R28, P0, R21, R24.reuse, 0x1 ;  /* 0x00000018151c7211 */ /* 0x081fe400078008ff */
[----:B-1----:R-:W-:Y:S02]  /*1b040*/  LEA R8, P2, R27, R24, 0x1 ;  /* 0x000000181b087211 */ /* 0x002fe400078408ff */
[-C--:B------:R-:W-:Y:S02]  /*1b050*/  LEA.HI.X.SX32 R29, R21, R26.reuse, 0x1, P0 ;  /* 0x0000001a151d7211 */ /* 0x080fe400000f0eff */
[----:B------:R-:W-:-:S03]  /*1b060*/  LEA.HI.X.SX32 R9, R27, R26, 0x1, P2 ;  /* 0x0000001a1b097211 */ /* 0x000fc600010f0eff */
[----:B------:R0:W-:Y:S04]  /*1b070*/  STL.64 [R1+0x1420], R28 ;  /* 0x0014201c01007387 */ /* 0x0001e80000100a00 */
[----:B------:R1:W-:Y:S04]  /*1b080*/  STL.64 [R1+0x1418], R22 ;  /* 0x0014181601007387 */ /* 0x0003e80000100a00 */
[----:B------:R2:W-:Y:S01]  /*1b090*/  STL.64 [R1+0x1410], R8 ;  /* 0x0014100801007387 */ /* 0x0005e20000100a00 */
[----:B0-----:R-:W-:-:S04]  /*1b0a0*/  LEA R28, P0, R0, R24, 0x1 ;  /* 0x00000018001c7211 */ /* 0x001fc800078008ff */
[----:B------:R-:W-:Y:S02]  /*1b0b0*/  LEA.HI.X.SX32 R29, R0, R26, 0x1, P0 ;  /* 0x0000001a001d7211 */ /* 0x000fe400000f0eff */
[----:B-1----:R-:W-:-:S03]  /*1b0c0*/  LEA R22, P1, R3, R24, 0x1 ;  /* 0x0000001803167211 */ /* 0x002fc600078208ff */
[----:B------:R-:W-:Y:S01]  /*1b0d0*/  STL.64 [R1+0x1408], R28 ;  /* 0x0014081c01007387 */ /* 0x000fe20000100a00 */
[----:B------:R-:W-:Y:S02]  /*1b0e0*/  LEA.HI.X.SX32 R23, R3, R26, 0x1, P1 ;  /* 0x0000001a03177211 */ /* 0x000fe400008f0eff */
[----:B--2---:R-:W-:-:S04]  /*1b0f0*/  LEA R8, P2, R4, R24, 0x1 ;  /* 0x0000001804087211 */ /* 0x004fc800078408ff */
[----:B------:R-:W-:-:S05]  /*1b100*/  LEA.HI.X.SX32 R9, R4, R26, 0x1, P2 ;  /* 0x0000001a04097211 */ /* 0x000fca00010f0eff */
[----:B------:R0:W-:Y:S04]  /*1b110*/  STL.64 [R1+0x13f8], R8 ;  /* 0x0013f80801007387 */ /* 0x0001e80000100a00 */
[----:B------:R-:W-:Y:S01]  /*1b120*/  STL.64 [R1+0x1400], R22 ;  /* 0x0014001601007387 */ /* 0x000fe20000100a00 */
[----:B0-----:R-:W-:-:S04]  /*1b130*/  LEA R8, P0, R5, R24, 0x1 ;  /* 0x0000001805087211 */ /* 0x001fc800078008ff */
[----:B------:R-:W-:-:S05]  /*1b140*/  LEA.HI.X.SX32 R9, R5, R26, 0x1, P0 ;  /* 0x0000001a05097211 */ /* 0x000fca00000f0eff */
[----:B------:R0:W-:Y:S04]  /*1b150*/  STL.64 [R1+0x13f0], R8 ;  /* 0x0013f00801007387 */ /* 0x0001e80000100a00 */
[----:B0-----:R-:W2:Y:S01]  /*1b160*/  LDL.LU.64 R8, [R1+0x2338] ;  /* 0x0023380001087983 */ /* 0x001ea20000300a00 */
[----:B------:R-:W-:-:S04]  /*1b170*/  LEA R11, R2, R10, 0x1 ;  /* 0x0000000a020b7211 */ /* 0x000fc800078e08ff */
[----:B------:R-:W-:-:S04]  /*1b180*/  LEA R12, R2, R11, 0x1 ;  /* 0x0000000b020c7211 */ /* 0x000fc800078e08ff */
[----:B------:R-:W-:-:S05]  /*1b190*/  LEA R13, R2, R12, 0x1 ;  /* 0x0000000c020d7211 */ /* 0x000fca00078e08ff */
[----:B------:R-:W-:-:S05]  /*1b1a0*/  IMAD R15, R2, 0x2, R13 ;  /* 0x00000002020f7824 */ /* 0x000fca00078e020d */
[----:B------:R-:W-:-:S04]  /*1b1b0*/  LEA R14, R2, R15, 0x1 ;  /* 0x0000000f020e7211 */ /* 0x000fc800078e08ff */
[----:B------:R-:W-:-:S05]  /*1b1c0*/  LEA R16, R2, R14, 0x1 ;  /* 0x0000000e02107211 */ /* 0x000fca00078e08ff */
[----:B------:R-:W-:-:S05]  /*1b1d0*/  IMAD R17, R2, 0x2, R16 ;  /* 0x0000000202117824 */ /* 0x000fca00078e0210 */
[----:B------:R-:W-:-:S04]  /*1b1e0*/  LEA R19, R2, R17, 0x1 ;  /* 0x0000001102137211 */ /* 0x000fc800078e08ff */
[----:B------:R-:W-:Y:S02]  /*1b1f0*/  LEA R18, R2, R19, 0x1 ;  /* 0x0000001302127211 */ /* 0x000fe400078e08ff */
[----:B------:R-:W-:-:S03]  /*1b200*/  LEA R28, P1, R6, R24, 0x1 ;  /* 0x00000018061c7211 */ /* 0x000fc600078208ff */
[----:B------:R-:W-:Y:S01]  /*1b210*/  IMAD R20, R2, 0x2, R18 ;  /* 0x0000000202147824 */ /* 0x000fe200078e0212 */
[C---:B------:R-:W-:Y:S02]  /*1b220*/  LEA R22, P2, R7.reuse, R24, 0x1 ;  /* 0x0000001807167211 */ /* 0x040fe400078408ff */
[----:B------:R-:W-:Y:S02]  /*1b230*/  LEA.HI.X.SX32 R29, R6, R26, 0x1, P1 ;  /* 0x0000001a061d7211 */ /* 0x000fe400008f0eff */
[C---:B------:R-:W-:Y:S02]  /*1b240*/  LEA R21, R2.reuse, R20, 0x1 ;  /* 0x0000001402157211 */ /* 0x040fe400078e08ff */
[----:B------:R-:W-:Y:S01]  /*1b250*/  LEA.HI.X.SX32 R23, R7, R26, 0x1, P2 ;  /* 0x0000001a07177211 */ /* 0x000fe200010f0eff */
[----:B------:R-:W-:Y:S01]  /*1b260*/  STL.64 [R1+0x13e8], R28 ;  /* 0x0013e81c01007387 */ /* 0x000fe20000100a00 */
[----:B------:R-:W-:-:S03]  /*1b270*/  LEA R0, R2, R21, 0x1 ;  /* 0x0000001502007211 */ /* 0x000fc600078e08ff */
[----:B------:R0:W-:Y:S02]  /*1b280*/  STL.64 [R1+0x13e0], R22 ;  /* 0x0013e01601007387 */ /* 0x0001e40000100a00 */
[----:B------:R-:W-:Y:S01]  /*1b290*/  IMAD R3, R2, 0x2, R0 ;  /* 0x0000000202037824 */ /* 0x000fe200078e0200 */
[----:B0-----:R-:W-:-:S04]  /*1b2a0*/  LEA R22, P2, R10, R24, 0x1 ;  /* 0x000000180a167211 */ /* 0x001fc800078408ff */
[----:B------:R-:W-:Y:S02]  /*1b2b0*/  LEA.HI.X.SX32 R23, R10, R26, 0x1, P2 ;  /* 0x0000001a0a177211 */ /* 0x000fe400010f0eff */
[----:B------:R-:W-:-:S04]  /*1b2c0*/  LEA R4, R2, R3, 0x1 ;  /* 0x0000000302047211 */ /* 0x000fc800078e08ff */
[----:B------:R-:W-:Y:S02]  /*1b2d0*/  LEA R5, R2, R4, 0x1 ;  /* 0x0000000402057211 */ /* 0x000fe400078e08ff */
[CC--:B--2---:R-:W-:Y:S02]  /*1b2e0*/  LEA R6, P0, R8.reuse, R24.reuse, 0x1 ;  /* 0x0000001808067211 */ /* 0x0c4fe400078008ff */
[C---:B------:R-:W-:Y:S02]  /*1b2f0*/  LEA R28, P1, R9.reuse, R24, 0x1 ;  /* 0x00000018091c7211 */ /* 0x040fe400078208ff */
[-C--:B------:R-:W-:Y:S02]  /*1b300*/  LEA.HI.X.SX32 R7, R8, R26.reuse, 0x1, P0 ;  /* 0x0000001a08077211 */ /* 0x080fe400000f0eff */
[----:B------:R-:W-:Y:S02]  /*1b310*/  LEA.HI.X.SX32 R29, R9, R26, 0x1, P1 ;  /* 0x0000001a091d7211 */ /* 0x000fe400008f0eff */
[C---:B------:R-:W-:Y:S01]  /*1b320*/  LEA R8, P2, R13.reuse, R24, 0x1 ;  /* 0x000000180d087211 */ /* 0x040fe200078408ff */
[----:B------:R-:W-:Y:S04]  /*1b330*/  STL.64 [R1+0x13d8], R6 ;  /* 0x0013d80601007387 */ /* 0x000fe80000100a00 */
[----:B------:R0:W-:Y:S01]  /*1b340*/  STL.64 [R1+0x13d0], R28 ;  /* 0x0013d01c01007387 */ /* 0x0001e20000100a00 */
[----:B------:R-:W-:-:S03]  /*1b350*/  LEA.HI.X.SX32 R9, R13, R26, 0x1, P2 ;  /* 0x0000001a0d097211 */ /* 0x000fc600010f0eff */
[----:B------:R1:W-:Y:S01]  /*1b360*/  STL.64 [R1+0x13c8], R22 ;  /* 0x0013c81601007387 */ /* 0x0003e20000100a00 */
[CC--:B0-----:R-:W-:Y:S02]  /*1b370*/  LEA R28, P0, R11.reuse, R24.reuse, 0x1 ;  /* 0x000000180b1c7211 */ /* 0x0c1fe400078008ff */
[C---:B-1----:R-:W-:Y:S02]  /*1b380*/  LEA R22, P1, R12.reuse, R24, 0x1 ;  /* 0x000000180c167211 */ /* 0x042fe400078208ff */
[-C--:B------:R-:W-:Y:S02]  /*1b390*/  LEA.HI.X.SX32 R29, R11, R26.reuse, 0x1, P0 ;  /* 0x0000001a0b1d7211 */ /* 0x080fe400000f0eff */
[----:B------:R-:W-:Y:S01]  /*1b3a0*/  LEA.HI.X.SX32 R23, R12, R26, 0x1, P1 ;  /* 0x0000001a0c177211 */ /* 0x000fe200008f0eff */
[----:B------:R-:W-:Y:S01]  /*1b3b0*/  IMAD R7, R2, 0x2, R5 ;  /* 0x0000000202077824 */ /* 0x000fe200078e0205 */
[----:B------:R-:W-:Y:S01]  /*1b3c0*/  STL.64 [R1+0x13b0], R8 ;  /* 0x0013b00801007387 */ /* 0x000fe20000100a00 */
[----:B------:R-:W-:-:S03]  /*1b3d0*/  LEA R10, P2, R16, R24, 0x1 ;  /* 0x00000018100a7211 */ /* 0x000fc600078408ff */
[----:B------:R0:W-:Y:S01]  /*1b3e0*/  STL.64 [R1+0x13c0], R28 ;  /* 0x0013c01c01007387 */ /* 0x0001e20000100a00 */
[----:B------:R-:W-:-:S03]  /*1b3f0*/  LEA R6, R2, R7, 0x1 ;  /* 0x0000000702067211 */ /* 0x000fc600078e08ff */
[----:B------:R1:W-:Y:S01]  /*1b400*/  STL.64 [R1+0x13b8], R22 ;  /* 0x0013b81601007387 */ /* 0x0003e20000100a00 */
[----:B------:R-:W-:Y:S02]  /*1b410*/  LEA.HI.X.SX32 R11, R16, R26, 0x1, P2 ;  /* 0x0000001a100b7211 */ /* 0x000fe400010f0eff */
[CC--:B0-----:R-:W-:Y:S02]  /*1b420*/  LEA R28, P0, R15.reuse, R24.reuse, 0x1 ;  /* 0x000000180f1c7211 */ /* 0x0c1fe400078008ff */
[C---:B-1----:R-:W-:Y:S02]  /*1b430*/  LEA R22, P1, R14.reuse, R24, 0x1 ;  /* 0x000000180e167211 */ /* 0x042fe400078208ff */
[-C--:B------:R-:W-:Y:S02]  /*1b440*/  LEA.HI.X.SX32 R29, R15, R26.reuse, 0x1, P0 ;  /* 0x0000001a0f1d7211 */ /* 0x080fe400000f0eff */
[----:B------:R-:W-:Y:S02]  /*1b450*/  LEA.HI.X.SX32 R23, R14, R26, 0x1, P1 ;  /* 0x0000001a0e177211 */ /* 0x000fe400008f0eff */
[----:B------:R-:W-:Y:S01]  /*1b460*/  LEA R8, R2, R6, 0x1 ;  /* 0x0000000602087211 */ /* 0x000fe200078e08ff */
[----:B------:R0:W-:Y:S01]  /*1b470*/  STL.64 [R1+0x1398], R10 ;  /* 0x0013980a01007387 */ /* 0x0001e20000100a00 */
[----:B------:R-:W-:-:S03]  /*1b480*/  LEA R12, P2, R18, R24, 0x1 ;  /* 0x00000018120c7211 */ /* 0x000fc600078408ff */
[----:B------:R-:W-:Y:S01]  /*1b490*/  STL.64 [R1+0x13a8], R28 ;  /* 0x0013a81c01007387 */ /* 0x000fe20000100a00 */
[----:B------:R-:W-:-:S03]  /*1b4a0*/  IMAD R9, R2, 0x2, R8 ;  /* 0x0000000202097824 */ /* 0x000fc600078e0208 */
[----:B------:R1:W-:Y:S01]  /*1b4b0*/  STL.64 [R1+0x13a0], R22 ;  /* 0x0013a01601007387 */ /* 0x0003e20000100a00 */
[----:B------:R-:W-:Y:S02]  /*1b4c0*/  LEA.HI.X.SX32 R13, R18, R26, 0x1, P2 ;  /* 0x0000001a120d7211 */ /* 0x000fe400010f0eff */
[-C--:B------:R-:W-:Y:S02]  /*1b4d0*/  LEA R14, P1, R19, R24.reuse, 0x1 ;  /* 0x00000018130e7211 */ /* 0x080fe400078208ff */
[----:B0-----:R-:W-:Y:S02]  /*1b4e0*/  LEA R10, R2, R9, 0x1 ;  /* 0x00000009020a7211 */ /* 0x001fe400078e08ff */
[----:B-1----:R-:W-:-:S04]  /*1b4f0*/  LEA R22, P0, R17, R24, 0x1 ;  /* 0x0000001811167211 */ /* 0x002fc800078008ff */
[----:B------:R-:W-:Y:S01]  /*1b500*/  LEA.HI.X.SX32 R23, R17, R26, 0x1, P0 ;  /* 0x0000001a11177211 */ /* 0x000fe200000f0eff */
[----:B------:R0:W-:Y:S01]  /*1b510*/  STL.64 [R1+0x1380], R12 ;  /* 0x0013800c01007387 */ /* 0x0001e20000100a00 */
[----:B------:R-:W-:Y:S02]  /*1b520*/  LEA R11, R2, R10, 0x1 ;  /* 0x0000000a020b7211 */ /* 0x000fe400078e08ff */
[----:B------:R-:W-:Y:S01]  /*1b530*/  LEA.HI.X.SX32 R15, R19, R26, 0x1, P1 ;  /* 0x0000001a130f7211 */ /* 0x000fe200008f0eff */
[----:B------:R1:W-:Y:S01]  /*1b540*/  STL.64 [R1+0x1390], R22 ;  /* 0x0013901601007387 */ /* 0x0003e20000100a00 */
[----:B------:R-:W-:-:S03]  /*1b550*/  LEA R16, P1, R21, R24, 0x1 ;  /* 0x0000001815107211 */ /* 0x000fc600078208ff */
[----:B------:R2:W-:Y:S01]  /*1b560*/  STL.64 [R1+0x1388], R14 ;  /* 0x0013880e01007387 */ /* 0x0005e20000100a00 */
[----:B------:R-:W-:Y:S01]  /*1b570*/  LEA.HI.X.SX32 R17, R21, R26, 0x1, P1 ;  /* 0x0000001a15117211 */ /* 0x000fe200008f0eff */
[----:B0-----:R-:W-:Y:S01]  /*1b580*/  IMAD R12, R2, 0x2, R11 ;  /* 0x00000002020c7824 */ /* 0x001fe200078e020b */
[----:B-1----:R-:W-:-:S04]  /*1b590*/  LEA R22, P0, R20, R24, 0x1 ;  /* 0x0000001814167211 */ /* 0x002fc800078008ff */
[----:B------:R-:W-:Y:S02]  /*1b5a0*/  LEA.HI.X.SX32 R23, R20, R26, 0x1, P0 ;  /* 0x0000001a14177211 */ /* 0x000fe400000f0eff */
[----:B--2---:R-:W-:Y:S02]  /*1b5b0*/  LEA R14, P2, R0, R24, 0x1 ;  /* 0x00000018000e7211 */ /* 0x004fe400078408ff */
[----:B------:R-:W-:Y:S01]  /*1b5c0*/  LEA R13, R2, R12, 0x1 ;  /* 0x0000000c020d7211 */ /* 0x000fe200078e08ff */
[----:B------:R-:W-:Y:S01]  /*1b5d0*/  STL.64 [R1+0x1378], R22 ;  /* 0x0013781601007387 */ /* 0x000fe20000100a00 */
[----:B------:R-:W-:Y:S02]  /*1b5e0*/  LEA R20, P0, R3, R24, 0x1 ;  /* 0x0000001803147211 */ /* 0x000fe400078008ff */
[----:B------:R-:W-:Y:S01]  /*1b5f0*/  LEA.HI.X.SX32 R15, R0, R26, 0x1, P2 ;  /* 0x0000001a000f7211 */ /* 0x000fe200010f0eff */
[----:B------:R0:W-:Y:S01]  /*1b600*/  STL.64 [R1+0x1370], R16 ;  /* 0x0013701001007387 */ /* 0x0001e20000100a00 */
[----:B------:R-:W-:-:S02]  /*1b610*/  LEA R18, P1, R4, R24, 0x1 ;  /* 0x0000001804127211 */ /* 0x000fc400078208ff */
[----:B------:R-:W-:Y:S02]  /*1b620*/  LEA R0, R2, R13, 0x1 ;  /* 0x0000000d02007211 */ /* 0x000fe400078e08ff */
[-C--:B------:R-:W-:Y:S02]  /*1b630*/  LEA.HI.X.SX32 R21, R3, R26.reuse, 0x1, P0 ;  /* 0x0000001a03157211 */ /* 0x080fe400000f0eff */
[----:B------:R-:W-:Y:S02]  /*1b640*/  LEA.HI.X.SX32 R19, R4, R26, 0x1, P1 ;  /* 0x0000001a04137211 */ /* 0x000fe400008f0eff */
[C---:B0-----:R-:W-:Y:S01]  /*1b650*/  LEA R16, P2, R5.reuse, R24, 0x1 ;  /* 0x0000001805107211 */ /* 0x041fe200078408ff */
[----:B------:R0:W-:Y:S03]  /*1b660*/  STL.64 [R1+0x1368], R14 ;  /* 0x0013680e01007387 */ /* 0x0001e60000100a00 */
[----:B------:R-:W-:Y:S01]  /*1b670*/  LEA.HI.X.SX32 R17, R5, R26, 0x1, P2 ;  /* 0x0000001a05117211 */ /* 0x000fe200010f0eff */
[----:B------:R1:W-:Y:S04]  /*1b680*/  STL.64 [R1+0x1360], R20 ;  /* 0x0013601401007387 */ /* 0x0003e80000100a00 */
[----:B------:R2:W-:Y:S01]  /*1b690*/  STL.64 [R1+0x1358], R18 ;  /* 0x0013581201007387 */ /* 0x0005e20000100a00 */
[----:B0-----:R-:W-:-:S03]  /*1b6a0*/  IMAD R14, R2, 0x2, R0 ;  /* 0x00000002020e7824 */ /* 0x001fc600078e0200 */
[----:B------:R0:W-:Y:S01]  /*1b6b0*/  STL.64 [R1+0x1350], R16 ;  /* 0x0013501001007387 */ /* 0x0001e20000100a00 */
[CC--:B-1----:R-:W-:Y:S02]  /*1b6c0*/  LEA R20, P0, R7.reuse, R24.reuse, 0x1 ;  /* 0x0000001807147211 */ /* 0x0c2fe400078008ff */
[----:B--2---:R-:W-:Y:S02]  /*1b6d0*/  LEA R18, P1, R6, R24, 0x1 ;  /* 0x0000001806127211 */ /* 0x004fe400078208ff */
[----:B------:R-:W-:Y:S02]  /*1b6e0*/  LEA R3, R2, R14, 0x1 ;  /* 0x0000000e02037211 */ /* 0x000fe400078e08ff */
[----:B0-----:R-:W-:Y:S02]  /*1b6f0*/  LEA R16, P2, R8, R24, 0x1 ;  /* 0x0000001808107211 */ /* 0x001fe400078408ff */
[-C--:B------:R-:W-:Y:S02]  /*1b700*/  LEA.HI.X.SX32 R21, R7, R26.reuse, 0x1, P0 ;  /* 0x0000001a07157211 */ /* 0x080fe400000f0eff */
[----:B------:R-:W-:-:S02]  /*1b710*/  LEA.HI.X.SX32 R19, R6, R26, 0x1, P1 ;  /* 0x0000001a06137211 */ /* 0x000fc400008f0eff */
[----:B------:R-:W-:Y:S01]  /*1b720*/  LEA.HI.X.SX32 R17, R8, R26, 0x1, P2 ;  /* 0x0000001a08117211 */ /* 0x000fe200010f0eff */
[----:B------:R0:W-:Y:S01]  /*1b730*/  STL.64 [R1+0x1348], R20 ;  /* 0x0013481401007387 */ /* 0x0001e20000100a00 */
[----:B------:R-:W-:-:S03]  /*1b740*/  LEA R4, R2, R3, 0x1 ;  /* 0x0000000302047211 */ /* 0x000fc600078e08ff */
[----:B------:R1:W-:Y:S02]  /*1b750*/  STL.64 [R1+0x1340], R18 ;  /* 0x0013401201007387 */ /* 0x0003e40000100a00 */
[----:B------:R-:W-:Y:S02]  /*1b760*/  IMAD R6, R2, 0x2, R4 ;  /* 0x0000000202067824 */ /* 0x000fe400078e0204 */
[----:B------:R2:W-:Y:S01]  /*1b770*/  STL.64 [R1+0x1338], R16 ;  /* 0x0013381001007387 */ /* 0x0005e20000100a00 */
[CC--:B0-----:R-:W-:Y:S02]  /*1b780*/  LEA R20, P0, R9.reuse, R24.reuse, 0x1 ;  /* 0x0000001809147211 */ /* 0x0c1fe400078008ff */
[----:B-1----:R-:W-:Y:S02]  /*1b790*/  LEA R18, P1, R10, R24, 0x1 ;  /* 0x000000180a127211 */ /* 0x002fe400078208ff */
[----:B------:R-:W-:Y:S02]  /*1b7a0*/  LEA.HI.X.SX32 R21, R9, R26, 0x1, P0 ;  /* 0x0000001a09157211 */ /* 0x000fe400000f0eff */
[----:B--2---:R-:W-:-:S02]  /*1b7b0*/  LEA R16, P2, R11, R24, 0x1 ;  /* 0x000000180b107211 */ /* 0x004fc400078408ff */
[-C--:B------:R-:W-:Y:S02]  /*1b7c0*/  LEA.HI.X.SX32 R19, R10, R26.reuse, 0x1, P1 ;  /* 0x0000001a0a137211 */ /* 0x080fe400008f0eff */
[----:B------:R-:W-:Y:S01]  /*1b7d0*/  LEA.HI.X.SX32 R17, R11, R26, 0x1, P2 ;  /* 0x0000001a0b117211 */ /* 0x000fe200010f0eff */
[----:B------:R0:W-:Y:S01]  /*1b7e0*/  STL.64 [R1+0x1330], R20 ;  /* 0x0013301401007387 */ /* 0x0001e20000100a00 */
[----:B------:R-:W-:-:S03]  /*1b7f0*/  LEA R5, R2, R6, 0x1 ;  /* 0x0000000602057211 */ /* 0x000fc600078e08ff */
[----:B------:R1:W-:Y:S01]  /*1b800*/  STL.64 [R1+0x1328], R18 ;  /* 0x0013281201007387 */ /* 0x0003e20000100a00 */
[----:B------:R-:W-:-:S03]  /*1b810*/  LEA R8, R2, R5, 0x1 ;  /* 0x0000000502087211 */ /* 0x000fc600078e08ff */
[----:B------:R2:W-:Y:S01]  /*1b820*/  STL.64 [R1+0x1320], R16 ;  /* 0x0013201001007387 */ /* 0x0005e20000100a00 */
[CC--:B0-----:R-:W-:Y:S02]  /*1b830*/  LEA R20, P0, R12.reuse, R24.reuse, 0x1 ;  /* 0x000000180c147211 */ /* 0x0c1fe400078008ff */
[C---:B-1----:R-:W-:Y:S02]  /*1b840*/  LEA R18, P1, R13.reuse, R24, 0x1 ;  /* 0x000000180d127211 */ /* 0x042fe400078208ff */
[----:B------:R-:W-:Y:S02]  /*1b850*/  LEA.HI.X.SX32 R21, R12, R26, 0x1, P0 ;  /* 0x0000001a0c157211 */ /* 0x000fe400000f0eff */
[----:B--2---:R-:W-:Y:S02]  /*1b860*/  LEA R16, P2, R0, R24, 0x1 ;  /* 0x0000001800107211 */ /* 0x004fe400078408ff */
[-C--:B------:R-:W-:Y:S01]  /*1b870*/  LEA.HI.X.SX32 R19, R13, R26.reuse, 0x1, P1 ;  /* 0x0000001a0d137211 */ /* 0x080fe200008f0eff */
[----:B------:R-:W-:Y:S01]  /*1b880*/  IMAD R7, R2, 0x2, R8 ;  /* 0x0000000202077824 */ /* 0x000fe200078e0208 */
[----:B------:R-:W-:Y:S01]  /*1b890*/  LEA.HI.X.SX32 R17, R0, R26, 0x1, P2 ;  /* 0x0000001a00117211 */ /* 0x000fe200010f0eff */
[----:B------:R-:W-:Y:S04]  /*1b8a0*/  STL.64 [R1+0x1318], R20 ;  /* 0x0013181401007387 */ /* 0x000fe80000100a00 */
[----:B------:R0:W-:Y:S01]  /*1b8b0*/  STL.64 [R1+0x1310], R18 ;  /* 0x0013101201007387 */ /* 0x0001e20000100a00 */
[----:B------:R-:W-:-:S03]  /*1b8c0*/  LEA R10, R2, R7, 0x1 ;  /* 0x00000007020a7211 */ /* 0x000fc600078e08ff */
[----:B------:R1:W-:Y:S01]  /*1b8d0*/  STL.64 [R1+0x1308], R16 ;  /* 0x0013081001007387 */ /* 0x0003e20000100a00 */
[----:B------:R-:W-:Y:S02]  /*1b8e0*/  LEA R12, P2, R4, R24, 0x1 ;  /* 0x00000018040c7211 */ /* 0x000fe400078408ff */
[----:B------:R-:W-:Y:S02]  /*1b8f0*/  LEA R9, R2, R10, 0x1 ;  /* 0x0000000a02097211 */ /* 0x000fe400078e08ff */
[CC--:B0-----:R-:W-:Y:S02]  /*1b900*/  LEA R18, P0, R14.reuse, R24.reuse, 0x1 ;  /* 0x000000180e127211 */ /* 0x0c1fe400078008ff */
[C---:B-1----:R-:W-:Y:S02]  /*1b910*/  LEA R16, P1, R3.reuse, R24, 0x1 ;  /* 0x0000001803107211 */ /* 0x042fe400078208ff */
[-C--:B------:R-:W-:Y:S02]  /*1b920*/  LEA.HI.X.SX32 R19, R14, R26.reuse, 0x1, P0 ;  /* 0x0000001a0e137211 */ /* 0x080fe400000f0eff */
[-C--:B------:R-:W-:Y:S01]  /*1b930*/  LEA.HI.X.SX32 R17, R3, R26.reuse, 0x1, P1 ;  /* 0x0000001a03117211 */ /* 0x080fe200008f0eff */
[----:B------:R-:W-:Y:S01]  /*1b940*/  IMAD R11, R2, 0x2, R9 ;  /* 0x00000002020b7824 */ /* 0x000fe200078e0209 */
[----:B------:R-:W-:Y:S01]  /*1b950*/  LEA.HI.X.SX32 R13, R4, R26, 0x1, P2 ;  /* 0x0000001a040d7211 */ /* 0x000fe200010f0eff */
[----:B------:R0:W-:Y:S01]  /*1b960*/  STL.64 [R1+0x1300], R18 ;  /* 0x0013001201007387 */ /* 0x0001e20000100a00 */
[----:B------:R-:W-:-:S03]  /*1b970*/  LEA R14, P2, R8, R24, 0x1 ;  /* 0x00000018080e7211 */ /* 0x000fc600078408ff */
[----:B------:R1:W-:Y:S01]  /*1b980*/  STL.64 [R1+0x12f8], R16 ;  /* 0x0012f81001007387 */ /* 0x0003e20000100a00 */
[----:B------:R-:W-:-:S03]  /*1b990*/  LEA.HI.X.SX32 R15, R8, R26, 0x1, P2 ;  /* 0x0000001a080f7211 */ /* 0x000fc600010f0eff */
[----:B------:R2:W-:Y:S01]  /*1b9a0*/  STL.64 [R1+0x12f0], R12 ;  /* 0x0012f00c01007387 */ /* 0x0005e20000100a00 */
[CC--:B0-----:R-:W-:Y:S02]  /*1b9b0*/  LEA R18, P0, R6.reuse, R24.reuse, 0x1 ;  /* 0x0000001806127211 */ /* 0x0c1fe400078008ff */
[C---:B-1----:R-:W-:Y:S02]  /*1b9c0*/  LEA R16, P1, R5.reuse, R24, 0x1 ;  /* 0x0000001805107211 */ /* 0x042fe400078208ff */
[-C--:B------:R-:W-:Y:S02]  /*1b9d0*/  LEA.HI.X.SX32 R19, R6, R26.reuse, 0x1, P0 ;  /* 0x0000001a06137211 */ /* 0x080fe400000f0eff */
[C---:B--2---:R-:W-:Y:S02]  /*1b9e0*/  LEA R12, R2.reuse, R11, 0x1 ;  /* 0x0000000b020c7211 */ /* 0x044fe400078e08ff */
[----:B------:R-:W-:Y:S01]  /*1b9f0*/  LEA.HI.X.SX32 R17, R5, R26, 0x1, P1 ;  /* 0x0000001a05117211 */ /* 0x000fe200008f0eff */
[----:B------:R0:W-:Y:S01]  /*1ba00*/  STL.64 [R1+0x12e8], R18 ;  /* 0x0012e81201007387 */ /* 0x0001e20000100a00 */
[----:B------:R-:W-:-:S03]  /*1ba10*/  LEA R5, R2, R12, 0x1 ;  /* 0x0000000c02057211 */ /* 0x000fc600078e08ff */
[----:B------:R1:W-:Y:S04]  /*1ba20*/  STL.64 [R1+0x12e0], R16 ;  /* 0x0012e01001007387 */ /* 0x0003e80000100a00 */
[----:B------:R2:W-:Y:S01]  /*1ba30*/  STL.64 [R1+0x12d8], R14 ;  /* 0x0012d80e01007387 */ /* 0x0005e20000100a00 */
[CC--:B0-----:R-:W-:Y:S01]  /*1ba40*/  LEA R18, P0, R7.reuse, R24.reuse, 0x1 ;  /* 0x0000001807127211 */ /* 0x0c1fe200078008ff */
[----:B------:R-:W-:Y:S01]  /*1ba50*/  IMAD R0, R2, 0x2, R5 ;  /* 0x0000000202007824 */ /* 0x000fe200078e0205 */
[----:B-1----:R-:W-:Y:S02]  /*1ba60*/  LEA R16, P1, R10, R24, 0x1 ;  /* 0x000000180a107211 */ /* 0x002fe400078208ff */
[----:B------:R-:W-:Y:S02]  /*1ba70*/  LEA.HI.X.SX32 R19, R7, R26, 0x1, P0 ;  /* 0x0000001a07137211 */ /* 0x000fe400000f0eff */
[----:B--2---:R-:W-:-:S02]  /*1ba80*/  LEA R14, P2, R9, R24, 0x1 ;  /* 0x00000018090e7211 */ /* 0x004fc400078408ff */
[-C--:B------:R-:W-:Y:S02]  /*1ba90*/  LEA.HI.X.SX32 R17, R10, R26.reuse, 0x1, P1 ;  /* 0x0000001a0a117211 */ /* 0x080fe400008f0eff */
[----:B------:R-:W-:Y:S01]  /*1baa0*/  LEA.HI.X.SX32 R15, R9, R26, 0x1, P2 ;  /* 0x0000001a090f7211 */ /* 0x000fe200010f0eff */
[----:B------:R-:W-:Y:S01]  /*1bab0*/  STL.64 [R1+0x12d0], R18 ;  /* 0x0012d01201007387 */ /* 0x000fe20000100a00 */
[----:B------:R-:W-:-:S03]  /*1bac0*/  LEA R3, R2, R0, 0x1 ;  /* 0x0000000002037211 */ /* 0x000fc600078e08ff */
[----:B------:R0:W-:Y:S01]  /*1bad0*/  STL.64 [R1+0x12c8], R16 ;  /* 0x0012c81001007387 */ /* 0x0001e20000100a00 */
[----:B------:R-:W-:-:S03]  /*1bae0*/  LEA R6, P2, R5, R24, 0x1 ;  /* 0x0000001805067211 */ /* 0x000fc600078408ff */
[----:B------:R1:W-:Y:S01]  /*1baf0*/  STL.64 [R1+0x12c0], R14 ;  /* 0x0012c00e01007387 */ /* 0x0003e20000100a00 */
[----:B------:R-:W-:Y:S02]  /*1bb00*/  LEA R4, R2, R3, 0x1 ;  /* 0x0000000302047211 */ /* 0x000fe400078e08ff */
[CC--:B0-----:R-:W-:Y:S02]  /*1bb10*/  LEA R16, P0, R11.reuse, R24.reuse, 0x1 ;  /* 0x000000180b107211 */ /* 0x0c1fe400078008ff */
[C---:B-1----:R-:W-:Y:S02]  /*1bb20*/  LEA R14, P1, R12.reuse, R24, 0x1 ;  /* 0x000000180c0e7211 */ /* 0x042fe400078208ff */
[-C--:B------:R-:W-:Y:S02]  /*1bb30*/  LEA.HI.X.SX32 R17, R11, R26.reuse, 0x1, P0 ;  /* 0x0000001a0b117211 */ /* 0x080fe400000f0eff */
[-C--:B------:R-:W-:Y:S01]  /*1bb40*/  LEA.HI.X.SX32 R15, R12, R26.reuse, 0x1, P1 ;  /* 0x0000001a0c0f7211 */ /* 0x080fe200008f0eff */
[----:B------:R-:W-:Y:S01]  /*1bb50*/  IMAD R2, R2, 0x2, R4 ;  /* 0x0000000202027824 */ /* 0x000fe200078e0204 */
[----:B------:R-:W-:Y:S01]  /*1bb60*/  LEA.HI.X.SX32 R7, R5, R26, 0x1, P2 ;  /* 0x0000001a05077211 */ /* 0x000fe200010f0eff */
[----:B------:R-:W-:Y:S01]  /*1bb70*/  STL.64 [R1+0x12b8], R16 ;  /* 0x0012b81001007387 */ /* 0x000fe20000100a00 */
[----:B------:R-:W-:-:S02]  /*1bb80*/  LEA R12, P0, R0, R24, 0x1 ;  /* 0x00000018000c7211 */ /* 0x000fc400078008ff */
[-C--:B------:R-:W-:Y:S01]  /*1bb90*/  LEA R10, P1, R3, R24.reuse, 0x1 ;  /* 0x00000018030a7211 */ /* 0x080fe200078208ff */
[----:B------:R-:W-:Y:S01]  /*1bba0*/  STL.64 [R1+0x12b0], R14 ;  /* 0x0012b00e01007387 */ /* 0x000fe20000100a00 */
[----:B------:R-:W-:-:S03]  /*1bbb0*/  LEA R8, P2, R4, R24, 0x1 ;  /* 0x0000001804087211 */ /* 0x000fc600078408ff */
[----:B------:R0:W-:Y:S01]  /*1bbc0*/  STL.64 [R1+0x12a8], R6 ;  /* 0x0012a80601007387 */ /* 0x0001e20000100a00 */
[-C--:B------:R-:W-:Y:S02]  /*1bbd0*/  LEA.HI.X.SX32 R13, R0, R26.reuse, 0x1, P0 ;  /* 0x0000001a000d7211 */ /* 0x080fe400000f0eff */
[-C--:B------:R-:W-:Y:S02]  /*1bbe0*/  LEA.HI.X.SX32 R11, R3, R26.reuse, 0x1, P1 ;  /* 0x0000001a030b7211 */ /* 0x080fe400008f0eff */
[----:B------:R-:W-:Y:S01]  /*1bbf0*/  LEA.HI.X.SX32 R9, R4, R26, 0x1, P2 ;  /* 0x0000001a04097211 */ /* 0x000fe200010f0eff */
[----:B------:R-:W-:Y:S01]  /*1bc00*/  STL.64 [R1+0x12a0], R12 ;  /* 0x0012a00c01007387 */ /* 0x000fe20000100a00 */
[----:B------:R-:W-:Y:S02]  /*1bc10*/  MOV R18, 0x3f800000 ;  /* 0x3f80000000127802 */ /* 0x000fe40000000f00 */
[C---:B0-----:R-:W-:Y:S01]  /*1bc20*/  LEA R6, P3, R2.reuse, R24, 0x1 ;  /* 0x0000001802067211 */ /* 0x041fe200078608ff */
[----:B------:R-:W-:Y:S03]  /*1bc30*/  STL.64 [R1+0x1298], R10 ;  /* 0x0012980a01007387 */ /* 0x000fe60000100a00 */
[----:B------:R-:W-:Y:S01]  /*1bc40*/  LEA.HI.X.SX32 R7, R2, R26, 0x1, P3 ;  /* 0x0000001a02077211 */ /* 0x000fe200018f0eff */
[----:B------:R-:W-:Y:S01]  /*1bc50*/  STL.64 [R1+0x1290], R8 ;  /* 0x0012900801007387 */ /* 0x000fe20000100a00 */
[----:B------:R-:W-:Y:S01]  /*1bc60*/  MOV R17, 0xff800000 ;  /* 0xff80000000117802 */ /* 0x000fe20000000f00 */
[----:B------:R-:W-:-:S02]  /*1bc70*/  IMAD.MOV.U32 R19, RZ, RZ, -0x800000 ;  /* 0xff800000ff137424 */ /* 0x000fc400078e00ff */
[----:B------:R-:W-:Y:S04]  /*1bc80*/  STL.64 [R1+0x1288], R6 ;  /* 0x0012880601007387 */ /* 0x000fe80000100a00 */
[----:B------:R0:W-:Y:S04]  /*1bc90*/  STL [R1+0x1248], R18 ;  /* 0x0012481201007387 */ /* 0x0001e80000100800 */
[----:B------:R-:W-:Y:S04]  /*1bca0*/  STL [R1+0x2f0], RZ ;  /* 0x0002f0ff01007387 */ /* 0x000fe80000100800 */
[----:B------:R-:W-:Y:S01]  /*1bcb0*/  STL [R1+0x3a0], R17 ;  /* 0x0003a01101007387 */ /* 0x000fe20000100800 */
[----:B0-----:R-:W-:-:S03]  /*1bcc0*/  MOV R18, 0xff800000 ;  /* 0xff80000000127802 */ /* 0x001fc60000000f00 */
[----:B------:R-:W-:Y:S04]  /*1bcd0*/  STL [R1+0x2f4], RZ ;  /* 0x0002f4ff01007387 */ /* 0x000fe80000100800 */
[----:B------:R-:W-:Y:S04]  /*1bce0*/  STL [R1+0x3a4], R19 ;  /* 0x0003a41301007387 */ /* 0x000fe80000100800 */
        /* <DEDUP_REMOVED lines=11> */
[----:B------:R0:W-:Y:S04]  /*1bda0*/  STL [R1+0x3d4], R19 ;  /* 0x0003d41301007387 */ /* 0x0001e80000100800 */
[----:B------:R1:W-:Y:S04]  /*1bdb0*/  STL [R1+0x3d8], R18 ;  /* 0x0003d81201007387 */ /* 0x0003e80000100800 */
[----:B------:R2:W-:Y:S01]  /*1bdc0*/  STL [R1+0x3dc], R17 ;  /* 0x0003dc1101007387 */ /* 0x0005e20000100800 */
[----:B0-----:R-:W-:Y:S01]  /*1bdd0*/  MOV R19, 0x3f800000 ;  /* 0x3f80000000137802 */ /* 0x001fe20000000f00 */
[----:B-1----:R-:W-:-:S04]  /*1bde0*/  IMAD.MOV.U32 R18, RZ, RZ, 0x3f800000 ;  /* 0x3f800000ff127424 */ /* 0x002fc800078e00ff */
[----:B------:R-:W-:Y:S01]  /*1bdf0*/  STL [R1+0x124c], R19 ;  /* 0x00124c1301007387 */ /* 0x000fe20000100800 */
[----:B--2---:R-:W-:-:S03]  /*1be00*/  MOV R17, 0x3f800000 ;  /* 0x3f80000000117802 */ /* 0x004fc60000000f00 */
        /* <DEDUP_REMOVED lines=13> */
[----:B------:R-:W-:Y:S04]  /*1bee0*/  STL [R1+0x8d0], RZ ;  /* 0x0008d0ff01007387 */ /* 0x000fe80000100800 */
[----:B------:R0:W-:Y:S04]  /*1bef0*/  STL [R1+0x1284], R17 ;  /* 0x0012841101007387 */ /* 0x0001e80000100800 */
[----:B------:R-:W-:Y:S04]  /*1bf00*/  STL [R1+0x8d4], RZ ;  /* 0x0008d4ff01007387 */ /* 0x000fe80000100800 */
        /* <DEDUP_REMOVED lines=437> */
[----:B------:R-:W1:Y:S04]  /*1da60*/  S2R R22, SR_TID.X ;  /* 0x0000000000167919 */ /* 0x000e680000002100 */
        /* <DEDUP_REMOVED lines=20> */
[----:B------:R-:W-:Y:S01]  /*1dbb0*/  STL [R1+0xf3c], RZ ;  /* 0x000f3cff01007387 */ /* 0x000fe20000100800 */
[----:B-1----:R-:W-:-:S03]  /*1dbc0*/  LOP3.LUT R29, R22, 0x7f, RZ, 0xc0, !PT ;  /* 0x0000007f161d7812 */ /* 0x002fc600078ec0ff */
[----:B------:R-:W-:Y:S04]  /*1dbd0*/  STL [R1+0xf40], RZ ;  /* 0x000f40ff01007387 */ /* 0x000fe80000100800 */
[----:B------:R-:W-:Y:S04]  /*1dbe0*/  STL [R1+0xf44], RZ ;  /* 0x000f44ff01007387 */ /* 0x000fe80000100800 */
[----:B------:R-:W-:Y:S04]  /*1dbf0*/  STL [R1+0xf48], RZ ;  /* 0x000f48ff01007387 */ /* 0x000fe80000100800 */
[----:B------:R-:W-:Y:S01]  /*1dc00*/  STL [R1+0xf4c], RZ ;  /* 0x000f4cff01007387 */ /* 0x000fe20000100800 */
[----:B------:R-:W-:-:S03]  /*1dc10*/  LOP3.LUT R28, R22, 0x3, RZ, 0xc0, !PT ;  /* 0x00000003161c7812 */ /* 0x000fc600078ec0ff */
[----:B------:R-:W-:Y:S01]  /*1dc20*/  STL [R1+0xf50], RZ ;  /* 0x000f50ff01007387 */ /* 0x000fe20000100800 */
[----:B------:R-:W-:-:S03]  /*1dc30*/  SHF.R.U32.HI R0, RZ, 0x3, R29 ;  /* 0x00000003ff007819 */ /* 0x000fc6000001161d */
[----:B------:R-:W-:Y:S04]  /*1dc40*/  STL [R1+0xf54], RZ ;  /* 0x000f54ff01007387 */ /* 0x000fe80000100800 */
[----:B------:R-:W-:Y:S04]  /*1dc50*/  STL [R1+0xf58], RZ ;  /* 0x000f58ff01007387 */ /* 0x000fe80000100800 */
[----:B------:R-:W-:Y:S04]  /*1dc60*/  STL [R1+0xf5c], RZ ;  /* 0x000f5cff01007387 */ /* 0x000fe80000100800 */
[----:B------:R-:W-:Y:S01]  /*1dc70*/  STL [R1+0xf60], RZ ;  /* 0x000f60ff01007387 */ /* 0x000fe20000100800 */
[----:B------:R-:W-:-:S03]  /*1dc80*/  ISETP.NE.U32.AND P6, PT, R28, RZ, PT ;  /* 0x000000ff1c00720c */ /* 0x000fc60003fc5070 */
[----:B------:R-:W1:Y:S01]  /*1dc90*/  S2R R29, SR_CTAID.X ;  /* 0x00000000001d7919 */ /* 0x000e620000002500 */
[----:B------:R-:W-:-:S03]  /*1dca0*/  SHF.L.U32 R3, R28, 0x1, RZ ;  /* 0x000000011c037819 */ /* 0x000fc600000006ff */
[----:B------:R-:W-:Y:S04]  /*1dcb0*/  STL [R1+0xf64], RZ ;  /* 0x000f64ff01007387 */ /* 0x000fe80000100800 */
[----:B------:R-:W-:Y:S04]  /*1dcc0*/  STL [R1+0xf68], RZ ;  /* 0x000f68ff01007387 */ /* 0x000fe80000100800 */
[----:B------:R-:W-:Y:S04]  /*1dcd0*/  STL [R1+0xf6c], RZ ;  /* 0x000f6cff01007387 */ /* 0x000fe80000100800 */
[----:B------:R-:W-:Y:S04]  /*1dce0*/  STL [R1+0xf70], RZ ;  /* 0x000f70ff01007387 */ /* 0x000fe80000100800 */
[----:B------:R-:W-:Y:S04]  /*1dcf0*/  STL [R1+0xf74], RZ ;  /* 0x000f74ff01007387 */ /* 0x000fe80000100800 */
[----:B------:R-:W2:Y:S04]  /*1dd00*/  S2R R28, SR_TID.X ;  /* 0x00000000001c7919 */ /* 0x000ea80000002100 */
        /* <DEDUP_REMOVED lines=12> */
[----:B------:R-:W-:-:S03]  /*1ddd0*/  LOP3.LUT R22, R22, 0x1c, RZ, 0xc0, !PT ;  /* 0x0000001c16167812 */ /* 0x000fc600078ec0ff */
[----:B------:R-:W-:Y:S04]  /*1dde0*/  STL [R1+0xfa8], RZ ;  /* 0x000fa8ff01007387 */ /* 0x000fe80000100800 */
[----:B------:R-:W-:Y:S04]  /*1ddf0*/  STL [R1+0xfac], RZ ;  /* 0x000facff01007387 */ /* 0x000fe80000100800 */
[----:B------:R-:W-:Y:S04]  /*1de00*/  STL [R1+0xfb0], RZ ;  /* 0x000fb0ff01007387 */ /* 0x000fe80000100800 */
[----:B------:R-:W-:Y:S01]  /*1de10*/  STL [R1+0xfb4], RZ ;  /* 0x000fb4ff01007387 */ /* 0x000fe20000100800 */
[----:B-1----:R-:W-:-:S03]  /*1de20*/  SHF.L.U32 R29, R29, 0x7, RZ ;  /* 0x000000071d1d7819 */ /* 0x002fc600000006ff */
[----:B------:R-:W-:Y:S01]  /*1de30*/  STL [R1+0xfb8], RZ ;  /* 0x000fb8ff01007387 */ /* 0x000fe20000100800 */
[----:B------:R-:W-:-:S03]  /*1de40*/  LEA.HI R12, R22, 0x50, RZ, 0x1e ;  /* 0x00000050160c7811 */ /* 0x000fc600078ff0ff */
        /* <DEDUP_REMOVED lines=9> */
[----:B------:R-:W-:Y:S02]  /*1dee0*/  LEA.HI R11, R22, 0x48, RZ, 0x1e ;  /* 0x00000048160b7811 */ /* 0x000fe400078ff0ff */
[C---:B0-----:R-:W-:Y:S01]  /*1def0*/  IADD3 R17, R29.reuse, R12, RZ ;  /* 0x0000000c1d117210 */ /* 0x041fe20007ffe0ff */
[----:B------:R-:W-:Y:S01]  /*1df00*/  STL [R1+0xfd0], RZ ;  /* 0x000fd0ff01007387 */ /* 0x000fe20000100800 */
[----:B--2---:R-:W-:Y:S02]  /*1df10*/  LOP3.LUT R28, R28, 0x60, RZ, 0xc0, !PT ;  /* 0x000000601c1c7812 */ /* 0x004fe400078ec0ff */
[C---:B------:R-:W-:Y:S01]  /*1df20*/  LEA.HI R16, R22.reuse, 0x8, RZ, 0x1e ;  /* 0x0000000816107811 */ /* 0x040fe200078ff0ff */
[----:B------:R-:W-:Y:S01]  /*1df30*/  STL [R1+0xfd4], RZ ;  /* 0x000fd4ff01007387 */ /* 0x000fe20000100800 */
[C---:B------:R-:W-:Y:S02]  /*1df40*/  LEA.HI R4, R22.reuse, 0x10, RZ, 0x1e ;  /* 0x0000001016047811 */ /* 0x040fe400078ff0ff */
[----:B------:R-:W-:Y:S01]  /*1df50*/  LEA.HI R8, R22, 0x30, RZ, 0x1e ;  /* 0x0000003016087811 */ /* 0x000fe200078ff0ff */
[----:B------:R-:W-:Y:S01]  /*1df60*/  STL [R1+0xfd8], RZ ;  /* 0x000fd8ff01007387 */ /* 0x000fe20000100800 */
[C---:B------:R-:W-:Y:S01]  /*1df70*/  IADD3 R17, R29.reuse, R9, RZ ;  /* 0x000000091d117210 */ /* 0x040fe20007ffe0ff */
[C---:B------:R-:W-:Y:S01]  /*1df80*/  IMAD.IADD R17, R29.reuse, 0x1, R7 ;  /* 0x000000011d117824 */ /* 0x040fe200078e0207 */
[C---:B------:R-:W-:Y:S01]  /*1df90*/  IADD3 R19, R29.reuse, R14, RZ ;  /* 0x0000000e1d137210 */ /* 0x040fe20007ffe0ff */
[----:B------:R-:W-:Y:S01]  /*1dfa0*/  STL [R1+0xfdc], RZ ;  /* 0x000fdcff01007387 */ /* 0x000fe20000100800 */
[----:B------:R-:W-:-:S02]  /*1dfb0*/  IADD3 R17, R29, R5, RZ ;  /* 0x000000051d117210 */ /* 0x000fc40007ffe0ff */
[C---:B------:R-:W-:Y:S01]  /*1dfc0*/  IADD3 R19, R29.reuse, R11, RZ ;  /* 0x0000000b1d137210 */ /* 0x040fe20007ffe0ff */
[----:B------:R-:W-:Y:S01]  /*1dfd0*/  STL [R1+0xfe0], RZ ;  /* 0x000fe0ff01007387 */ /* 0x000fe20000100800 */
[----:B------:R-:W-:Y:S02]  /*1dfe0*/  LEA.HI R17, R28, R3, RZ, 0x1e ;  /* 0x000000031c117211 */ /* 0x000fe400078ff0ff */
[----:B------:R-:W-:Y:S01]  /*1dff0*/  LEA.HI R13, R22, 0x58, RZ, 0x1e ;  /* 0x00000058160d7811 */ /* 0x000fe200078ff0ff */
[----:B------:R-:W-:Y:S01]  /*1e000*/  STL [R1+0xfe4], RZ ;  /* 0x000fe4ff01007387 */ /* 0x000fe20000100800 */
[----:B------:R-:W-:Y:S02]  /*1e010*/  LOP3.LUT R0, R0, 0xc, RZ, 0xc0, !PT ;  /* 0x0000000c00007812 */ /* 0x000fe400078ec0ff */
[C---:B------:R-:W-:Y:S01]  /*1e020*/  IADD3 R19, R29.reuse, R8, RZ ;  /* 0x000000081d137210 */ /* 0x040fe20007ffe0ff */
[----:B------:R-:W-:Y:S01]  /*1e030*/  STL [R1+0xfe8], RZ ;  /* 0x000fe8ff01007387 */ /* 0x000fe20000100800 */
[----:B------:R-:W-:Y:S01]  /*1e040*/  SHF.L.U32 R3, R16, 0x4, RZ ;  /* 0x0000000410037819 */ /* 0x000fe200000006ff */
[----:B------:R-:W-:Y:S01]  /*1e050*/  IMAD.IADD R19, R29, 0x1, R4 ;  /* 0x000000011d137824 */ /* 0x000fe200078e0204 */
[----:B------:R-:W-:Y:S01]  /*1e060*/  LEA.HI R10, R22, 0x40, RZ, 0x1e ;  /* 0x00000040160a7811 */ /* 0x000fe200078ff0ff */
[----:B------:R-:W-:Y:S01]  /*1e070*/  STL [R1+0xfec], RZ ;  /* 0x000fecff01007387 */ /* 0x000fe20000100800 */
[----:B------:R-:W-:Y:S01]  /*1e080*/  IMAD.SHL.U32 R4, R4, 0x10, RZ ;  /* 0x0000001004047824 */ /* 0x000fe200078e00ff */
[----:B------:R-:W-:-:S02]  /*1e090*/  LEA.HI R6, R22, 0x20, RZ, 0x1e ;  /* 0x0000002016067811 */ /* 0x000fc400078ff0ff */
[----:B------:R-:W-:Y:S01]  /*1e0a0*/  STL [R1+0xff0], RZ ;  /* 0x000ff0ff01007387 */ /* 0x000fe20000100800 */
[----:B------:R-:W-:-:S03]  /*1e0b0*/  IMAD.IADD R18, R29, 0x1, R13 ;  /* 0x000000011d127824 */ /* 0x000fc600078e020d */
[----:B------:R-:W-:Y:S01]  /*1e0c0*/  STL [R1+0xff4], RZ ;  /* 0x000ff4ff01007387 */ /* 0x000fe20000100800 */
[C---:B------:R-:W-:Y:S01]  /*1e0d0*/  IMAD.IADD R3, R0.reuse, 0x1, R3 ;  /* 0x0000000100037824 */ /* 0x040fe200078e0203 */
[----:B------:R-:W-:Y:S02]  /*1e0e0*/  SHF.L.U32 R5, R5, 0x4, RZ ;  /* 0x0000000405057819 */ /* 0x000fe400000006ff */
[----:B------:R-:W-:Y:S01]  /*1e0f0*/  STL [R1+0xff8], RZ ;  /* 0x000ff8ff01007387 */ /* 0x000fe20000100800 */
[C---:B------:R-:W-:Y:S01]  /*1e100*/  IMAD.IADD R18, R29.reuse, 0x1, R10 ;  /* 0x000000011d127824 */ /* 0x040fe200078e020a */
[----:B------:R-:W-:Y:S02]  /*1e110*/  IADD3 R18, R29, R6, RZ ;  /* 0x000000061d127210 */ /* 0x000fe40007ffe0ff */
[----:B------:R-:W-:Y:S01]  /*1e120*/  STL [R1+0xffc], RZ ;  /* 0x000ffcff01007387 */ /* 0x000fe20000100800 */
[----:B------:R-:W-:Y:S01]  /*1e130*/  IADD3 R4, R0, R4, RZ ;  /* 0x0000000400047210 */ /* 0x000fe20007ffe0ff */
[----:B------:R-:W-:-:S02]  /*1e140*/  IMAD.SHL.U32 R7, R7, 0x10, RZ ;  /* 0x0000001007077824 */ /* 0x000fc400078e00ff */
[----:B------:R-:W-:Y:S01]  /*1e150*/  STL [R1+0x1000], RZ ;  /* 0x001000ff01007387 */ /* 0x000fe20000100800 */
[----:B------:R-:W-:-:S03]  /*1e160*/  SHF.L.U32 R6, R6, 0x4, RZ ;  /* 0x0000000406067819 */ /* 0x000fc600000006ff */
[----:B------:R-:W-:Y:S01]  /*1e170*/  STL [R1+0x1004], RZ ;  /* 0x001004ff01007387 */ /* 0x000fe20000100800 */
[----:B------:R-:W-:Y:S01]  /*1e180*/  SHF.L.U32 R12, R12, 0x4, RZ ;  /* 0x000000040c0c7819 */ /* 0x000fe200000006ff */
[----:B------:R-:W-:Y:S02]  /*1e190*/  IMAD.SHL.U32 R13, R13, 0x10, RZ ;  /* 0x000000100d0d7824 */ /* 0x000fe400078e00ff */
[----:B------:R-:W-:Y:S01]  /*1e1a0*/  STL [R1+0x1008], RZ ;  /* 0x001008ff01007387 */ /* 0x000fe20000100800 */
[----:B------:R-:W-:-:S03]  /*1e1b0*/  IADD3 R5, R0, R5, RZ ;  /* 0x0000000500057210 */ /* 0x000fc60007ffe0ff */
[----:B------:R-:W-:Y:S01]  /*1e1c0*/  STL [R1+0x100c], RZ ;  /* 0x00100cff01007387 */ /* 0x000fe20000100800 */
[----:B------:R-:W-:-:S03]  /*1e1d0*/  IADD3 R7, R0, R7, RZ ;  /* 0x0000000700077210 */ /* 0x000fc60007ffe0ff */
[----:B------:R0:W-:Y:S01]  /*1e1e0*/  STL [R1+0x1244], R3 ;  /* 0x0012440301007387 */ /* 0x0001e20000100800 */
[C---:B------:R-:W-:Y:S01]  /*1e1f0*/  IMAD.IADD R7, R0.reuse, 0x1, R12 ;  /* 0x0000000100077824 */ /* 0x040fe200078e020c */
[C---:B------:R-:W-:Y:S02]  /*1e200*/  IADD3 R7, R0.reuse, R13, RZ ;  /* 0x0000000d00077210 */ /* 0x040fe40007ffe0ff */
[----:B0-----:R-:W2:Y:S04]  /*1e210*/  LDL R3, [R1+0xe1c] ;  /* 0x000e1c0001037983 */ /* 0x001ea80000100800 */
[----:B------:R0:W-:Y:S02]  /*1e220*/  STL [R1+0x1240], R4 ;  /* 0x0012400401007387 */ /* 0x0001e40000100800 */
[----:B0-----:R-:W-:-:S02]  /*1e230*/  IMAD.IADD R4, R0, 0x1, R6 ;  /* 0x0000000100047824 */ /* 0x001fc400078e0206 */
[----:B------:R-:W3:Y:S04]  /*1e240*/  LDL R6, [R1+0xe40] ;  /* 0x000e400001067983 */ /* 0x000ee80000100800 */
[----:B------:R0:W-:Y:S04]  /*1e250*/  STL [R1+0x123c], R5 ;  /* 0x00123c0501007387 */ /* 0x0001e80000100800 */
[----:B------:R-:W4:Y:S01]  /*1e260*/  LDL R13, [R1+0x2fc] ;  /* 0x0002fc00010d7983 */ /* 0x000f220000100800 */
[----:B------:R-:W-:Y:S01]  /*1e270*/  SHF.L.U32 R9, R9, 0x4, RZ ;  /* 0x0000000409097819 */ /* 0x000fe200000006ff */
[----:B------:R-:W-:Y:S01]  /*1e280*/  IMAD.SHL.U32 R10, R10, 0x10, RZ ;  /* 0x000000100a0a7824 */ /* 0x000fe200078e00ff */
[----:B------:R-:W-:-:S02]  /*1e290*/  SHF.L.U32 R8, R8, 0x4, RZ ;  /* 0x0000000408087819 */ /* 0x000fc400000006ff */
[----:B------:R-:W-:Y:S01]  /*1e2a0*/  SHF.L.U32 R11, R11, 0x4, RZ ;  /* 0x000000040b0b7819 */ /* 0x000fe200000006ff */
[C---:B------:R-:W-:Y:S01]  /*1e2b0*/  IMAD.IADD R4, R0.reuse, 0x1, R9 ;  /* 0x0000000100047824 */ /* 0x040fe200078e0209 */
[C---:B0-----:R-:W-:Y:S02]  /*1e2c0*/  IADD3 R5, R0.reuse, R8, RZ ;  /* 0x0000000800057210 */ /* 0x041fe40007ffe0ff */
[C---:B------:R-:W-:Y:S01]  /*1e2d0*/  IADD3 R5, R0.reuse, R10, RZ ;  /* 0x0000000a00057210 */ /* 0x040fe20007ffe0ff */
[----:B------:R-:W5:Y:S01]  /*1e2e0*/  LDL.64 R8, [R1+0xe30] ;  /* 0x000e300001087983 */ /* 0x000f620000100a00 */
[----:B------:R-:W-:-:S03]  /*1e2f0*/  IADD3 R4, R0, R11, RZ ;  /* 0x0000000b00047210 */ /* 0x000fc60007ffe0ff */
[----:B------:R-:W2:Y:S04]  /*1e300*/  LDL.64 R10, [R1+0xe38] ;  /* 0x000e3800010a7983 */ /* 0x000ea80000100a00 */
[----:B------:R-:W0:Y:S04]  /*1e310*/  S2R R4, SR_TID.X ;  /* 0x0000000000047919 */ /* 0x000e280000002100 */
[----:B------:R-:W1:Y:S01]  /*1e320*/  S2R R5, SR_TID.X ;  /* 0x0000000000057919 */ /* 0x000e620000002100 */
[C---:B0-----:R-:W-:Y:S02]  /*1e330*/  LOP3.LUT R12, R4.reuse, 0x1c, RZ, 0xc0, !PT ;  /* 0x0000001c040c7812 */ /* 0x041fe400078ec0ff */
[----:B------:R-:W-:-:S02]  /*1e340*/  SHF.L.U32 R7, R4, 0x7, RZ ;  /* 0x0000000704077819 */ /* 0x000fc400000006ff */
[----:B------:R-:W-:-:S05]  /*1e350*/  LOP3.LUT R4, R4, 0x7, RZ, 0xc0, !PT ;  /* 0x0000000704047812 */ /* 0x000fca00078ec0ff */
[----:B------:R-:W-:-:S05]  /*1e360*/  IMAD.SHL.U32 R4, R4, 0x10, RZ ;  /* 0x0000001004047824 */ /* 0x000fca00078e00ff */
[----:B------:R-:W-:Y:S02]  /*1e370*/  LOP3.LUT R4, R4, 0x780, R7, 0xf8, !PT ;  /* 0x0000078004047812 */ /* 0x000fe400078ef807 */
[----:B------:R-:W0:Y:S01]  /*1e380*/  S2R R7, SR_TID.X ;  /* 0x0000000000077919 */ /* 0x000e220000002100 */
[----:B------:R-:W-:Y:S02]  /*1e390*/  SHF.L.U32 R14, R14, 0x4, RZ ;  /* 0x000000040e0e7819 */ /* 0x000fe400000006ff */
[----:B------:R-:W-:Y:S02]  /*1e3a0*/  SHF.L.U32 R12, R12, 0x2, RZ ;  /* 0x000000020c0c7819 */ /* 0x000fe400000006ff */
[----:B------:R-:W-:-:S03]  /*1e3b0*/  IADD3 R14, R0, R14, RZ ;  /* 0x0000000e000e7210 */ /* 0x000fc60007ffe0ff */
[----:B------:R-:W-:Y:S01]  /*1e3c0*/  IMAD.IADD R0, R12, 0x1, R0 ;  /* 0x000000010c007824 */ /* 0x000fe200078e0200 */
[C---:B0-----:R-:W-:Y:S02]  /*1e3d0*/  LOP3.LUT R14, R7.reuse, 0x10, RZ, 0xc0, !PT ;  /* 0x00000010070e7812 */ /* 0x041fe400078ec0ff */
[----:B------:R-:W-:Y:S02]  /*1e3e0*/  SHF.L.U32 R12, R7, 0x1, RZ ;  /* 0x00000001070c7819 */ /* 0x000fe400000006ff */
[----:B-1----:R-:W-:-:S05]  /*1e3f0*/  LOP3.LUT R7, R5, 0x7, RZ, 0xc0, !PT ;  /* 0x0000000705077812 */ /* 0x002fca00078ec0ff */
[----:B------:R-:W-:-:S05]  /*1e400*/  IMAD R7, R7, 0x110, RZ ;  /* 0x0000011007077824 */ /* 0x000fca00078e02ff */
[----:B------:R-:W-:Y:S02]  /*1e410*/  LOP3.LUT R7, R7, 0x10, R12, 0x78, !PT ;  /* 0x0000001007077812 */ /* 0x000fe400078e780c */
[----:B------:R-:W0:Y:S01]  /*1e420*/  S2R R12, SR_TID.X ;  /* 0x00000000000c7919 */ /* 0x000e220000002100 */
[----:B------:R-:W-:Y:S02]  /*1e430*/  SHF.L.U32 R14, R14, 0x7, RZ ;  /* 0x000000070e0e7819 */ /* 0x000fe400000006ff */
[----:B------:R-:W-:Y:S02]  /*1e440*/  LOP3.LUT R4, R4, 0x10, R5, 0x78, !PT ;  /* 0x0000001004047812 */ /* 0x000fe400078e7805 */
[----:B------:R-:W-:Y:S02]  /*1e450*/  LOP3.LUT R7, R7, R14, RZ, 0xfc, !PT ;  /* 0x0000000e07077212 */ /* 0x000fe400078efcff */
[----:B------:R-:W-:Y:S02]  /*1e460*/  LEA.HI R15, R22, R29, RZ, 0x1e ;  /* 0x0000001d160f7211 */ /* 0x000fe400078ff0ff */
[----:B0-----:R-:W-:-:S04]  /*1e470*/  LOP3.LUT R12, R12, 0x60, RZ, 0xc0, !PT ;  /* 0x000000600c0c7812 */ /* 0x001fc800078ec0ff */
[----:B------:R-:W-:Y:S01]  /*1e480*/  SHF.R.U32.HI R12, RZ, 0x1, R12 ;  /* 0x00000001ff0c7819 */ /* 0x000fe2000001160c */
[----:B------:R-:W-:Y:S01]  /*1e490*/  IMAD.MOV.U32 R2, RZ, RZ, c[0x0][0x1a4] ;  /* 0x00006900ff027624 */ /* 0x000fe200078e00ff */
[----:B------:R-:W-:Y:S02]  /*1e4a0*/  IADD3 R18, R29, R16, RZ ;  /* 0x000000101d127210 */ /* 0x000fe40007ffe0ff */
[C---:B------:R-:W-:Y:S02]  /*1e4b0*/  IADD3 R16, R15.reuse, 0x78, RZ ;  /* 0x000000780f107810 */ /* 0x040fe40007ffe0ff */
[C---:B------:R-:W-:Y:S02]  /*1e4c0*/  IADD3 R16, R15.reuse, 0x70, RZ ;  /* 0x000000700f107810 */ /* 0x040fe40007ffe0ff */
[----:B------:R-:W-:Y:S02]  /*1e4d0*/  IADD3 R15, R15, 0x68, RZ ;  /* 0x000000680f0f7810 */ /* 0x000fe40007ffe0ff */
[C---:B------:R-:W-:Y:S01]  /*1e4e0*/  SHF.L.U32 R15, R2.reuse, 0x1, RZ ;  /* 0x00000001020f7819 */ /* 0x040fe200000006ff */
[C---:B------:R-:W-:Y:S01]  /*1e4f0*/  IMAD R16, R2.reuse, 0x3, RZ ;  /* 0x0000000302107824 */ /* 0x040fe200078e02ff */
[C---:B------:R-:W-:Y:S01]  /*1e500*/  SHF.L.U32 R17, R2.reuse, 0x2, RZ ;  /* 0x0000000202117819 */ /* 0x040fe200000006ff */
[----:B------:R-:W-:-:S02]  /*1e510*/  IMAD R18, R2, 0x5, RZ ;  /* 0x0000000502127824 */ /* 0x000fc400078e02ff */
[C---:B------:R-:W-:Y:S02]  /*1e520*/  IMAD R19, R2.reuse, 0x6, RZ ;  /* 0x0000000602137824 */ /* 0x040fe400078e02ff */
[C---:B------:R-:W-:Y:S02]  /*1e530*/  IMAD R20, R2.reuse, 0x7, RZ ;  /* 0x0000000702147824 */ /* 0x040fe400078e02ff */
[C---:B------:R-:W-:Y:S02]  /*1e540*/  IMAD.SHL.U32 R21, R2.reuse, 0x8, RZ ;  /* 0x0000000802157824 */ /* 0x040fe400078e00ff */
[C---:B------:R-:W-:Y:S02]  /*1e550*/  IMAD R22, R2.reuse, 0x9, RZ ;  /* 0x0000000902167824 */ /* 0x040fe400078e02ff */
[C---:B------:R-:W-:Y:S02]  /*1e560*/  IMAD R23, R2.reuse, 0xa, RZ ;  /* 0x0000000a02177824 */ /* 0x040fe400078e02ff */
[----:B------:R-:W-:-:S02]  /*1e570*/  IMAD R24, R2, 0xb, RZ ;  /* 0x0000000b02187824 */ /* 0x000fc400078e02ff */
[C---:B------:R-:W-:Y:S02]  /*1e580*/  IMAD R25, R2.reuse, 0xc, RZ ;  /* 0x0000000c02197824 */ /* 0x040fe400078e02ff */
[C---:B------:R-:W-:Y:S02]  /*1e590*/  IMAD R26, R2.reuse, 0xd, RZ ;  /* 0x0000000d021a7824 */ /* 0x040fe400078e02ff */
[C---:B------:R-:W-:Y:S02]  /*1e5a0*/  IMAD R27, R2.reuse, 0xe, RZ ;  /* 0x0000000e021b7824 */ /* 0x040fe400078e02ff */
[C---:B------:R-:W-:Y:S01]  /*1e5b0*/  IMAD R28, R2.reuse, 0xf, RZ ;  /* 0x0000000f021c7824 */ /* 0x040fe200078e02ff */
[----:B------:R-:W-:Y:S02]  /*1e5c0*/  SHF.L.U32 R29, R2, 0x4, RZ ;  /* 0x00000004021d7819 */ /* 0x000fe400000006ff */
[C---:B----4-:R-:W-:Y:S02]  /*1e5d0*/  LOP3.LUT R0, R13.reuse, 0x20, RZ, 0x3c, !PT ;  /* 0x000000200d007812 */ /* 0x050fe400078e3cff */
[----:B------:R-:W-:-:S02]  /*1e5e0*/  LOP3.LUT R14, R13, 0x40, RZ, 0x3c, !PT ;  /* 0x000000400d0e7812 */ /* 0x000fc400078e3cff */
[----:B------:R-:W-:Y:S02]  /*1e5f0*/  LOP3.LUT R0, R13, 0x60, RZ, 0x3c, !PT ;  /* 0x000000600d007812 */ /* 0x000fe400078e3cff */
[C---:B------:R-:W-:Y:S01]  /*1e600*/  LOP3.LUT R13, R5.reuse, 0x1c, RZ, 0xc0, !PT ;  /* 0x0000001c050d7812 */ /* 0x040fe200078ec0ff */
[----:B------:R-:W-:Y:S02]  /*1e610*/  IMAD.SHL.U32 R5, R5, 0x4, RZ ;  /* 0x0000000405057824 */ /* 0x000fe400078e00ff */
[----:B------:R0:W-:Y:S03]  /*1e620*/  STL [R1+0x1200], R0 ;  /* 0x0012000001007387 */ /* 0x0001e60000100800 */
[----:B------:R-:W-:-:S04]  /*1e630*/  LOP3.LUT R5, R5, 0x7c, RZ, 0xc0, !PT ;  /* 0x0000007c05057812 */ /* 0x000fc800078ec0ff */
[----:B------:R-:W-:Y:S02]  /*1e640*/  LEA R5, R13, R5, 0x5 ;  /* 0x000000050d057211 */ /* 0x000fe400078e28ff */
[----:B0-----:R-:W-:Y:S02]  /*1e650*/  LOP3.LUT R0, R7, 0x20, RZ, 0x3c, !PT ;  /* 0x0000002007007812 */ /* 0x001fe400078e3cff */
[----:B------:R-:W-:Y:S02]  /*1e660*/  LOP3.LUT R5, R5, R12, RZ, 0x3c, !PT ;  /* 0x0000000c05057212 */ /* 0x000fe400078e3cff */
[C---:B------:R-:W-:Y:S01]  /*1e670*/  LOP3.LUT R12, R7.reuse, 0x40, RZ, 0x3c, !PT ;  /* 0x00000040070c7812 */ /* 0x040fe200078e3cff */
[----:B------:R0:W-:Y:S04]  /*1e680*/  STL [R1+0x1214], R0 ;  /* 0x0012140001007387 */ /* 0x0001e80000100800 */
[----:B------:R-:W-:Y:S01]  /*1e690*/  STL [R1+0x1210], R12 ;  /* 0x0012100c01007387 */ /* 0x000fe20000100800 */
[----:B0-----:R-:W-:-:S02]  /*1e6a0*/  LOP3.LUT R0, R7, 0x60, RZ, 0x3c, !PT ;  /* 0x0000006007007812 */ /* 0x001fc400078e3cff */
[----:B---3--:R-:W-:Y:S02]  /*1e6b0*/  LOP3.LUT R7, R6, 0x40, RZ, 0x3c, !PT ;  /* 0x0000004006077812 */ /* 0x008fe400078e3cff */
[----:B------:R-:W-:Y:S01]  /*1e6c0*/  LOP3.LUT R6, R5, 0x40, RZ, 0x3c, !PT ;  /* 0x0000004005067812 */ /* 0x000fe200078e3cff */
[----:B------:R0:W-:Y:S01]  /*1e6d0*/  STL [R1+0x120c], R0 ;  /* 0x00120c0001007387 */ /* 0x0001e20000100800 */
[----:B------:R-:W-:-:S03]  /*1e6e0*/  LOP3.LUT R5, R4, 0x40, RZ, 0x3c, !PT ;  /* 0x0000004004057812 */ /* 0x000fc600078e3cff */
[----:B------:R-:W-:Y:S04]  /*1e6f0*/  STL [R1+0x1ae4], R7 ;  /* 0x001ae40701007387 */ /* 0x000fe80000100800 */
[----:B------:R1:W-:Y:S01]  /*1e700*/  STL [R1+0x1ae0], R6 ;  /* 0x001ae00601007387 */ /* 0x0003e20000100800 */
[----:B0-----:R-:W-:-:S05]  /*1e710*/  LOP3.LUT R0, R4, 0x20, RZ, 0x3c, !PT ;  /* 0x0000002004007812 */ /* 0x001fca00078e3cff */
[----:B------:R0:W-:Y:S01]  /*1e720*/  STL [R1+0x1b20], R0 ;  /* 0x001b200001007387 */ /* 0x0001e20000100800 */
[----:B-1----:R-:W-:-:S03]  /*1e730*/  LOP3.LUT R6, R4, 0x60, RZ, 0x3c, !PT ;  /* 0x0000006004067812 */ /* 0x002fc600078e3cff */
[----:B------:R1:W-:Y:S01]  /*1e740*/  STL [R1+0x1b1c], R5 ;  /* 0x001b1c0501007387 */ /* 0x0003e20000100800 */
[----:B--2---:R-:W-:-:S03]  /*1e750*/  IMAD.WIDE R12, R15, 0x2, R10 ;  /* 0x000000020f0c7825 */ /* 0x004fc600078e020a */
[----:B------:R5:W-:Y:S01]  /*1e760*/  STL [R1+0x1b18], R6 ;  /* 0x001b180601007387 */ /* 0x000be20000100800 */
[----:B0-----:R-:W-:Y:S01]  /*1e770*/  LOP3.LUT R0, R3, 0x40, RZ, 0x3c, !PT ;  /* 0x0000004003007812 */ /* 0x001fe200078e3cff */
[----:B-1----:R-:W-:-:S04]  /*1e780*/  IMAD.WIDE R4, R2, 0x2, R10 ;  /* 0x0000000202047825 */ /* 0x002fc800078e020a */
[----:B------:R-:W-:Y:S01]  /*1e790*/  STL [R1+0x1adc], R0 ;  /* 0x001adc0001007387 */ /* 0x000fe20000100800 */
[----:B-----5:R-:W-:-:S03]  /*1e7a0*/  IMAD.WIDE R6, R2, 0x2, R8 ;  /* 0x0000000202067825 */ /* 0x020fc600078e0208 */
[----:B------:R0:W-:Y:S04]  /*1e7b0*/  STL.64 [R1+0x2300], R4 ;  /* 0x0023000401007387 */ /* 0x0001e80000100a00 */
[----:B------:R1:W-:Y:S04]  /*1e7c0*/  STL.64 [R1+0x22f8], R6 ;  /* 0x0022f80601007387 */ /* 0x0003e80000100a00 */
[----:B------:R2:W-:Y:S01]  /*1e7d0*/  STL.64 [R1+0x22e0], R12 ;  /* 0x0022e00c01007387 */ /* 0x0005e20000100a00 */
[----:B0-----:R-:W-:-:S04]  /*1e7e0*/  IMAD.WIDE R4, R15, 0x2, R8 ;  /* 0x000000020f047825 */ /* 0x001fc800078e0208 */
[C---:B-1----:R-:W-:Y:S01]  /*1e7f0*/  IMAD.WIDE R6, R16.reuse, 0x2, R10 ;  /* 0x0000000210067825 */ /* 0x042fe200078e020a */
[----:B------:R0:W-:Y:S03]  /*1e800*/  STL.64 [R1+0x22d8], R4 ;  /* 0x0022d80401007387 */ /* 0x0001e60000100a00 */
[----:B--2---:R-:W-:Y:S01]  /*1e810*/  IMAD.WIDE R12, R16, 0x2, R8 ;  /* 0x00000002100c7825 */ /* 0x004fe200078e0208 */
[----:B------:R1:W-:Y:S04]  /*1e820*/  STL.64 [R1+0x22c8], R6 ;  /* 0x0022c80601007387 */ /* 0x0003e80000100a00 */
[----:B------:R2:W-:Y:S01]  /*1e830*/  STL.64 [R1+0x22c0], R12 ;  /* 0x0022c00c01007387 */ /* 0x0005e20000100a00 */
[----:B0-----:R-:W-:-:S03]  /*1e840*/  IMAD.WIDE R4, R17, 0x2, R10 ;  /* 0x0000000211047825 */ /* 0x001fc600078e020a */
[----:B------:R-:W-:Y:S01]  /*1e850*/  STL.64 [R1+0x2330], R16 ;  /* 0x0023301001007387 */ /* 0x000fe20000100a00 */
[----:B-1----:R-:W-:-:S03]  /*1e860*/  IMAD.WIDE R6, R17, 0x2, R8 ;  /* 0x0000000211067825 */ /* 0x002fc600078e0208 */
[----:B------:R0:W-:Y:S01]  /*1e870*/  STL.64 [R1+0x22b0], R4 ;  /* 0x0022b00401007387 */ /* 0x0001e20000100a00 */
[----:B--2---:R-:W-:-:S03]  /*1e880*/  IMAD.WIDE R12, R18, 0x2, R8 ;  /* 0x00000002120c7825 */ /* 0x004fc600078e0208 */
[----:B------:R1:W-:Y:S01]  /*1e890*/  STL.64 [R1+0x22a8], R6 ;  /* 0x0022a80601007387 */ /* 0x0003e20000100a00 */
[----:B0-----:R-:W-:-:S04]  /*1e8a0*/  IMAD.WIDE R4, R18, 0x2, R10 ;  /* 0x0000000212047825 */ /* 0x001fc800078e020a */
[C---:B-1----:R-:W-:Y:S01]  /*1e8b0*/  IMAD.WIDE R6, R19.reuse, 0x2, R10 ;  /* 0x0000000213067825 */ /* 0x042fe200078e020a */
        /* <DEDUP_REMOVED lines=9> */
[----:B0-----:R-:W-:-:S04]  /*1e950*/  IMAD.WIDE R4, R21, 0x2, R10 ;  /* 0x0000000215047825 */ /* 0x001fc800078e020a */
[----:B-1----:R-:W-:Y:S01]  /*1e960*/  IMAD.WIDE R12, R21, 0x2, R8 ;  /* 0x00000002150c7825 */ /* 0x002fe200078e0208 */
[----:B------:R0:W-:Y:S03]  /*1e970*/  STL.64 [R1+0x2250], R4 ;  /* 0x0022500401007387 */ /* 0x0001e60000100a00 */
[C---:B--2---:R-:W-:Y:S01]  /*1e980*/  IMAD.WIDE R6, R22.reuse, 0x2, R10 ;  /* 0x0000000216067825 */ /* 0x044fe200078e020a */
        /* <DEDUP_REMOVED lines=27> */
[----:B------:R-:W-:Y:S01]  /*1eb40*/  IMAD R3, R2, 0x11, RZ ;  /* 0x0000001102037824 */ /* 0x000fe200078e02ff */
[----:B------:R0:W-:Y:S01]  /*1eb50*/  STL.64 [R1+0x21a0], R4 ;  /* 0x0021a00401007387 */ /* 0x0001e20000100a00 */
[----:B-1----:R-:W-:-:S04]  /*1eb60*/  IMAD.WIDE R12, R29, 0x2, R8 ;  /* 0x000000021d0c7825 */ /* 0x002fc800078e0208 */
[----:B--2---:R-:W-:-:S05]  /*1eb70*/  IMAD.WIDE R6, R29, 0x2, R10 ;  /* 0x000000021d067825 */ /* 0x004fca00078e020a */
[----:B------:R1:W-:Y:S01]  /*1eb80*/  STL.64 [R1+0x2190], R6 ;  /* 0x0021900601007387 */ /* 0x0003e20000100a00 */
[----:B0-----:R-:W-:-:S03]  /*1eb90*/  IMAD R5, R2, 0x12, RZ ;  /* 0x0000001202057824 */ /* 0x001fc600078e02ff */
[----:B------:R0:W-:Y:S01]  /*1eba0*/  STL.64 [R1+0x2188], R12 ;  /* 0x0021880c01007387 */ /* 0x0001e20000100a00 */
[----:B------:R-:W-:-:S04]  /*1ebb0*/  IMAD.WIDE R16, R3, 0x2, R8 ;  /* 0x0000000203107825 */ /* 0x000fc800078e0208 */
[----:B-1----:R-:W-:-:S04]  /*1ebc0*/  IMAD.WIDE R6, R3, 0x2, R10 ;  /* 0x0000000203067825 */ /* 0x002fc800078e020a */
[----:B0-----:R-:W-:Y:S01]  /*1ebd0*/  IMAD.WIDE R12, R5, 0x2, R10 ;  /* 0x00000002050c7825 */ /* 0x001fe200078e020a */
[----:B------:R0:W-:Y:S03]  /*1ebe0*/  STL.64 [R1+0x2178], R6 ;  /* 0x0021780601007387 */ /* 0x0001e60000100a00 */
[C---:B------:R-:W-:Y:S01]  /*1ebf0*/  IMAD R4, R2.reuse, 0x13, RZ ;  /* 0x0000001302047824 */ /* 0x040fe200078e02ff */
[----:B------:R1:W-:Y:S01]  /*1ec00*/  STL.64 [R1+0x2170], R16 ;  /* 0x0021701001007387 */ /* 0x0003e20000100a00 */
[----:B------:R-:W-:-:S03]  /*1ec10*/  IMAD R3, R2, 0x14, RZ ;  /* 0x0000001402037824 */ /* 0x000fc600078e02ff */
[----:B------:R2:W-:Y:S01]  /*1ec20*/  STL.64 [R1+0x2160], R12 ;  /* 0x0021600c01007387 */ /* 0x0005e20000100a00 */
[----:B0-----:R-:W-:-:S04]  /*1ec30*/  IMAD.WIDE R6, R5, 0x2, R8 ;  /* 0x0000000205067825 */ /* 0x001fc800078e0208 */
[----:B-1----:R-:W-:-:S04]  /*1ec40*/  IMAD.WIDE R16, R4, 0x2, R8 ;  /* 0x0000000204107825 */ /* 0x002fc800078e0208 */
[----:B--2---:R-:W-:Y:S01]  /*1ec50*/  IMAD.WIDE R12, R4, 0x2, R10 ;  /* 0x00000002040c7825 */ /* 0x004fe200078e020a */
[----:B------:R0:W-:Y:S04]  /*1ec60*/  STL.64 [R1+0x2158], R6 ;  /* 0x0021580601007387 */ /* 0x0001e80000100a00 */
[----:B------:R1:W-:Y:S04]  /*1ec70*/  STL.64 [R1+0x2148], R12 ;  /* 0x0021480c01007387 */ /* 0x0003e80000100a00 */
[----:B------:R2:W-:Y:S01]  /*1ec80*/  STL.64 [R1+0x2140], R16 ;  /* 0x0021401001007387 */ /* 0x0005e20000100a00 */
[----:B0-----:R-:W-:-:S02]  /*1ec90*/  IMAD R6, R2, 0x15, RZ ;  /* 0x0000001502067824 */ /* 0x001fc400078e02ff */
[----:B-1----:R-:W-:-:S04]  /*1eca0*/  IMAD.WIDE R12, R3, 0x2, R10 ;  /* 0x00000002030c7825 */ /* 0x002fc800078e020a */
[----:B--2---:R-:W-:Y:S01]  /*1ecb0*/  IMAD.WIDE R16, R3, 0x2, R8 ;  /* 0x0000000203107825 */ /* 0x004fe200078e0208 */
[----:B------:R0:W-:Y:S03]  /*1ecc0*/  STL.64 [R1+0x2130], R12 ;  /* 0x0021300c01007387 */ /* 0x0001e60000100a00 */
[----:B------:R-:W-:Y:S01]  /*1ecd0*/  IMAD R3, R2, 0x16, RZ ;  /* 0x0000001602037824 */ /* 0x000fe200078e02ff */
[----:B------:R1:W-:Y:S01]  /*1ece0*/  STL.64 [R1+0x2128], R16 ;  /* 0x0021281001007387 */ /* 0x0003e20000100a00 */
[----:B0-----:R-:W-:-:S04]  /*1ecf0*/  IMAD.WIDE R12, R6, 0x2, R10 ;  /* 0x00000002060c7825 */ /* 0x001fc800078e020a */
[----:B-1----:R-:W-:Y:S01]  /*1ed00*/  IMAD.WIDE R16, R6, 0x2, R8 ;  /* 0x0000000206107825 */ /* 0x002fe200078e0208 */
        /* <DEDUP_REMOVED lines=45> */
[----:B------:R0:W-:Y:S01]  /*1efe0*/  STL.64 [R1+0x2040], R12 ;  /* 0x0020400c01007387 */ /* 0x0001e20000100a00 */
[----:B------:R-:W-:-:S03]  /*1eff0*/  SHF.L.U32 R3, R2, 0x5, RZ ;  /* 0x0000000502037819 */ /* 0x000fc600000006ff */
        /* <DEDUP_REMOVED lines=9> */
[C---:B------:R-:W-:Y:S01]  /*1f090*/  IMAD R6, R2.reuse, 0x22, RZ ;  /* 0x0000002202067824 */ /* 0x040fe200078e02ff */
[----:B------:R1:W-:Y:S01]  /*1f0a0*/  STL.64 [R1+0x2008], R16 ;  /* 0x0020081001007387 */ /* 0x0003e20000100a00 */
[----:B------:R-:W-:Y:S02]  /*1f0b0*/  IMAD R3, R2, 0x23, RZ ;  /* 0x0000002302037824 */ /* 0x000fe400078e02ff */
[----:B0-----:R-:W-:-:S04]  /*1f0c0*/  IMAD.WIDE R12, R7, 0x2, R10 ;  /* 0x00000002070c7825 */ /* 0x001fc800078e020a */
[----:B-1----:R-:W-:Y:S01]  /*1f0d0*/  IMAD.WIDE R16, R7, 0x2, R8 ;  /* 0x0000000207107825 */ /* 0x002fe200078e0208 */
[----:B------:R0:W-:Y:S04]  /*1f0e0*/  STL.64 [R1+0x1ff8], R12 ;  /* 0x001ff80c01007387 */ /* 0x0001e80000100a00 */
[----:B------:R1:W-:Y:S01]  /*1f0f0*/  STL.64 [R1+0x1ff0], R16 ;  /* 0x001ff01001007387 */ /* 0x0003e20000100a00 */
[----:B0-----:R-:W-:-:S04]  /*1f100*/  IMAD.WIDE R12, R6, 0x2, R10 ;  /* 0x00000002060c7825 */ /* 0x001fc800078e020a */
[----:B------:R-:W-:Y:S01]  /*1f110*/  IMAD.WIDE R6, R6, 0x2, R8 ;  /* 0x0000000206067825 */ /* 0x000fe200078e0208 */
[----:B------:R0:W-:Y:S03]  /*1f120*/  STL.64 [R1+0x1fe0], R12 ;  /* 0x001fe00c01007387 */ /* 0x0001e60000100a00 */
[C---:B-1----:R-:W-:Y:S01]  /*1f130*/  IMAD.WIDE R16, R3.reuse, 0x2, R10 ;  /* 0x0000000203107825 */ /* 0x042fe200078e020a */
[----:B------:R1:W-:Y:S03]  /*1f140*/  STL.64 [R1+0x1fd8], R6 ;  /* 0x001fd80601007387 */ /* 0x0003e60000100a00 */
[----:B0-----:R-:W-:Y:S01]  /*1f150*/  IMAD R12, R2, 0x24, RZ ;  /* 0x00000024020c7824 */ /* 0x001fe200078e02ff */
[----:B-1----:R-:W2:Y:S04]  /*1f160*/  LDL.64 R6, [R1+0xe28] ;  /* 0x000e280001067983 */ /* 0x002ea80000100a00 */
[----:B------:R0:W-:Y:S02]  /*1f170*/  STL.64 [R1+0x1fc8], R16 ;  /* 0x001fc81001007387 */ /* 0x0001e40000100a00 */
[----:B0-----:R-:W-:-:S05]  /*1f180*/  IMAD.WIDE R16, R3, 0x2, R8 ;  /* 0x0000000203107825 */ /* 0x001fca00078e0208 */
[----:B------:R0:W-:Y:S01]  /*1f190*/  STL.64 [R1+0x1fc0], R16 ;  /* 0x001fc01001007387 */ /* 0x0001e20000100a00 */
[----:B------:R-:W-:Y:S02]  /*1f1a0*/  IMAD R3, R2, 0x25, RZ ;  /* 0x0000002502037824 */ /* 0x000fe400078e02ff */
[----:B0-----:R-:W-:-:S05]  /*1f1b0*/  IMAD.WIDE R16, R12, 0x2, R10 ;  /* 0x000000020c107825 */ /* 0x001fca00078e020a */
        /* <DEDUP_REMOVED lines=40> */
[----:B------:R0:W-:Y:S01]  /*1f440*/  STL.64 [R1+0x1ef0], R16 ;  /* 0x001ef01001007387 */ /* 0x0001e20000100a00 */
[----:B------:R-:W-:Y:S02]  /*1f450*/  IMAD R0, R2, 0x2e, RZ ;  /* 0x0000002e02007824 */ /* 0x000fe400078e02ff */
[----:B0-----:R-:W-:-:S04]  /*1f460*/  IMAD.WIDE R16, R12, 0x2, R8 ;  /* 0x000000020c107825 */ /* 0x001fc800078e0208 */
[C---:B------:R-:W-:Y:S01]  /*1f470*/  IMAD.WIDE R12, R3.reuse, 0x2, R10 ;  /* 0x00000002030c7825 */ /* 0x040fe200078e020a */
[----:B------:R0:W-:Y:S04]  /*1f480*/  STL.64 [R1+0x1ee8], R16 ;  /* 0x001ee81001007387 */ /* 0x0001e80000100a00 */
[----:B------:R1:W-:Y:S01]  /*1f490*/  STL.64 [R1+0x1ed8], R12 ;  /* 0x001ed80c01007387 */ /* 0x0003e20000100a00 */
[----:B0-----:R-:W-:-:S04]  /*1f4a0*/  IMAD.WIDE R16, R3, 0x2, R8 ;  /* 0x0000000203107825 */ /* 0x001fc800078e0208 */
[----:B-1----:R-:W-:Y:S01]  /*1f4b0*/  IMAD.WIDE R12, R0, 0x2, R10 ;  /* 0x00000002000c7825 */ /* 0x002fe200078e020a */
[----:B------:R0:W-:Y:S03]  /*1f4c0*/  STL.64 [R1+0x1ed0], R16 ;  /* 0x001ed01001007387 */ /* 0x0001e60000100a00 */
[----:B------:R-:W-:Y:S01]  /*1f4d0*/  IMAD R14, R2, 0x2f, RZ ;  /* 0x0000002f020e7824 */ /* 0x000fe200078e02ff */
[----:B------:R1:W-:Y:S01]  /*1f4e0*/  STL.64 [R1+0x1ec0], R12 ;  /* 0x001ec00c01007387 */ /* 0x0003e20000100a00 */
[----:B0-----:R-:W-:-:S05]  /*1f4f0*/  IMAD.WIDE R16, R0, 0x2, R8 ;  /* 0x0000000200107825 */ /* 0x001fca00078e0208 */
[----:B------:R0:W-:Y:S01]  /*1f500*/  STL.64 [R1+0x1eb8], R16 ;  /* 0x001eb81001007387 */ /* 0x0001e20000100a00 */
[----:B-1----:R-:W-:Y:S02]  /*1f510*/  IMAD R13, R2, 0x30, RZ ;  /* 0x00000030020d7824 */ /* 0x002fe400078e02ff */
        /* <DEDUP_REMOVED lines=8> */
[----:B------:R0:W-:Y:S02]  /*1f5a0*/  STL.64 [R1+0x1e88], R16 ;  /* 0x001e881001007387 */ /* 0x0001e40000100a00 */
[----:B0-----:R-:W-:-:S05]  /*1f5b0*/  IMAD.WIDE R16, R3, 0x2, R10 ;  /* 0x0000000203107825 */ /* 0x001fca00078e020a */
[----:B------:R0:W-:Y:S02]  /*1f5c0*/  STL.64 [R1+0x1e78], R16 ;  /* 0x001e781001007387 */ /* 0x0001e40000100a00 */
[----:B0-----:R-:W-:-:S05]  /*1f5d0*/  IMAD.WIDE R16, R3, 0x2, R8 ;  /* 0x0000000203107825 */ /* 0x001fca00078e0208 */
[----:B------:R0:W-:Y:S04]  /*1f5e0*/  STL.64 [R1+0x1e70], R16 ;  /* 0x001e701001007387 */ /* 0x0001e80000100a00 */
[----:B0-----:R-:W3:Y:S01]  /*1f5f0*/  LDL.LU.64 R16, [R1+0x2330] ;  /* 0x0023300001107983 */ /* 0x001ee20000300a00 */
[----:B------:R-:W-:-:S03]  /*1f600*/  IMAD R12, R2, 0x32, RZ ;  /* 0x00000032020c7824 */ /* 0x000fc600078e02ff */
[----:B------:R0:W-:Y:S04]  /*1f610*/  STL.64 [R1+0x2318], R8 ;  /* 0x0023180801007387 */ /* 0x0001e80000100a00 */
[----:B------:R2:W-:Y:S04]  /*1f620*/  STL.64 [R1+0x2328], R12 ;  /* 0x0023280c01007387 */ /* 0x0005e80000100a00 */
[----:B------:R-:W-:Y:S01]  /*1f630*/  STL.64 [R1+0x2320], R10 ;  /* 0x0023200a01007387 */ /* 0x000fe20000100a00 */
[----:B0-----:R-:W-:-:S04]  /*1f640*/  IMAD.WIDE R8, R12, 0x2, R10 ;  /* 0x000000020c087825 */ /* 0x001fc800078e020a */
[--C-:B--2---:R-:W-:Y:S01]  /*1f650*/  IMAD.WIDE R12, R2, 0x2, R6.reuse ;  /* 0x00000002020c7825 */ /* 0x104fe200078e0206 */
[----:B------:R0:W-:Y:S04]  /*1f660*/  STL.64 [R1+0x1e60], R8 ;  /* 0x001e600801007387 */ /* 0x0001e80000100a00 */
[----:B------:R-:W-:Y:S01]  /*1f670*/  STL.64 [R1+0x22f0], R12 ;  /* 0x0022f00c01007387 */ /* 0x000fe20000100a00 */
[----:B0-----:R-:W-:-:S05]  /*1f680*/  IMAD.WIDE R8, R15, 0x2, R6 ;  /* 0x000000020f087825 */ /* 0x001fca00078e0206 */
[----:B------:R0:W-:Y:S02]  /*1f690*/  STL.64 [R1+0x22d0], R8 ;  /* 0x0022d00801007387 */ /* 0x0001e40000100a00 */
[----:B0-----:R-:W-:-:S04]  /*1f6a0*/  IMAD.WIDE R8, R18, 0x2, R6 ;  /* 0x0000000212087825 */ /* 0x001fc800078e0206 */
[----:B---3--:R-:W-:-:S04]  /*1f6b0*/  IMAD.WIDE R10, R16, 0x2, R6 ;  /* 0x00000002100a7825 */ /* 0x008fc800078e0206 */
[--C-:B------:R-:W-:Y:S01]  /*1f6c0*/  IMAD.WIDE R12, R17, 0x2, R6.reuse ;  /* 0x00000002110c7825 */ /* 0x100fe200078e0206 */
[----:B------:R0:W-:Y:S04]  /*1f6d0*/  STL.64 [R1+0x22b8], R10 ;  /* 0x0022b80a01007387 */ /* 0x0001e80000100a00 */
[----:B------:R1:W-:Y:S04]  /*1f6e0*/  STL.64 [R1+0x22a0], R12 ;  /* 0x0022a00c01007387 */ /* 0x0003e80000100a00 */
[----:B------:R2:W-:Y:S01]  /*1f6f0*/  STL.64 [R1+0x2288], R8 ;  /* 0x0022880801007387 */ /* 0x0005e20000100a00 */
[----:B0-----:R-:W-:-:S04]  /*1f700*/  IMAD.WIDE R10, R19, 0x2, R6 ;  /* 0x00000002130a7825 */ /* 0x001fc800078e0206 */
[--C-:B-1----:R-:W-:Y:S01]  /*1f710*/  IMAD.WIDE R12, R20, 0x2, R6.reuse ;  /* 0x00000002140c7825 */ /* 0x102fe200078e0206 */
[----:B------:R0:W-:Y:S03]  /*1f720*/  STL.64 [R1+0x2270], R10 ;  /* 0x0022700a01007387 */ /* 0x0001e60000100a00 */
[--C-:B--2---:R-:W-:Y:S01]  /*1f730*/  IMAD.WIDE R8, R21, 0x2, R6.reuse ;  /* 0x0000000215087825 */ /* 0x104fe200078e0206 */
        /* <DEDUP_REMOVED lines=10> */
[----:B------:R0:W-:Y:S04]  /*1f7e0*/  STL.64 [R1+0x21e0], R10 ;  /* 0x0021e00a01007387 */ /* 0x0001e80000100a00 */
[----:B------:R1:W-:Y:S01]  /*1f7f0*/  STL.64 [R1+0x21c8], R12 ;  /* 0x0021c80c01007387 */ /* 0x0003e20000100a00 */
[----:B--2---:R-:W-:Y:S02]  /*1f800*/  IMAD R9, R2, 0x11, RZ ;  /* 0x0000001102097824 */ /* 0x004fe400078e02ff */
[----:B0-----:R-:W-:-:S04]  /*1f810*/  IMAD.WIDE R10, R27, 0x2, R6 ;  /* 0x000000021b0a7825 */ /* 0x001fc800078e0206 */
[--C-:B-1----:R-:W-:Y:S01]  /*1f820*/  IMAD.WIDE R12, R28, 0x2, R6.reuse ;  /* 0x000000021c0c7825 */ /* 0x102fe200078e0206 */
[----:B------:R0:W-:Y:S04]  /*1f830*/  STL.64 [R1+0x21b0], R10 ;  /* 0x0021b00a01007387 */ /* 0x0001e80000100a00 */
[----:B------:R1:W-:Y:S01]  /*1f840*/  STL.64 [R1+0x2198], R12 ;  /* 0x0021980c01007387 */ /* 0x0003e20000100a00 */
[----:B0-----:R-:W-:-:S04]  /*1f850*/  IMAD.WIDE R10, R29, 0x2, R6 ;  /* 0x000000021d0a7825 */ /* 0x001fc800078e0206 */
[--C-:B-1----:R-:W-:Y:S01]  /*1f860*/  IMAD.WIDE R12, R9, 0x2, R6.reuse ;  /* 0x00000002090c7825 */ /* 0x102fe200078e0206 */
[----:B------:R0:W-:Y:S03]  /*1f870*/  STL.64 [R1+0x2180], R10 ;  /* 0x0021800a01007387 */ /* 0x0001e60000100a00 */
[C---:B------:R-:W-:Y:S01]  /*1f880*/  IMAD R8, R2.reuse, 0x14, RZ ;  /* 0x0000001402087824 */ /* 0x040fe200078e02ff */
[----:B------:R1:W-:Y:S01]  /*1f890*/  STL.64 [R1+0x2168], R12 ;  /* 0x0021680c01007387 */ /* 0x0003e20000100a00 */
[----:B------:R-:W-:Y:S02]  /*1f8a0*/  IMAD R9, R2, 0x15, RZ ;  /* 0x0000001502097824 */ /* 0x000fe400078e02ff */
[----:B0-----:R-:W-:-:S04]  /*1f8b0*/  IMAD.WIDE R10, R5, 0x2, R6 ;  /* 0x00000002050a7825 */ /* 0x001fc800078e0206 */
[--C-:B-1----:R-:W-:Y:S01]  /*1f8c0*/  IMAD.WIDE R12, R4, 0x2, R6.reuse ;  /* 0x00000002040c7825 */ /* 0x102fe200078e0206 */
[----:B------:R0:W-:Y:S04]  /*1f8d0*/  STL.64 [R1+0x2150], R10 ;  /* 0x0021500a01007387 */ /* 0x0001e80000100a00 */
[----:B------:R-:W2:Y:S04]  /*1f8e0*/  LDL.64 R4, [R1+0xe20] ;  /* 0x000e200001047983 */ /* 0x000ea80000100a00 */
[----:B------:R1:W-:Y:S01]  /*1f8f0*/  STL.64 [R1+0x2138], R12 ;  /* 0x0021380c01007387 */ /* 0x0003e20000100a00 */
[----:B0-----:R-:W-:-:S04]  /*1f900*/  IMAD.WIDE R10, R8, 0x2, R6 ;  /* 0x00000002080a7825 */ /* 0x001fc800078e0206 */
[--C-:B------:R-:W-:Y:S01]  /*1f910*/  IMAD.WIDE R8, R9, 0x2, R6.reuse ;  /* 0x0000000209087825 */ /* 0x100fe200078e0206 */
[----:B------:R0:W-:Y:S03]  /*1f920*/  STL.64 [R1+0x2120], R10 ;  /* 0x0021200a01007387 */ /* 0x0001e60000100a00 */
[C---:B-1----:R-:W-:Y:S02]  /*1f930*/  IMAD R12, R2.reuse, 0x16, RZ ;  /* 0x00000016020c7824 */ /* 0x042fe400078e02ff */
[----:B------:R-:W-:Y:S01]  /*1f940*/  IMAD R13, R2, 0x17, RZ ;  /* 0x00000017020d7824 */ /* 0x000fe200078e02ff */
        /* <DEDUP_REMOVED lines=28> */
[C---:B-1----:R-:W-:Y:S02]  /*1fb10*/  IMAD.SHL.U32 R8, R2.reuse, 0x20, RZ ;  /* 0x0000002002087824 */ /* 0x042fe400078e00ff */
        /* <DEDUP_REMOVED lines=11> */
[C---:B-1----:R-:W-:Y:S01]  /*1fbd0*/  IMAD R8, R2.reuse, 0x24, RZ ;  /* 0x0000002402087824 */ /* 0x042fe200078e02ff */
[----:B------:R1:W-:Y:S01]  /*1fbe0*/  STL.64 [R1+0x1fb8], R12 ;  /* 0x001fb80c01007387 */ /* 0x0003e20000100a00 */
[----:B------:R-:W-:Y:S02]  /*1fbf0*/  IMAD R9, R2, 0x25, RZ ;  /* 0x0000002502097824 */ /* 0x000fe400078e02ff */
[----:B0-----:R-:W-:-:S04]  /*1fc00*/  IMAD.WIDE R10, R8, 0x2, R6 ;  /* 0x00000002080a7825 */ /* 0x001fc800078e0206 */
[C---:B-1----:R-:W-:Y:S02]  /*1fc10*/  IMAD R12, R2.reuse, 0x26, RZ ;  /* 0x00000026020c7824 */ /* 0x042fe400078e02ff */
[----:B------:R-:W-:Y:S01]  /*1fc20*/  IMAD R13, R2, 0x27, RZ ;  /* 0x00000027020d7824 */ /* 0x000fe200078e02ff */
[----:B------:R0:W-:Y:S01]  /*1fc30*/  STL.64 [R1+0x1fa0], R10 ;  /* 0x001fa00a01007387 */ /* 0x0001e20000100a00 */
[----:B------:R-:W-:-:S05]  /*1fc40*/  IMAD.WIDE R8, R9, 0x2, R6 ;  /* 0x0000000209087825 */ /* 0x000fca00078e0206 */
        /* <DEDUP_REMOVED lines=9> */
[--C-:B------:R-:W-:Y:S01]  /*1fce0*/  IMAD.WIDE R8, R9, 0x2, R6.reuse ;  /* 0x0000000209087825 */ /* 0x100fe200078e0206 */
[----:B------:R-:W-:Y:S03]  /*1fcf0*/  STL.64 [R1+0x1f40], R10 ;  /* 0x001f400a01007387 */ /* 0x000fe60000100a00 */
[----:B------:R-:W-:Y:S01]  /*1fd00*/  IMAD.WIDE R12, R13, 0x2, R6 ;  /* 0x000000020d0c7825 */ /* 0x000fe200078e0206 */
[----:B------:R-:W-:Y:S04]  /*1fd10*/  STL.64 [R1+0x1f28], R8 ;  /* 0x001f280801007387 */ /* 0x000fe80000100a00 */
[----:B------:R0:W-:Y:S04]  /*1fd20*/  STL.64 [R1+0x1f10], R12 ;  /* 0x001f100c01007387 */ /* 0x0001e80000100a00 */
[----:B0-----:R-:W3:Y:S01]  /*1fd30*/  LDL.LU.64 R12, [R1+0x2328] ;  /* 0x00232800010c7983 */ /* 0x001ee20000300a00 */
[----:B------:R-:W-:-:S02]  /*1fd40*/  IMAD R11, R2, 0x2b, RZ ;  /* 0x0000002b020b7824 */ /* 0x000fc400078e02ff */
[----:B------:R-:W-:Y:S02]  /*1fd50*/  IMAD R8, R2, 0x2c, RZ ;  /* 0x0000002c02087824 */ /* 0x000fe400078e02ff */
[----:B------:R-:W-:-:S04]  /*1fd60*/  IMAD.WIDE R10, R11, 0x2, R6 ;  /* 0x000000020b0a7825 */ /* 0x000fc800078e0206 */
[----:B------:R-:W-:Y:S01]  /*1fd70*/  IMAD R9, R2, 0x2d, RZ ;  /* 0x0000002d02097824 */ /* 0x000fe200078e02ff */
[----:B------:R0:W-:Y:S02]  /*1fd80*/  STL.64 [R1+0x1ef8], R10 ;  /* 0x001ef80a01007387 */ /* 0x0001e40000100a00 */
[----:B0-----:R-:W-:-:S04]  /*1fd90*/  IMAD.WIDE R10, R8, 0x2, R6 ;  /* 0x00000002080a7825 */ /* 0x001fc800078e0206 */
[--C-:B------:R-:W-:Y:S01]  /*1fda0*/  IMAD.WIDE R8, R9, 0x2, R6.reuse ;  /* 0x0000000209087825 */ /* 0x100fe200078e0206 */
[----:B------:R0:W-:Y:S04]  /*1fdb0*/  STL.64 [R1+0x1ee0], R10 ;  /* 0x001ee00a01007387 */ /* 0x0001e80000100a00 */
[----:B0-----:R-:W4:Y:S04]  /*1fdc0*/  LDL.LU.64 R10, [R1+0x2320] ;  /* 0x00232000010a7983 */ /* 0x001f280000300a00 */
[----:B------:R0:W-:Y:S02]  /*1fdd0*/  STL.64 [R1+0x1ec8], R8 ;  /* 0x001ec80801007387 */ /* 0x0001e40000100a00 */
[----:B0-----:R-:W-:-:S05]  /*1fde0*/  IMAD.WIDE R8, R0, 0x2, R6 ;  /* 0x0000000200087825 */ /* 0x001fca00078e0206 */
[----:B------:R0:W-:Y:S02]  /*1fdf0*/  STL.64 [R1+0x1eb0], R8 ;  /* 0x001eb00801007387 */ /* 0x0001e40000100a00 */
[----:B0-----:R-:W-:-:S05]  /*1fe00*/  IMAD.WIDE R8, R14, 0x2, R6 ;  /* 0x000000020e087825 */ /* 0x001fca00078e0206 */
[----:B------:R3:W-:Y:S02]  /*1fe10*/  STL.64 [R1+0x1e98], R8 ;  /* 0x001e980801007387 */ /* 0x0007e40000100a00 */
[----:B---3--:R-:W-:-:S05]  /*1fe20*/  IMAD.WIDE R8, R13, 0x2, R6 ;  /* 0x000000020d087825 */ /* 0x008fca00078e0206 */
[----:B------:R0:W-:Y:S02]  /*1fe30*/  STL.64 [R1+0x1e80], R8 ;  /* 0x001e800801007387 */ /* 0x0001e40000100a00 */
[----:B0-----:R-:W-:-:S05]  /*1fe40*/  IMAD.WIDE R8, R3, 0x2, R6 ;  /* 0x0000000203087825 */ /* 0x001fca00078e0206 */
[----:B------:R2:W-:Y:S02]  /*1fe50*/  STL.64 [R1+0x1e68], R8 ;  /* 0x001e680801007387 */ /* 0x0005e40000100a00 */
[----:B--2---:R-:W-:-:S05]  /*1fe60*/  IMAD.WIDE R8, R2, 0x2, R4 ;  /* 0x0000000202087825 */ /* 0x004fca00078e0204 */
[----:B------:R0:W-:Y:S02]  /*1fe70*/  STL.64 [R1+0x22e8], R8 ;  /* 0x0022e80801007387 */ /* 0x0001e40000100a00 */
[----:B0-----:R-:W-:-:S05]  /*1fe80*/  IMAD.WIDE R8, R15, 0x2, R4 ;  /* 0x000000020f087825 */ /* 0x001fca00078e0204 */
[----:B------:R0:W-:Y:S02]  /*1fe90*/  STL.64 [R1+0x1e58], R8 ;  /* 0x001e580801007387 */ /* 0x0001e40000100a00 */
[----:B0-----:R-:W-:-:S05]  /*1fea0*/  IMAD.WIDE R8, R16, 0x2, R4 ;  /* 0x0000000210087825 */ /* 0x001fca00078e0204 */
[----:B------:R0:W-:Y:S04]  /*1feb0*/  STL.64 [R1+0x1e50], R8 ;  /* 0x001e500801007387 */ /* 0x0001e80000100a00 */
[----:B0-----:R-:W2:Y:S01]  /*1fec0*/  LDL.LU.64 R8, [R1+0x2318] ;  /* 0x0023180001087983 */ /* 0x001ea20000300a00 */
[----:B------:R-:W-:-:S05]  /*1fed0*/  IMAD.WIDE R16, R17, 0x2, R4 ;  /* 0x0000000211107825 */ /* 0x000fca00078e0204 */
[----:B------:R0:W-:Y:S02]  /*1fee0*/  STL.64 [R1+0x1e48], R16 ;  /* 0x001e481001007387 */ /* 0x0001e40000100a00 */
[----:B0-----:R-:W-:-:S04]  /*1fef0*/  IMAD.WIDE R16, R18, 0x2, R4 ;  /* 0x0000000212107825 */ /* 0x001fc800078e0204 */
[--C-:B------:R-:W-:Y:S01]  /*1ff00*/  IMAD.WIDE R18, R19, 0x2, R4.reuse ;  /* 0x0000000213127825 */ /* 0x100fe200078e0204 */
[----:B------:R0:W-:Y:S04]  /*1ff10*/  STL.64 [R1+0x1e40], R16 ;  /* 0x001e401001007387 */ /* 0x0001e80000100a00 */
[----:B------:R1:W-:Y:S01]  /*1ff20*/  STL.64 [R1+0x1e38], R18 ;  /* 0x001e381201007387 */ /* 0x0003e20000100a00 */
[----:B0-----:R-:W-:-:S04]  /*1ff30*/  IMAD.WIDE R16, R20, 0x2, R4 ;  /* 0x0000000214107825 */ /* 0x001fc800078e0204 */
[--C-:B------:R-:W-:Y:S01]  /*1ff40*/  IMAD.WIDE R20, R21, 0x2, R4.reuse ;  /* 0x0000000215147825 */ /* 0x100fe200078e0204 */
[----:B------:R0:W-:Y:S03]  /*1ff50*/  STL.64 [R1+0x1e30], R16 ;  /* 0x001e301001007387 */ /* 0x0001e60000100a00 */
[--C-:B-1----:R-:W-:Y:S01]  /*1ff60*/  IMAD.WIDE R18, R22, 0x2, R4.reuse ;  /* 0x0000000216127825 */ /* 0x102fe200078e0204 */
[----:B------:R1:W-:Y:S04]  /*1ff70*/  STL.64 [R1+0x1e28], R20 ;  /* 0x001e281401007387 */ /* 0x0003e80000100a00 */
[----:B------:R3:W-:Y:S01]  /*1ff80*/  STL.64 [R1+0x1e20], R18 ;  /* 0x001e201201007387 */ /* 0x0007e20000100a00 */
[----:B0-----:R-:W-:-:S04]  /*1ff90*/  IMAD.WIDE R16, R23, 0x2, R4 ;  /* 0x0000000217107825 */ /* 0x001fc800078e0204 */
[--C-:B-1----:R-:W-:Y:S01]  /*1ffa0*/  IMAD.WIDE R20, R24, 0x2, R4.reuse ;  /* 0x0000000218147825 */ /* 0x102fe200078e0204 */
[----:B------:R0:W-:Y:S03]  /*1ffb0*/  STL.64 [R1+0x1e18], R16 ;  /* 0x001e181001007387 */ /* 0x0001e60000100a00 */
[--C-:B---3--:R-:W-:Y:S01]  /*1ffc0*/  IMAD.WIDE R18, R25, 0x2, R4.reuse ;  /* 0x0000000219127825 */ /* 0x108fe200078e0204 */
[----:B------:R1:W-:Y:S04]  /*1ffd0*/  STL.64 [R1+0x1e10], R20 ;  /* 0x001e101401007387 */ /* 0x0003e80000100a00 */
[----:B------:R3:W-:Y:S01]  /*1ffe0*/  STL.64 [R1+0x1e08], R18 ;  /* 0x001e081201007387 */ /* 0x0007e20000100a00 */
[----:B0-----:R-:W-:-:S05]  /*1fff0*/  IMAD.WIDE R16, R26, 0x2, R4 ;  /* 0x000000021a107825 */ /* 0x001fca00078e0204 */
[----:B------:R0:W-:Y:S01]  /*20000*/  STL.64 [R1+0x1e00], R16 ;  /* 0x001e001001007387 */ /* 0x0001e20000100a00 */
[----:B------:R-:W-:Y:S02]  /*20010*/  IMAD R2, R2, 0x11, RZ ;  /* 0x0000001102027824 */ /* 0x000fe400078e02ff */
[----:B-1----:R-:W-:-:S04]  /*20020*/  IMAD.WIDE R20, R28, 0x2, R4 ;  /* 0x000000021c147825 */ /* 0x002fc800078e0204 */
[----:B---3--:R-:W-:-:S04]  /*20030*/  IMAD.WIDE R18, R29, 0x2, R4 ;  /* 0x000000021d127825 */ /* 0x008fc800078e0204 */
[----:B0-----:R-:W-:-:S05]  /*20040*/  IMAD.WIDE R16, R27, 0x2, R4 ;  /* 0x000000021b107825 */ /* 0x001fca00078e0204 */
[----:B------:R0:W-:Y:S04]  /*20050*/  STL.64 [R1+0x1df8], R16 ;  /* 0x001df81001007387 */ /* 0x0001e80000100a00 */
[----:B------:R-:W-:Y:S04]  /*20060*/  STL.64 [R1+0x1df0], R20 ;  /* 0x001df01401007387 */ /* 0x000fe80000100a00 */
[----:B------:R-:W-:Y:S01]  /*20070*/  STL.64 [R1+0x1de8], R18 ;  /* 0x001de81201007387 */ /* 0x000fe20000100a00 */
[----:B0-----:R-:W-:Y:S01]  /*20080*/  IMAD.WIDE R16, R2, 0x2, R4 ;  /* 0x0000000202107825 */ /* 0x001fe200078e0204 */
[----:B------:R-:W-:-:S04]  /*20090*/  MOV R15, c[0x0][0x1a4] ;  /* 0x00006900000f7a02 */ /* 0x000fc80000000f00 */
[----:B------:R0:W-:Y:S01]  /*200a0*/  STL.64 [R1+0x1de0], R16 ;  /* 0x001de01001007387 */ /* 0x0001e20000100a00 */
[----:B------:R-:W-:Y:S01]  /*200b0*/  MOV R2, c[0x0][0x1a4] ;  /* 0x0000690000027a02 */ /* 0x000fe20000000f00 */
[----:B------:R-:W-:Y:S01]  /*200c0*/  IMAD R15, R15, 0x14, RZ ;  /* 0x000000140f0f7824 */ /* 0x000fe200078e02ff */
[----:B0-----:R-:W-:Y:S01]  /*200d0*/  MOV R17, c[0x0][0x1a4] ;  /* 0x0000690000117a02 */ /* 0x001fe20000000f00 */
[----:B------:R-:W-:-:S04]  /*200e0*/  IMAD.MOV.U32 R16, RZ, RZ, c[0x0][0x1a4] ;  /* 0x00006900ff107624 */ /* 0x000fc800078e00ff */
[----:B------:R-:W-:Y:S02]  /*200f0*/  IMAD R17, R17, 0x12, RZ ;  /* 0x0000001211117824 */ /* 0x000fe400078e02ff */
[----:B------:R-:W-:Y:S02]  /*20100*/  IMAD R16, R16, 0x13, RZ ;  /* 0x0000001310107824 */ /* 0x000fe400078e02ff */
[----:B------:R-:W-:Y:S02]  /*20110*/  IMAD R2, R2, 0x15, RZ ;  /* 0x0000001502027824 */ /* 0x000fe400078e02ff */
[----:B------:R-:W-:-:S04]  /*20120*/  IMAD.WIDE R22, R17, 0x2, R4 ;  /* 0x0000000211167825 */ /* 0x000fc800078e0204 */
[--C-:B------:R-:W-:Y:S01]  /*20130*/  IMAD.WIDE R20, R16, 0x2, R4.reuse ;  /* 0x0000000210147825 */ /* 0x100fe200078e0204 */
[----:B------:R-:W-:Y:S03]  /*20140*/  STL.64 [R1+0x1dd8], R22 ;  /* 0x001dd81601007387 */ /* 0x000fe60000100a00 */
[--C-:B------:R-:W-:Y:S01]  /*20150*/  IMAD.WIDE R18, R15, 0x2, R4.reuse ;  /* 0x000000020f127825 */ /* 0x100fe200078e0204 */
[----:B------:R-:W-:Y:S03]  /*20160*/  STL.64 [R1+0x1dd0], R20 ;  /* 0x001dd01401007387 */ /* 0x000fe60000100a00 */
[----:B------:R-:W-:Y:S01]  /*20170*/  IMAD.WIDE R16, R2, 0x2, R4 ;  /* 0x0000000202107825 */ /* 0x000fe200078e0204 */
[----:B------:R-:W-:Y:S04]  /*20180*/  STL.64 [R1+0x1dc8], R18 ;  /* 0x001dc81201007387 */ /* 0x000fe80000100a00 */
[----:B------:R0:W-:Y:S01]  /*20190*/  STL.64 [R1+0x1dc0], R16 ;  /* 0x001dc01001007387 */ /* 0x0001e20000100a00 */
[----:B------:R-:W-:Y:S01]  /*201a0*/  MOV R2, c[0x0][0x1a4] ;  /* 0x0000690000027a02 */ /* 0x000fe20000000f00 */
[----:B------:R-:W-:Y:S01]  /*201b0*/  IMAD.MOV.U32 R15, RZ, RZ, c[0x0][0x1a4] ;  /* 0x00006900ff0f7624 */ /* 0x000fe200078e00ff */
[----:B0-----:R-:W-:-:S02]  /*201c0*/  MOV R17, c[0x0][0x1a4] ;  /* 0x0000690000117a02 */ /* 0x001fc40000000f00 */
[----:B------:R-:W-:Y:S01]  /*201d0*/  MOV R16, c[0x0][0x1a4] ;  /* 0x0000690000107a02 */ /* 0x000fe20000000f00 */
[----:B------:R-:W-:Y:S02]  /*201e0*/  IMAD R15, R15, 0x18, RZ ;  /* 0x000000180f0f7824 */ /* 0x000fe400078e02ff */
        /* <DEDUP_REMOVED lines=9> */
[----:B------:R-:W-:Y:S01]  /*20280*/  STL.64 [R1+0x1da8], R18 ;  /* 0x001da81201007387 */ /* 0x000fe20000100a00 */
[----:B------:R-:W-:-:S03]  /*20290*/  MOV R15, c[0x0][0x1a4] ;  /* 0x00006900000f7a02 */ /* 0x000fc60000000f00 */
[----:B------:R0:W-:Y:S01]  /*202a0*/  STL.64 [R1+0x1da0], R16 ;  /* 0x001da01001007387 */ /* 0x0001e20000100a00 */
[----:B------:R-:W-:Y:S02]  /*202b0*/  IMAD.MOV.U32 R2, RZ, RZ, c[0x0][0x1a4] ;  /* 0x00006900ff027624 */ /* 0x000fe400078e00ff */
[----:B------:R-:W-:Y:S02]  /*202c0*/  IMAD R15, R15, 0x1c, RZ ;  /* 0x0000001c0f0f7824 */ /* 0x000fe400078e02ff */
[----:B------:R-:W-:Y:S01]  /*202d0*/  IMAD R2, R2, 0x1d, RZ ;  /* 0x0000001d02027824 */ /* 0x000fe200078e02ff */
[----:B0-----:R-:W-:Y:S01]  /*202e0*/  MOV R16, c[0x0][0x1a4] ;  /* 0x0000690000107a02 */ /* 0x001fe20000000f00 */
[----:B------:R-:W-:-:S04]  /*202f0*/  IMAD.MOV.U32 R17, RZ, RZ, c[0x0][0x1a4] ;  /* 0x00006900ff117624 */ /* 0x000fc800078e00ff */
        /* <DEDUP_REMOVED lines=11> */
[----:B------:R-:W-:Y:S02]  /*203b0*/  MOV R2, c[0x0][0x1a4] ;  /* 0x0000690000027a02 */ /* 0x000fe40000000f00 */
[----:B------:R-:W-:Y:S02]  /*203c0*/  SHF.L.U32 R15, R15, 0x5, RZ ;  /* 0x000000050f0f7819 */ /* 0x000fe400000006ff */
        /* <DEDUP_REMOVED lines=57> */
[----:B------:R0:W-:Y:S03]  /*20760*/  STL.64 [R1+0x1d10], R20 ;  /* 0x001d101401007387 */ /* 0x0001e60000100a00 */
[--C-:B------:R-:W-:Y:S01]  /*20770*/  IMAD.WIDE R16, R2, 0x2, R4.reuse ;  /* 0x0000000202107825 */ /* 0x100fe200078e0204 */
[----:B------:R1:W-:Y:S04]  /*20780*/  STL.64 [R1+0x1d08], R18 ;  /* 0x001d081201007387 */ /* 0x0003e80000100a00 */
[----:B------:R3:W-:Y:S01]  /*20790*/  STL.64 [R1+0x1d00], R16 ;  /* 0x001d001001007387 */ /* 0x0007e20000100a00 */
[----:B0-----:R-:W-:-:S04]  /*207a0*/  IMAD.WIDE R20, R0, 0x2, R4 ;  /* 0x0000000200147825 */ /* 0x001fc800078e0204 */
[--C-:B-1----:R-:W-:Y:S01]  /*207b0*/  IMAD.WIDE R18, R14, 0x2, R4.reuse ;  /* 0x000000020e127825 */ /* 0x102fe200078e0204 */
[----:B------:R-:W-:Y:S03]  /*207c0*/  STL.64 [R1+0x1cf8], R20 ;  /* 0x001cf81401007387 */ /* 0x000fe60000100a00 */
[--C-:B---3--:R-:W-:Y:S01]  /*207d0*/  IMAD.WIDE R16, R13, 0x2, R4.reuse ;  /* 0x000000020d107825 */ /* 0x108fe200078e0204 */
[----:B------:R0:W-:Y:S03]  /*207e0*/  STL.64 [R1+0x1cf0], R18 ;  /* 0x001cf01201007387 */ /* 0x0001e60000100a00 */
[----:B------:R-:W-:Y:S01]  /*207f0*/  IMAD.WIDE R14, R3, 0x2, R4 ;  /* 0x00000002030e7825 */ /* 0x000fe200078e0204 */
[----:B------:R-:W-:Y:S03]  /*20800*/  STL.64 [R1+0x1ce8], R16 ;  /* 0x001ce81001007387 */ /* 0x000fe60000100a00 */
[----:B------:R-:W-:Y:S01]  /*20810*/  IMAD.MOV.U32 R3, RZ, RZ, c[0x0][0x1a4] ;  /* 0x00006900ff037624 */ /* 0x000fe200078e00ff */
[----:B------:R2:W-:Y:S03]  /*20820*/  STL.64 [R1+0x1ce0], R14 ;  /* 0x001ce00e01007387 */ /* 0x0005e60000100a00 */
[----:B------:R-:W-:-:S02]  /*20830*/  IMAD R3, R3, 0x33, RZ ;  /* 0x0000003303037824 */ /* 0x000fc400078e02ff */
[----:B0-----:R-:W-:-:S04]  /*20840*/  IMAD.WIDE R18, R12, 0x2, R6 ;  /* 0x000000020c127825 */ /* 0x001fc800078e0206 */
[----:B--2---:R-:W-:-:S04]  /*20850*/  IMAD.WIDE R14, R12, 0x2, R8 ;  /* 0x000000020c0e7825 */ /* 0x004fc800078e0208 */
[----:B------:R-:W-:Y:S01]  /*20860*/  IMAD.WIDE R16, R12, 0x2, R4 ;  /* 0x000000020c107825 */ /* 0x000fe200078e0204 */
[----:B------:R4:W-:Y:S01]  /*20870*/  STL.64 [R1+0x1cd8], R14 ;  /* 0x001cd80e01007387 */ /* 0x0009e20000100a00 */
[----:B------:R-:W-:-:S03]  /*20880*/  MOV R12, c[0x0][0x1a4] ;  /* 0x00006900000c7a02 */ /* 0x000fc60000000f00 */
[----:B------:R0:W-:Y:S04]  /*20890*/  STL.64 [R1+0x1cd0], R18 ;  /* 0x001cd01201007387 */ /* 0x0001e80000100a00 */
[----:B------:R1:W-:Y:S01]  /*208a0*/  STL.64 [R1+0x1cc8], R16 ;  /* 0x001cc81001007387 */ /* 0x0003e20000100a00 */
[----:B----4-:R-:W-:-:S05]  /*208b0*/  IMAD.WIDE R14, R3, 0x2, R10 ;  /* 0x00000002030e7825 */ /* 0x010fca00078e020a */
[----:B------:R2:W-:Y:S01]  /*208c0*/  STL.64 [R1+0x1cc0], R14 ;  /* 0x001cc00e01007387 */ /* 0x0005e20000100a00 */
[----:B------:R-:W-:Y:S02]  /*208d0*/  IMAD R12, R12, 0x34, RZ ;  /* 0x000000340c0c7824 */ /* 0x000fe400078e02ff */
[----:B0-----:R-:W-:-:S04]  /*208e0*/  IMAD.WIDE R18, R3, 0x2, R6 ;  /* 0x0000000203127825 */ /* 0x001fc800078e0206 */
[----:B-1----:R-:W-:-:S04]  /*208f0*/  IMAD.WIDE R16, R3, 0x2, R4 ;  /* 0x0000000203107825 */ /* 0x002fc800078e0204 */
[----:B--2---:R-:W-:Y:S01]  /*20900*/  IMAD.WIDE R14, R3, 0x2, R8 ;  /* 0x00000002030e7825 */ /* 0x004fe200078e0208 */
[----:B------:R-:W-:-:S04]  /*20910*/  MOV R3, c[0x0][0x1a4] ;  /* 0x0000690000037a02 */ /* 0x000fc80000000f00 */
[----:B------:R0:W-:Y:S04]  /*20920*/  STL.64 [R1+0x1cb8], R14 ;  /* 0x001cb80e01007387 */ /* 0x0001e80000100a00 */
[----:B------:R1:W-:Y:S04]  /*20930*/  STL.64 [R1+0x1cb0], R18 ;  /* 0x001cb01201007387 */ /* 0x0003e80000100a00 */
[----:B------:R2:W-:Y:S01]  /*20940*/  STL.64 [R1+0x1ca8], R16 ;  /* 0x001ca81001007387 */ /* 0x0005e20000100a00 */
[----:B0-----:R-:W-:-:S05]  /*20950*/  IMAD.WIDE R14, R12, 0x2, R10 ;  /* 0x000000020c0e7825 */ /* 0x001fca00078e020a */
[----:B------:R0:W-:Y:S01]  /*20960*/  STL.64 [R1+0x1ca0], R14 ;  /* 0x001ca00e01007387 */ /* 0x0001e20000100a00 */
[----:B------:R-:W-:Y:S02]  /*20970*/  IMAD R3, R3, 0x35, RZ ;  /* 0x0000003503037824 */ /* 0x000fe400078e02ff */
[----:B-1----:R-:W-:-:S04]  /*20980*/  IMAD.WIDE R18, R12, 0x2, R6 ;  /* 0x000000020c127825 */ /* 0x002fc800078e0206 */
[----:B--2---:R-:W-:-:S04]  /*20990*/  IMAD.WIDE R16, R12, 0x2, R4 ;  /* 0x000000020c107825 */ /* 0x004fc800078e0204 */
[----:B0-----:R-:W-:-:S05]  /*209a0*/  IMAD.WIDE R14, R12, 0x2, R8 ;  /* 0x000000020c0e7825 */ /* 0x001fca00078e0208 */
[----:B------:R0:W-:Y:S01]  /*209b0*/  STL.64 [R1+0x1c98], R14 ;  /* 0x001c980e01007387 */ /* 0x0001e20000100a00 */
[----:B------:R-:W-:-:S03]  /*209c0*/  IMAD.MOV.U32 R12, RZ, RZ, c[0x0][0x1a4] ;  /* 0x00006900ff0c7624 */ /* 0x000fc600078e00ff */
[----:B------:R1:W-:Y:S04]  /*209d0*/  STL.64 [R1+0x1c90], R18 ;  /* 0x001c901201007387 */ /* 0x0003e80000100a00 */
[----:B------:R2:W-:Y:S01]  /*209e0*/  STL.64 [R1+0x1c88], R16 ;  /* 0x001c881001007387 */ /* 0x0005e20000100a00 */
[----:B0-----:R-:W-:-:S05]  /*209f0*/  IMAD.WIDE R14, R3, 0x2, R10 ;  /* 0x00000002030e7825 */ /* 0x001fca00078e020a */
[----:B------:R0:W-:Y:S01]  /*20a00*/  STL.64 [R1+0x1c80], R14 ;  /* 0x001c800e01007387 */ /* 0x0001e20000100a00 */
[----:B------:R-:W-:Y:S02]  /*20a10*/  IMAD R12, R12, 0x36, RZ ;  /* 0x000000360c0c7824 */ /* 0x000fe400078e02ff */
[----:B-1----:R-:W-:-:S04]  /*20a20*/  IMAD.WIDE R18, R3, 0x2, R6 ;  /* 0x0000000203127825 */ /* 0x002fc800078e0206 */
[----:B--2---:R-:W-:-:S04]  /*20a30*/  IMAD.WIDE R16, R3, 0x2, R4 ;  /* 0x0000000203107825 */ /* 0x004fc800078e0204 */
[----:B0-----:R-:W-:Y:S01]  /*20a40*/  IMAD.WIDE R14, R3, 0x2, R8 ;  /* 0x00000002030e7825 */ /* 0x001fe200078e0208 */
        /* <DEDUP_REMOVED lines=79> */
[----:B0-----:R-:W-:-:S04]  /*20f40*/  IMAD.WIDE R14, R3, 0x2, R8 ;  /* 0x00000002030e7825 */ /* 0x001fc800078e0208 */
[----:B------:R-:W-:Y:S01]  /*20f50*/  IMAD.MOV.U32 R3, RZ, RZ, c[0x0][0x1a4] ;  /* 0x00006900ff037624 */ /* 0x000fe200078e00ff */
[----:B------:R0:W-:Y:S03]  /*20f60*/  STL.64 [R1+0x1b78], R14 ;  /* 0x001b780e01007387 */ /* 0x0001e60000100a00 */
[----:B------:R-:W-:Y:S01]  /*20f70*/  IMAD R3, R3, 0x3f, RZ ;  /* 0x0000003f03037824 */ /* 0x000fe200078e02ff */
[----:B------:R-:W-:Y:S04]  /*20f80*/  STL.64 [R1+0x1b70], R18 ;  /* 0x001b701201007387 */ /* 0x000fe80000100a00 */
[----:B------:R1:W-:Y:S01]  /*20f90*/  STL.64 [R1+0x1b68], R16 ;  /* 0x001b681001007387 */ /* 0x0003e20000100a00 */
[----:B0-----:R-:W-:-:S05]  /*20fa0*/  IMAD.WIDE R14, R12, 0x2, R10 ;  /* 0x000000020c0e7825 */ /* 0x001fca00078e020a */
[----:B------:R0:W-:Y:S01]  /*20fb0*/  STL.64 [R1+0x1b60], R14 ;  /* 0x001b600e01007387 */ /* 0x0001e20000100a00 */
[----:B-1----:R-:W-:-:S04]  /*20fc0*/  IMAD.WIDE R16, R12, 0x2, R8 ;  /* 0x000000020c107825 */ /* 0x002fc800078e0208 */
[----:B------:R-:W-:Y:S01]  /*20fd0*/  IMAD.WIDE R10, R3, 0x2, R10 ;  /* 0x00000002030a7825 */ /* 0x000fe200078e020a */
[----:B------:R1:W-:Y:S03]  /*20fe0*/  STL.64 [R1+0x1b58], R16 ;  /* 0x001b581001007387 */ /* 0x0003e60000100a00 */
[----:B0-----:R-:W-:-:S04]  /*20ff0*/  IMAD.WIDE R14, R12, 0x2, R6 ;  /* 0x000000020c0e7825 */ /* 0x001fc800078e0206 */
[----:B------:R-:W-:Y:S01]  /*21000*/  IMAD.WIDE R12, R12, 0x2, R4 ;  /* 0x000000020c0c7825 */ /* 0x000fe200078e0204 */
[----:B------:R1:W-:Y:S03]  /*21010*/  STL.64 [R1+0x1b50], R14 ;  /* 0x001b500e01007387 */ /* 0x0003e60000100a00 */
[C---:B------:R-:W-:Y:S01]  /*21020*/  IMAD.WIDE R8, R3.reuse, 0x2, R8 ;  /* 0x0000000203087825 */ /* 0x040fe200078e0208 */
[----:B------:R1:W-:Y:S03]  /*21030*/  STL.64 [R1+0x1b48], R12 ;  /* 0x001b480c01007387 */ /* 0x0003e60000100a00 */
[C---:B------:R-:W-:Y:S01]  /*21040*/  IMAD.WIDE R6, R3.reuse, 0x2, R6 ;  /* 0x0000000203067825 */ /* 0x040fe200078e0206 */
[----:B------:R1:W-:Y:S03]  /*21050*/  STL.64 [R1+0x1b40], R10 ;  /* 0x001b400a01007387 */ /* 0x0003e60000100a00 */
[----:B------:R-:W-:Y:S01]  /*21060*/  IMAD.WIDE R2, R3, 0x2, R4 ;  /* 0x0000000203027825 */ /* 0x000fe200078e0204 */
[----:B------:R1:W-:Y:S04]  /*21070*/  STL.64 [R1+0x1b38], R8 ;  /* 0x001b380801007387 */ /* 0x0003e80000100a00 */
[----:B------:R1:W-:Y:S04]  /*21080*/  STL.64 [R1+0x1b30], R6 ;  /* 0x001b300601007387 */ /* 0x0003e80000100a00 */
[----:B------:R1:W-:Y:S01]  /*21090*/  STL.64 [R1+0x1b28], R2 ;  /* 0x001b280201007387 */ /* 0x0003e20000100a00 */
[----:B------:R-:W-:-:S02]  /*210a0*/  UMOV UR4, URZ ;  /* 0x0000003f00047c82 */ /* 0x000fc40008000000 */
[----:B------:R-:W-:Y:S02]  /*210b0*/  UMOV UR5, URZ ;  /* 0x0000003f00057c82 */ /* 0x000fe40008000000 */
.L_x_35:
[----:B01----:R-:W2:Y:S04]  /*210c0*/  LDL.64 R2, [R1+0xe30] ;  /* 0x000e300001027983 */ /* 0x003ea80000100a00 */
[----:B------:R-:W2:Y:S04]  /*210d0*/  LDL R0, [R1+0x2f0] ;  /* 0x0002f00001007983 */ /* 0x000ea80000100800 */
[----:B------:R-:W3:Y:S04]  /*210e0*/  LDL.64 R4, [R1+0xe28] ;  /* 0x000e280001047983 */ /* 0x000ee80000100a00 */
[----:B------:R-:W4:Y:S04]  /*210f0*/  LDL.64 R6, [R1+0xe20] ;  /* 0x000e200001067983 */ /* 0x000f280000100a00 */
[----:B------:R-:W4:Y:S04]  /*21100*/  LDL.64 R18, [R1+0x22f8] ;  /* 0x0022f80001127983 */ /* 0x000f280000100a00 */
[----:B------:R-:W4:Y:S04]  /*21110*/  LDL.64 R8, [R1+0x2300] ;  /* 0x0023000001087983 */ /* 0x000f280000100a00 */
[----:B------:R-:W4:Y:S04]  /*21120*/  LDL.64 R20, [R1+0x22f0] ;  /* 0x0022f00001147983 */ /* 0x000f280000100a00 */
[----:B------:R-:W4:Y:S04]  /*21130*/  LDL.64 R16, [R1+0x22e8] ;  /* 0x0022e80001107983 */ /* 0x000f280000100a00 */
[----:B------:R-:W4:Y:S04]  /*21140*/  LDL.64 R14, [R1+0x22e0] ;  /* 0x0022e000010e7983 */ /* 0x000f280000100a00 */
[----:B------:R-:W4:Y:S04]  /*21150*/  LDL.64 R10, [R1+0x22d8] ;  /* 0x0022d800010a7983 */ /* 0x000f280000100a00 */
[----:B------:R-:W4:Y:S04]  /*21160*/  LDL.64 R12, [R1+0x22d0] ;  /* 0x0022d000010c7983 */ /* 0x000f280000100a00 */
[----:B------:R-:W4:Y:S01]  /*21170*/  LDL.64 R22, [R1+0x1e58] ;  /* 0x001e580001167983 */ /* 0x000f220000100a00 */
[----:B--2---:R-:W-:-:S04]  /*21180*/  IMAD.WIDE R2, R0, 0x2, R2 ;  /* 0x0000000200027825 */ /* 0x004fc800078e0202 */
[C---:B---3--:R-:W-:Y:S01]  /*21190*/  IMAD.WIDE R4, R0.reuse, 0x2, R4 ;  /* 0x0000000200047825 */ /* 0x048fe200078e0204 */
[----:B------:R0:W2:Y:S03]  /*211a0*/  LDG.E.U16 R28, [R2.64] ;  /* 0x00000006021c7981 */ /* 0x0000a6000c1e1500 */
[C---:B----4-:R-:W-:Y:S01]  /*211b0*/  IMAD.WIDE R6, R0.reuse, 0x2, R6 ;  /* 0x0000000200067825 */ /* 0x050fe200078e0206 */
[----:B------:R1:W3:Y:S04]  /*211c0*/  LDG.E.U16 R26, [R4.64] ;  /* 0x00000006041a7981 */ /* 0x0002e8000c1e1500 */
[----:B------:R4:W3:Y:S01]  /*211d0*/  LDG.E.U16 R27, [R6.64] ;  /* 0x00000006061b7981 */ /* 0x0008e2000c1e1500 */
[----:B0-----:R-:W-:-:S03]  /*211e0*/  IMAD.WIDE R2, R0, 0x2, R18 ;  /* 0x0000000200027825 */ /* 0x001fc600078e0212 */
[----:B------:R-:W3:Y:S01]  /*211f0*/  LDL.64 R18, [R1+0x22c8] ;  /* 0x0022c80001127983 */ /* 0x000ee20000100a00 */
[----:B------:R-:W-:-:S03]  /*21200*/  IMAD.WIDE R8, R0, 0x2, R8 ;  /* 0x0000000200087825 */ /* 0x000fc600078e0208 */
[----:B------:R0:W3:Y:S01]  /*21210*/  LDG.E.U16 R25, [R2.64] ;  /* 0x0000000602197981 */ /* 0x0000e2000c1e1500 */
[----:B-1----:R-:W-:-:S03]  /*21220*/  IMAD.WIDE R4, R0, 0x2, R20 ;  /* 0x0000000200047825 */ /* 0x002fc600078e0214 */
[----:B------:R1:W3:Y:S04]  /*21230*/  LDG.E.U16 R24, [R8.64] ;  /* 0x0000000608187981 */ /* 0x0002e8000c1e1500 */
[----:B------:R-:W3:Y:S04]  /*21240*/  LDL.64 R20, [R1+0x22c0] ;  /* 0x0022c00001147983 */ /* 0x000ee80000100a00 */
[----:B------:R0:W3:Y:S01]  /*21250*/  LDG.E.U16 R29, [R4.64] ;  /* 0x00000006041d7981 */ /* 0x0000e2000c1e1500 */
[----:B----4-:R-:W-:-:S03]  /*21260*/  IMAD.WIDE R6, R0, 0x2, R16 ;  /* 0x0000000200067825 */ /* 0x010fc600078e0210 */
[----:B------:R-:W4:Y:S01]  /*21270*/  LDL.64 R16, [R1+0x22b8] ;  /* 0x0022b80001107983 */ /* 0x000f220000100a00 */
[----:B-1----:R-:W-:-:S04]  /*21280*/  IMAD.WIDE R8, R0, 0x2, R14 ;  /* 0x0000000200087825 */ /* 0x002fc800078e020e */
[----:B------:R-:W-:-:S04]  /*21290*/  IMAD.WIDE R10, R0, 0x2, R10 ;  /* 0x00000002000a7825 */ /* 0x000fc800078e020a */
[----:B0-----:R-:W-:-:S04]  /*212a0*/  IMAD.WIDE R2, R0, 0x2, R12 ;  /* 0x0000000200027825 */ /* 0x001fc800078e020c */
[C---:B------:R-:W-:Y:S01]  /*212b0*/  IMAD.WIDE R4, R0.reuse, 0x2, R22 ;  /* 0x0000000200047825 */ /* 0x040fe200078e0216 */
[----:B--2---:R0:W-:Y:S04]  /*212c0*/  STL [R1+0x39c], R28 ;  /* 0x00039c1c01007387 */ /* 0x0041e80000100800 */
[----:B---3--:R1:W-:Y:S04]  /*212d0*/  STL [R1+0x398], R26 ;  /* 0x0003981a01007387 */ /* 0x0083e80000100800 */
[----:B------:R-:W2:Y:S04]  /*212e0*/  LDL.64 R14, [R1+0x1e50] ;  /* 0x001e5000010e7983 */ /* 0x000ea80000100a00 */
[----:B0-----:R0:W3:Y:S04]  /*212f0*/  LDG.E.U16 R28, [R6.64] ;  /* 0x00000006061c7981 */ /* 0x0010e8000c1e1500 */
[----:B-1----:R1:W2:Y:S04]  /*21300*/  LDG.E.U16 R26, [R8.64] ;  /* 0x00000006081a7981 */ /* 0x0022a8000c1e1500 */
[----:B------:R0:W-:Y:S04]  /*21310*/  STL [R1+0x394], R27 ;  /* 0x0003941b01007387 */ /* 0x0001e80000100800 */
[----:B------:R-:W-:Y:S04]  /*21320*/  STL [R1+0x38c], R25 ;  /* 0x00038c1901007387 */ /* 0x000fe80000100800 */
[----:B0-----:R4:W2:Y:S01]  /*21330*/  LDG.E.U16 R27, [R10.64] ;  /* 0x000000060a1b7981 */ /* 0x0018a2000c1e1500 */
[----:B-1----:R-:W-:-:S03]  /*21340*/  IMAD.WIDE R8, R0, 0x2, R20 ;  /* 0x0000000200087825 */ /* 0x002fc600078e0214 */
[----:B------:R0:W-:Y:S04]  /*21350*/  STL [R1+0x390], R24 ;  /* 0x0003901801007387 */ /* 0x0001e80000100800 */
[----:B------:R-:W2:Y:S04]  /*21360*/  LDL.64 R22, [R1+0x22a0] ;  /* 0x0022a00001167983 */ /* 0x000ea80000100a00 */
[----:B------:R1:W2:Y:S04]  /*21370*/  LDG.E.U16 R21, [R2.64] ;  /* 0x0000000602157981 */ /* 0x0002a8000c1e1500 */
[----:B0-----:R-:W2:Y:S01]  /*21380*/  LDL.64 R24, [R1+0x22b0] ;  /* 0x0022b00001187983 */ /* 0x001ea20000100a00 */
[----:B------:R-:W-:-:S03]  /*21390*/  IMAD.WIDE R6, R0, 0x2, R18 ;  /* 0x0000000200067825 */ /* 0x000fc600078e0212 */
[----:B------:R-:W2:Y:S04]  /*213a0*/  LDL.64 R12, [R1+0x22a8] ;  /* 0x0022a800010c7983 */ /* 0x000ea80000100a00 */
[----:B------:R-:W2:Y:S04]  /*213b0*/  LDL.64 R18, [R1+0x1e48] ;  /* 0x001e480001127983 */ /* 0x000ea80000100a00 */
[----:B------:R0:W-:Y:S04]  /*213c0*/  STL [R1+0x388], R29 ;  /* 0x0003881d01007387 */ /* 0x0001e80000100800 */
[----:B0-----:R0:W2:Y:S01]  /*213d0*/  LDG.E.U16 R29, [R4.64] ;  /* 0x00000006041d7981 */ /* 0x0010a2000c1e1500 */
[----:B----4-:R-:W-:-:S03]  /*213e0*/  IMAD.WIDE R10, R0, 0x2, R16 ;  /* 0x00000002000a7825 */ /* 0x010fc600078e0210 */
[----:B---3--:R3:W-:Y:S04]  /*213f0*/  STL [R1+0x384], R28 ;  /* 0x0003841c01007387 */ /* 0x0087e80000100800 */
[----:B--2---:R2:W-:Y:S01]  /*21400*/  STL [R1+0x380], R26 ;  /* 0x0003801a01007387 */ /* 0x0045e20000100800 */
[----:B-1----:R-:W-:-:S03]  /*21410*/  IMAD.WIDE R2, R0, 0x2, R14 ;  /* 0x0000000200027825 */ /* 0x002fc600078e020e */
[----:B------:R-:W4:Y:S04]  /*21420*/  LDL.64 R16, [R1+0x2298] ;  /* 0x0022980001107983 */ /* 0x000f280000100a00 */
[----:B---3--:R1:W3:Y:S04]  /*21430*/  LDG.E.U16 R28, [R6.64] ;  /* 0x00000006061c7981 */ /* 0x0082e8000c1e1500 */
[----:B--2---:R2:W4:Y:S04]  /*21440*/  LDG.E.U16 R26, [R8.64] ;  /* 0x00000006081a7981 */ /* 0x004528000c1e1500 */
[----:B------:R0:W-:Y:S04]  /*21450*/  STL [R1+0x37c], R27 ;  /* 0x00037c1b01007387 */ /* 0x0001e80000100800 */
[----:B0-----:R0:W4:Y:S01]  /*21460*/  LDG.E.U16 R27, [R10.64] ;  /* 0x000000060a1b7981 */ /* 0x001122000c1e1500 */
[----:B--2---:R-:W-:-:S03]  /*21470*/  IMAD.WIDE R8, R0, 0x2, R22 ;  /* 0x0000000200087825 */ /* 0x004fc600078e0216 */
[----:B------:R2:W-:Y:S01]  /*21480*/  STL [R1+0x378], R21 ;  /* 0x0003781501007387 */ /* 0x0005e20000100800 */
[----:B------:R-:W-:-:S03]  /*21490*/  IMAD.WIDE R4, R0, 0x2, R24 ;  /* 0x0000000200047825 */ /* 0x000fc600078e0218 */
[----:B------:R-:W4:Y:S04]  /*214a0*/  LDL.64 R24, [R1+0x1e40] ;  /* 0x001e400001187983 */ /* 0x000f280000100a00 */
[----:B------:R0:W4:Y:S04]  /*214b0*/  LDG.E.U16 R23, [R2.64] ;  /* 0x0000000602177981 */ /* 0x000128000c1e1500 */
[----:B--2---:R-:W2:Y:S01]  /*214c0*/  LDL.64 R20, [R1+0x2290] ;  /* 0x0022900001147983 */ /* 0x004ea20000100a00 */
[----:B-1----:R-:W-:-:S03]  /*214d0*/  IMAD.WIDE R6, R0, 0x2, R12 ;  /* 0x0000000200067825 */ /* 0x002fc600078e020c */
[----:B------:R-:W2:Y:S04]  /*214e0*/  LDL.64 R14, [R1+0x2288] ;  /* 0x00228800010e7983 */ /* 0x000ea80000100a00 */
[----:B------:R-:W2:Y:S04]  /*214f0*/  LDL.64 R12, [R1+0x2280] ;  /* 0x00228000010c7983 */ /* 0x000ea80000100a00 */
[----:B------:R1:W-:Y:S04]  /*21500*/  STL [R1+0x374], R29 ;  /* 0x0003741d01007387 */ /* 0x0003e80000100800 */
[----:B-1----:R2:W2:Y:S01]  /*21510*/  LDG.E.U16 R29, [R4.64] ;  /* 0x00000006041d7981 */ /* 0x0024a2000c1e1500 */
[----:B0-----:R-:W-:-:S03]  /*21520*/  IMAD.WIDE R10, R0, 0x2, R18 ;  /* 0x00000002000a7825 */ /* 0x001fc600078e0212 */
[----:B---3--:R0:W-:Y:S04]  /*21530*/  STL [R1+0x370], R28 ;  /* 0x0003701c01007387 */ /* 0x0081e80000100800 */
[----:B----4-:R1:W-:Y:S01]  /*21540*/  STL [R1+0x36c], R26 ;  /* 0x00036c1a01007387 */ /* 0x0103e20000100800 */
[----:B------:R-:W-:-:S03]  /*21550*/  IMAD.WIDE R2, R0, 0x2, R16 ;  /* 0x0000000200027825 */ /* 0x000fc600078e0210 */
[----:B------:R-:W3:Y:S04]  /*21560*/  LDL.64 R18, [R1+0x2278] ;  /* 0x0022780001127983 */ /* 0x000ee80000100a00 */
[----:B0-----:R0:W4:Y:S04]  /*21570*/  LDG.E.U16 R28, [R6.64] ;  /* 0x00000006061c7981 */ /* 0x001128000c1e1500 */
[----:B-1----:R1:W3:Y:S04]  /*21580*/  LDG.E.U16 R26, [R8.64] ;  /* 0x00000006081a7981 */ /* 0x0022e8000c1e1500 */
[----:B------:R0:W-:Y:S04]  /*21590*/  STL [R1+0x368], R27 ;  /* 0x0003681b01007387 */ /* 0x0001e80000100800 */
[----:B0-----:R0:W3:Y:S01]  /*215a0*/  LDG.E.U16 R27, [R10.64] ;  /* 0x000000060a1b7981 */ /* 0x0010e2000c1e1500 */
[----:B-1----:R-:W-:-:S03]  /*215b0*/  IMAD.WIDE R8, R0, 0x2, R24 ;  /* 0x0000000200087825 */ /* 0x002fc600078e0218 */
[----:B------:R1:W-:Y:S01]  /*215c0*/  STL [R1+0x364], R23 ;  /* 0x0003641701007387 */ /* 0x0003e20000100800 */
[----:B--2---:R-:W-:-:S03]  /*215d0*/  IMAD.WIDE R4, R0, 0x2, R20 ;  /* 0x0000000200047825 */ /* 0x004fc600078e0214 */
[----:B------:R-:W2:Y:S04]  /*215e0*/  LDL.64 R20, [R1+0x2268] ;  /* 0x0022680001147983 */ /* 0x000ea80000100a00 */
[----:B------:R0:W2:Y:S04]  /*215f0*/  LDG.E.U16 R25, [R2.64] ;  /* 0x0000000602197981 */ /* 0x0000a8000c1e1500 */
[----:B-1----:R-:W2:Y:S01]  /*21600*/  LDL.64 R22, [R1+0x2270] ;  /* 0x0022700001167983 */ /* 0x002ea20000100a00 */
[----:B------:R-:W-:-:S03]  /*21610*/  IMAD.WIDE R6, R0, 0x2, R14 ;  /* 0x0000000200067825 */ /* 0x000fc600078e020e */
[----:B------:R-:W2:Y:S04]  /*21620*/  LDL.64 R16, [R1+0x1e38] ;  /* 0x001e380001107983 */ /* 0x000ea80000100a00 */
[----:B------:R-:W2:Y:S04]  /*21630*/  LDL.64 R14, [R1+0x2260] ;  /* 0x00226000010e7983 */ /* 0x000ea80000100a00 */
[----:B------:R1:W-:Y:S04]  /*21640*/  STL [R1+0x360], R29 ;  /* 0x0003601d01007387 */ /* 0x0003e80000100800 */
[----:B-1----:R1:W2:Y:S01]  /*21650*/  LDG.E.U16 R29, [R4.64] ;  /* 0x00000006041d7981 */ /* 0x0022a2000c1e1500 */
[----:B0-----:R-:W-:-:S03]  /*21660*/  IMAD.WIDE R10, R0, 0x2, R12 ;  /* 0x00000002000a7825 */ /* 0x001fc600078e020c */
[----:B----4-:R0:W-:Y:S04]  /*21670*/  STL [R1+0x35c], R28 ;  /* 0x00035c1c01007387 */ /* 0x0101e80000100800 */
[----:B---3--:R3:W-:Y:S01]  /*21680*/  STL [R1+0x358], R26 ;  /* 0x0003581a01007387 */ /* 0x0087e20000100800 */
[----:B------:R-:W-:-:S03]  /*21690*/  IMAD.WIDE R2, R0, 0x2, R18 ;  /* 0x0000000200027825 */ /* 0x000fc600078e0212 */
[----:B------:R-:W4:Y:S04]  /*216a0*/  LDL.64 R12, [R1+0x2258] ;  /* 0x00225800010c7983 */ /* 0x000f280000100a00 */
[----:B0-----:R0:W4:Y:S04]  /*216b0*/  LDG.E.U16 R28, [R6.64] ;  /* 0x00000006061c7981 */ /* 0x001128000c1e1500 */
[----:B---3--:R2:W3:Y:S04]  /*216c0*/  LDG.E.U16 R26, [R8.64] ;  /* 0x00000006081a7981 */ /* 0x0084e8000c1e1500 */
[----:B------:R0:W-:Y:S04]  /*216d0*/  STL [R1+0x354], R27 ;  /* 0x0003541b01007387 */ /* 0x0001e80000100800 */
[----:B0-----:R0:W3:Y:S01]  /*216e0*/  LDG.E.U16 R27, [R10.64] ;  /* 0x000000060a1b7981 */ /* 0x0010e2000c1e1500 */
[----:B--2---:R-:W-:-:S03]  /*216f0*/  IMAD.WIDE R8, R0, 0x2, R20 ;  /* 0x0000000200087825 */ /* 0x004fc600078e0214 */
[----:B------:R2:W-:Y:S01]  /*21700*/  STL [R1+0x350], R25 ;  /* 0x0003501901007387 */ /* 0x0005e20000100800 */
[----:B-1----:R-:W-:-:S03]  /*21710*/  IMAD.WIDE R4, R0, 0x2, R22 ;  /* 0x0000000200047825 */ /* 0x002fc600078e0216 */
[----:B------:R-:W3:Y:S04]  /*21720*/  LDL.64 R22, [R1+0x2248] ;  /* 0x0022480001167983 */ /* 0x000ee80000100a00 */
[----:B------:R1:W3:Y:S01]  /*21730*/  LDG.E.U16 R21, [R2.64] ;  /* 0x0000000602157981 */ /* 0x0002e2000c1e1500 */
[----:B------:R-:W-:-:S03]  /*21740*/  IMAD.WIDE R6, R0, 0x2, R16 ;  /* 0x0000000200067825 */ /* 0x000fc600078e0210 */
[----:B--2---:R-:W2:Y:S04]  /*21750*/  LDL.64 R24, [R1+0x1e30] ;  /* 0x001e300001187983 */ /* 0x004ea80000100a00 */
[----:B------:R-:W2:Y:S04]  /*21760*/  LDL.64 R18, [R1+0x2250] ;  /* 0x0022500001127983 */ /* 0x000ea80000100a00 */
[----:B------:R-:W2:Y:S04]  /*21770*/  LDL.64 R16, [R1+0x2240] ;  /* 0x0022400001107983 */ /* 0x000ea80000100a00 */
[----:B------:R0:W-:Y:S04]  /*21780*/  STL [R1+0x34c], R29 ;  /* 0x00034c1d01007387 */ /* 0x0001e80000100800 */
[----:B0-----:R2:W2:Y:S01]  /*21790*/  LDG.E.U16 R29, [R4.64] ;  /* 0x00000006041d7981 */ /* 0x0014a2000c1e1500 */
[----:B------:R-:W-:-:S03]  /*217a0*/  IMAD.WIDE R10, R0, 0x2, R14 ;  /* 0x00000002000a7825 */ /* 0x000fc600078e020e */
[----:B----4-:R0:W-:Y:S04]  /*217b0*/  STL [R1+0x348], R28 ;  /* 0x0003481c01007387 */ /* 0x0101e80000100800 */
[----:B---3--:R3:W-:Y:S01]  /*217c0*/  STL [R1+0x344], R26 ;  /* 0x0003441a01007387 */ /* 0x0087e20000100800 */
[----:B-1----:R-:W-:-:S03]  /*217d0*/  IMAD.WIDE R2, R0, 0x2, R12 ;  /* 0x0000000200027825 */ /* 0x002fc600078e020c */
[----:B------:R-:W4:Y:S04]  /*217e0*/  LDL.64 R14, [R1+0x1e28] ;  /* 0x001e2800010e7983 */ /* 0x000f280000100a00 */
[----:B0-----:R0:W4:Y:S04]  /*217f0*/  LDG.E.U16 R28, [R6.64] ;  /* 0x00000006061c7981 */ /* 0x001128000c1e1500 */
[----:B---3--:R1:W3:Y:S04]  /*21800*/  LDG.E.U16 R26, [R8.64] ;  /* 0x00000006081a7981 */ /* 0x0082e8000c1e1500 */
[----:B------:R0:W-:Y:S04]  /*21810*/  STL [R1+0x340], R27 ;  /* 0x0003401b01007387 */ /* 0x0001e80000100800 */
[----:B0-----:R0:W3:Y:S01]  /*21820*/  LDG.E.U16 R27, [R10.64] ;  /* 0x000000060a1b7981 */ /* 0x0010e2000c1e1500 */
[----:B-1----:R-:W-:-:S03]  /*21830*/  IMAD.WIDE R8, R0, 0x2, R22 ;  /* 0x0000000200087825 */ /* 0x002fc600078e0216 */
[----:B------:R1:W-:Y:S04]  /*21840*/  STL [R1+0x33c], R21 ;  /* 0x00033c1501007387 */ /* 0x0003e80000100800 */
[----:B------:R0:W3:Y:S01]  /*21850*/  LDG.E.U16 R23, [R2.64] ;  /* 0x0000000602177981 */ /* 0x0000e2000c1e1500 */
[----:B--2---:R-:W-:-:S03]  /*21860*/  IMAD.WIDE R4, R0, 0x2, R24 ;  /* 0x0000000200047825 */ /* 0x004fc600078e0218 */
[----:B------:R-:W2:Y:S04]  /*21870*/  LDL.64 R12, [R1+0x2230] ;  /* 0x00223000010c7983 */ /* 0x000ea80000100a00 */
        /* <DEDUP_REMOVED lines=8> */
[----:B---3--:R1:W-:Y:S04]  /*21900*/  STL [R1+0x330], R26 ;  /* 0x0003301a01007387 */ /* 0x0083e80000100800 */
[----:B------:R-:W3:Y:S04]  /*21910*/  LDL.64 R16, [R1+0x2220] ;  /* 0x0022200001107983 */ /* 0x000ee80000100a00 */
[----:B0-----:R0:W4:Y:S04]  /*21920*/  LDG.E.U16 R28, [R6.64] ;  /* 0x00000006061c7981 */ /* 0x001128000c1e1500 */
[----:B-1----:R1:W3:Y:S04]  /*21930*/  LDG.E.U16 R26, [R8.64] ;  /* 0x00000006081a7981 */ /* 0x0022e8000c1e1500 */
[----:B------:R0:W-:Y:S01]  /*21940*/  STL [R1+0x32c], R27 ;  /* 0x00032c1b01007387 */ /* 0x0001e20000100800 */
[----:B------:R-:W-:-:S03]  /*21950*/  IMAD.WIDE R2, R0, 0x2, R14 ;  /* 0x0000000200027825 */ /* 0x000fc600078e020e */
[----:B0-----:R0:W3:Y:S04]  /*21960*/  LDG.E.U16 R27, [R10.64] ;  /* 0x000000060a1b7981 */ /* 0x0010e8000c1e1500 */
[----:B------:R0:W-:Y:S01]  /*21970*/  STL [R1+0x328], R23 ;  /* 0x0003281701007387 */ /* 0x0001e20000100800 */
[----:B--2---:R-:W-:-:S03]  /*21980*/  IMAD.WIDE R4, R0, 0x2, R20 ;  /* 0x0000000200047825 */ /* 0x004fc600078e0214 */
[----:B------:R-:W2:Y:S01]  /*21990*/  LDL.64 R20, [R1+0x1e18] ;  /* 0x001e180001147983 */ /* 0x000ea20000100a00 */
[----:B------:R-:W-:-:S03]  /*219a0*/  IMAD.WIDE R6, R0, 0x2, R12 ;  /* 0x0000000200067825 */ /* 0x000fc600078e020c */
[----:B------:R-:W2:Y:S04]  /*219b0*/  LDL.64 R14, [R1+0x2210] ;  /* 0x00221000010e7983 */ /* 0x000ea80000100a00 */
[----:B0-----:R-:W2:Y:S04]  /*219c0*/  LDL.64 R22, [R1+0x2218] ;  /* 0x0022180001167983 */ /* 0x001ea80000100a00 */
[----:B------:R-:W2:Y:S04]  /*219d0*/  LDL.64 R12, [R1+0x2208] ;  /* 0x00220800010c7983 */ /* 0x000ea80000100a00 */
[----:B------:R-:W2:Y:S04]  /*219e0*/  LDG.E.U16 R3, [R2.64] ;  /* 0x0000000602037981 */ /* 0x000ea8000c1e1500 */
[----:B------:R0:W-:Y:S04]  /*219f0*/  STL [R1+0x324], R29 ;  /* 0x0003241d01007387 */ /* 0x0001e80000100800 */
[----:B0-----:R2:W2:Y:S01]  /*21a00*/  LDG.E.U16 R29, [R4.64] ;  /* 0x00000006041d7981 */ /* 0x0014a2000c1e1500 */
[----:B------:R-:W-:-:S04]  /*21a10*/  IMAD.WIDE R10, R0, 0x2, R18 ;  /* 0x00000002000a7825 */ /* 0x000fc800078e0212 */
[C---:B-1----:R-:W-:Y:S01]  /*21a20*/  IMAD.WIDE R8, R0.reuse, 0x2, R24 ;  /* 0x0000000200087825 */ /* 0x042fe200078e0218 */
[----:B----4-:R0:W-:Y:S04]  /*21a30*/  STL [R1+0x320], R28 ;  /* 0x0003201c01007387 */ /* 0x0101e80000100800 */
[----:B---3--:R1:W-:Y:S04]  /*21a40*/  STL [R1+0x31c], R26 ;  /* 0x00031c1a01007387 */ /* 0x0083e80000100800 */
[----:B------:R-:W3:Y:S04]  /*21a50*/  LDL.64 R18, [R1+0x2200] ;  /* 0x0022000001127983 */ /* 0x000ee80000100a00 */
[----:B0-----:R0:W4:Y:S04]  /*21a60*/  LDG.E.U16 R28, [R6.64] ;  /* 0x00000006061c7981 */ /* 0x001128000c1e1500 */
[----:B-1----:R1:W4:Y:S04]  /*21a70*/  LDG.E.U16 R26, [R8.64] ;  /* 0x00000006081a7981 */ /* 0x002328000c1e1500 */
[----:B------:R0:W-:Y:S04]  /*21a80*/  STL [R1+0x318], R27 ;  /* 0x0003181b01007387 */ /* 0x0001e80000100800 */
[----:B------:R-:W4:Y:S04]  /*21a90*/  LDL.64 R24, [R1+0x21f8] ;  /* 0x0021f80001187983 */ /* 0x000f280000100a00 */
[----:B0-----:R0:W4:Y:S01]  /*21aa0*/  LDG.E.U16 R27, [R10.64] ;  /* 0x000000060a1b7981 */ /* 0x001122000c1e1500 */
[----:B--2---:R-:W-:-:S04]  /*21ab0*/  IMAD.WIDE R4, R0, 0x2, R20 ;  /* 0x0000000200047825 */ /* 0x004fc800078e0214 */
[C---:B-1----:R-:W-:Y:S02]  /*21ac0*/  IMAD.WIDE R8, R0.reuse, 0x2, R22 ;  /* 0x0000000200087825 */ /* 0x042fe400078e0216 */
[----:B------:R-:W2:Y:S02]  /*21ad0*/  LDL.64 R22, [R1+0x21f0] ;  /* 0x0021f00001167983 */ /* 0x000ea40000100a00 */
[C---:B0-----:R-:W-:Y:S02]  /*21ae0*/  IMAD.WIDE R10, R0.reuse, 0x2, R16 ;  /* 0x00000002000a7825 */ /* 0x041fe400078e0210 */
[----:B------:R-:W2:Y:S04]  /*21af0*/  LDL.64 R16, [R1+0x1e10] ;  /* 0x001e100001107983 */ /* 0x000ea80000100a00 */
[----:B------:R3:W2:Y:S01]  /*21b00*/  LDG.E.U16 R21, [R10.64] ;  /* 0x000000060a157981 */ /* 0x0006a2000c1e1500 */
[----:B------:R-:W-:-:S03]  /*21b10*/  IMAD.WIDE R6, R0, 0x2, R14 ;  /* 0x0000000200067825 */ /* 0x000fc600078e020e */
[----:B------:R-:W2:Y:S04]  /*21b20*/  LDL.64 R14, [R1+0x21e8] ;  /* 0x0021e800010e7983 */ /* 0x000ea80000100a00 */
[----:B------:R-:W-:Y:S04]  /*21b30*/  STL [R1+0x314], R3 ;  /* 0x0003140301007387 */ /* 0x000fe80000100800 */
[----:B------:R0:W-:Y:S04]  /*21b40*/  STL [R1+0x310], R29 ;  /* 0x0003101d01007387 */ /* 0x0001e80000100800 */
[----:B0-----:R0:W2:Y:S01]  /*21b50*/  LDG.E.U16 R29, [R8.64] ;  /* 0x00000006081d7981 */ /* 0x0010a2000c1e1500 */
[----:B------:R-:W-:-:S04]  /*21b60*/  IMAD.WIDE R2, R0, 0x2, R12 ;  /* 0x0000000200027825 */ /* 0x000fc800078e020c */
[C---:B---3--:R-:W-:Y:S01]  /*21b70*/  IMAD.WIDE R10, R0.reuse, 0x2, R18 ;  /* 0x00000002000a7825 */ /* 0x048fe200078e0212 */
[----:B----4-:R1:W-:Y:S04]  /*21b80*/  STL [R1+0x30c], R28 ;  /* 0x00030c1c01007387 */ /* 0x0103e80000100800 */
[----:B------:R3:W-:Y:S04]  /*21b90*/  STL [R1+0x308], R26 ;  /* 0x0003081a01007387 */ /* 0x0007e80000100800 */
[----:B------:R-:W4:Y:S04]  /*21ba0*/  LDL.64 R12, [R1+0x21e0] ;  /* 0x0021e000010c7983 */ /* 0x000f280000100a00 */
[----:B-1----:R1:W4:Y:S01]  /*21bb0*/  LDG.E.U16 R28, [R6.64] ;  /* 0x00000006061c7981 */ /* 0x002322000c1e1500 */
[----:B0-----:R-:W-:-:S03]  /*21bc0*/  IMAD.WIDE R8, R0, 0x2, R24 ;  /* 0x0000000200087825 */ /* 0x001fc600078e0218 */
[----:B---3--:R2:W3:Y:S04]  /*21bd0*/  LDG.E.U16 R26, [R4.64] ;  /* 0x00000006041a7981 */ /* 0x0084e8000c1e1500 */
[----:B------:R0:W-:Y:S01]  /*21be0*/  STL [R1+0x304], R27 ;  /* 0x0003041b01007387 */ /* 0x0001e20000100800 */
[----:B--2---:R-:W-:-:S03]  /*21bf0*/  IMAD.WIDE R4, R0, 0x2, R22 ;  /* 0x0000000200047825 */ /* 0x004fc600078e0216 */
[----:B------:R4:W2:Y:S04]  /*21c00*/  LDG.E.U16 R23, [R10.64] ;  /* 0x000000060a177981 */ /* 0x0008a8000c1e1500 */
[----:B0-----:R0:W2:Y:S04]  /*21c10*/  LDG.E.U16 R27, [R2.64] ;  /* 0x00000006021b7981 */ /* 0x0010a8000c1e1500 */
[----:B------:R0:W-:Y:S04]  /*21c20*/  STL [R1+0x300], R21 ;  /* 0x0003001501007387 */ /* 0x0001e80000100800 */
[----:B------:R-:W2:Y:S01]  /*21c30*/  LDL.64 R24, [R1+0x21d0] ;  /* 0x0021d00001187983 */ /* 0x000ea20000100a00 */
[----:B-1----:R-:W-:-:S03]  /*21c40*/  IMAD.WIDE R6, R0, 0x2, R16 ;  /* 0x0000000200067825 */ /* 0x002fc600078e0210 */
[----:B------:R-:W2:Y:S04]  /*21c50*/  LDL.64 R18, [R1+0x21d8] ;  /* 0x0021d80001127983 */ /* 0x000ea80000100a00 */
[----:B0-----:R-:W2:Y:S04]  /*21c60*/  LDL.64 R20, [R1+0x1e08] ;  /* 0x001e080001147983 */ /* 0x001ea80000100a00 */
[----:B------:R-:W2:Y:S04]  /*21c70*/  LDL.64 R16, [R1+0x21c8] ;  /* 0x0021c80001107983 */ /* 0x000ea80000100a00 */
[----:B------:R0:W-:Y:S04]  /*21c80*/  STL [R1+0x2ec], R29 ;  /* 0x0002ec1d01007387 */ /* 0x0001e80000100800 */
[----:B0-----:R0:W2:Y:S01]  /*21c90*/  LDG.E.U16 R29, [R8.64] ;  /* 0x00000006081d7981 */ /* 0x0010a2000c1e1500 */
[----:B------:R-:W-:-:S04]  /*21ca0*/  IMAD.WIDE R2, R0, 0x2, R14 ;  /* 0x0000000200027825 */ /* 0x000fc800078e020e */
[C---:B----4-:R-:W-:Y:S01]  /*21cb0*/  IMAD.WIDE R10, R0.reuse, 0x2, R12 ;  /* 0x00000002000a7825 */ /* 0x050fe200078e020c */
[----:B------:R1:W-:Y:S04]  /*21cc0*/  STL [R1+0x2e8], R28 ;  /* 0x0002e81c01007387 */ /* 0x0003e80000100800 */
[----:B---3--:R3:W-:Y:S04]  /*21cd0*/  STL [R1+0x2e4], R26 ;  /* 0x0002e41a01007387 */ /* 0x0087e80000100800 */
[----:B------:R-:W4:Y:S04]  /*21ce0*/  LDL.64 R14, [R1+0x1e00] ;  /* 0x001e0000010e7983 */ /* 0x000f280000100a00 */
[----:B-1----:R1:W4:Y:S04]  /*21cf0*/  LDG.E.U16 R28, [R6.64] ;  /* 0x00000006061c7981 */ /* 0x002328000c1e1500 */
[----:B---3--:R3:W4:Y:S04]  /*21d00*/  LDG.E.U16 R26, [R4.64] ;  /* 0x00000006041a7981 */ /* 0x008728000c1e1500 */
[----:B--2---:R2:W-:Y:S04]  /*21d10*/  STL [R1+0x2e0], R27 ;  /* 0x0002e01b01007387 */ /* 0x0045e80000100800 */
[----:B------:R0:W-:Y:S01]  /*21d20*/  STL [R1+0x2dc], R23 ;  /* 0x0002dc1701007387 */ /* 0x0001e20000100800 */
[----:B---3--:R-:W-:-:S03]  /*21d30*/  IMAD.WIDE R4, R0, 0x2, R24 ;  /* 0x0000000200047825 */ /* 0x008fc600078e0218 */
[----:B------:R-:W3:Y:S04]  /*21d40*/  LDL.64 R12, [R1+0x21b8] ;  /* 0x0021b800010c7983 */ /* 0x000ee80000100a00 */
[----:B--2---:R2:W3:Y:S01]  /*21d50*/  LDG.E.U16 R27, [R2.64] ;  /* 0x00000006021b7981 */ /* 0x0044e2000c1e1500 */
[----:B0-----:R-:W-:-:S03]  /*21d60*/  IMAD.WIDE R8, R0, 0x2, R20 ;  /* 0x0000000200087825 */ /* 0x001fc600078e0214 */
[----:B------:R-:W3:Y:S04]  /*21d70*/  LDL.64 R22, [R1+0x21c0] ;  /* 0x0021c00001167983 */ /* 0x000ee80000100a00 */
[----:B------:R-:W3:Y:S04]  /*21d80*/  LDL.64 R20, [R1+0x21b0] ;  /* 0x0021b00001147983 */ /* 0x000ee80000100a00 */
[----:B------:R4:W3:Y:S01]  /*21d90*/  LDG.E.U16 R25, [R10.64] ;  /* 0x000000060a197981 */ /* 0x0008e2000c1e1500 */
[----:B-1----:R-:W-:-:S03]  /*21da0*/  IMAD.WIDE R6, R0, 0x2, R18 ;  /* 0x0000000200067825 */ /* 0x002fc600078e0212 */
[----:B------:R-:W3:Y:S04]  /*21db0*/  LDL.64 R18, [R1+0x1df8] ;  /* 0x001df80001127983 */ /* 0x000ee80000100a00 */
[----:B------:R0:W-:Y:S04]  /*21dc0*/  STL [R1+0x2d8], R29 ;  /* 0x0002d81d01007387 */ /* 0x0001e80000100800 */
[----:B0-----:R0:W3:Y:S01]  /*21dd0*/  LDG.E.U16 R29, [R8.64] ;  /* 0x00000006081d7981 */ /* 0x0010e2000c1e1500 */
[----:B--2---:R-:W-:-:S04]  /*21de0*/  IMAD.WIDE R2, R0, 0x2, R16 ;  /* 0x0000000200027825 */ /* 0x004fc800078e0210 */
[C---:B----4-:R-:W-:Y:S01]  /*21df0*/  IMAD.WIDE R10, R0.reuse, 0x2, R14 ;  /* 0x00000002000a7825 */ /* 0x050fe200078e020e */
[----:B------:R1:W-:Y:S04]  /*21e00*/  STL [R1+0x2d4], R28 ;  /* 0x0002d41c01007387 */ /* 0x0003e80000100800 */
[----:B------:R2:W-:Y:S04]  /*21e10*/  STL [R1+0x2d0], R26 ;  /* 0x0002d01a01007387 */ /* 0x0005e80000100800 */
[----:B------:R-:W4:Y:S04]  /*21e20*/  LDL.64 R16, [R1+0x21a8] ;  /* 0x0021a80001107983 */ /* 0x000f280000100a00 */
[----:B-1----:R1:W4:Y:S04]  /*21e30*/  LDG.E.U16 R28, [R6.64] ;  /* 0x00000006061c7981 */ /* 0x002328000c1e1500 */
[----:B--2---:R2:W4:Y:S04]  /*21e40*/  LDG.E.U16 R26, [R4.64] ;  /* 0x00000006041a7981 */ /* 0x004528000c1e1500 */
[----:B---3--:R3:W-:Y:S01]  /*21e50*/  STL [R1+0x2cc], R27 ;  /* 0x0002cc1b01007387 */ /* 0x0087e20000100800 */
[----:B0-----:R-:W-:-:S04]  /*21e60*/  IMAD.WIDE R8, R0, 0x2, R22 ;  /* 0x0000000200087825 */ /* 0x001fc800078e0216 */
[C---:B--2---:R-:W-:Y:S01]  /*21e70*/  IMAD.WIDE R4, R0.reuse, 0x2, R20 ;  /* 0x0000000200047825 */ /* 0x044fe200078e0214 */
[----:B---3--:R0:W2:Y:S04]  /*21e80*/  LDG.E.U16 R27, [R2.64] ;  /* 0x00000006021b7981 */ /* 0x0080a8000c1e1500 */
[----:B------:R3:W-:Y:S04]  /*21e90*/  STL [R1+0x2c8], R25 ;  /* 0x0002c81901007387 */ /* 0x0007e80000100800 */
[----:B------:R-:W2:Y:S04]  /*21ea0*/  LDL.64 R22, [R1+0x1df0] ;  /* 0x001df00001167983 */ /* 0x000ea80000100a00 */
[----:B------:R4:W2:Y:S04]  /*21eb0*/  LDG.E.U16 R21, [R10.64] ;  /* 0x000000060a157981 */ /* 0x0008a8000c1e1500 */
[----:B---3--:R-:W3:Y:S01]  /*21ec0*/  LDL.64 R24, [R1+0x21a0] ;  /* 0x0021a00001187983 */ /* 0x008ee20000100a00 */
[----:B-1----:R-:W-:-:S03]  /*21ed0*/  IMAD.WIDE R6, R0, 0x2, R12 ;  /* 0x0000000200067825 */ /* 0x002fc600078e020c */
[----:B------:R-:W3:Y:S04]  /*21ee0*/  LDL.64 R14, [R1+0x2198] ;  /* 0x00219800010e7983 */ /* 0x000ee80000100a00 */
[----:B------:R-:W3:Y:S04]  /*21ef0*/  LDL.64 R12, [R1+0x2190] ;  /* 0x00219000010c7983 */ /* 0x000ee80000100a00 */
[----:B------:R1:W-:Y:S04]  /*21f00*/  STL [R1+0x2c4], R29 ;  /* 0x0002c41d01007387 */ /* 0x0003e80000100800 */
[----:B-1----:R3:W3:Y:S01]  /*21f10*/  LDG.E.U16 R29, [R8.64] ;  /* 0x00000006081d7981 */ /* 0x0026e2000c1e1500 */
[----:B0-----:R-:W-:-:S04]  /*21f20*/  IMAD.WIDE R2, R0, 0x2, R18 ;  /* 0x0000000200027825 */ /* 0x001fc800078e0212 */
[C---:B----4-:R-:W-:Y:S01]  /*21f30*/  IMAD.WIDE R10, R0.reuse, 0x2, R16 ;  /* 0x00000002000a7825 */ /* 0x050fe200078e0210 */
[----:B------:R0:W-:Y:S04]  /*21f40*/  STL [R1+0x2c0], R28 ;  /* 0x0002c01c01007387 */ /* 0x0001e80000100800 */
[----:B------:R1:W-:Y:S04]  /*21f50*/  STL [R1+0x2bc], R26 ;  /* 0x0002bc1a01007387 */ /* 0x0003e80000100800 */
[----:B------:R-:W4:Y:S04]  /*21f60*/  LDL.64 R18, [R1+0x2188] ;  /* 0x0021880001127983 */ /* 0x000f280000100a00 */
[----:B0-----:R0:W4:Y:S04]  /*21f70*/  LDG.E.U16 R28, [R6.64] ;  /* 0x00000006061c7981 */ /* 0x001128000c1e1500 */
[----:B-1----:R1:W4:Y:S04]  /*21f80*/  LDG.E.U16 R26, [R4.64] ;  /* 0x00000006041a7981 */ /* 0x002328000c1e1500 */
[----:B--2---:R2:W-:Y:S01]  /*21f90*/  STL [R1+0x2b8], R27 ;  /* 0x0002b81b01007387 */ /* 0x0045e20000100800 */
[----:B-1----:R-:W-:-:S03]  /*21fa0*/  IMAD.WIDE R4, R0, 0x2, R22 ;  /* 0x0000000200047825 */ /* 0x002fc600078e0216 */
[----:B------:R4:W4:Y:S04]  /*21fb0*/  LDG.E.U16 R23, [R10.64] ;  /* 0x000000060a177981 */ /* 0x000928000c1e1500 */
[----:B--2---:R1:W2:Y:S01]  /*21fc0*/  LDG.E.U16 R27, [R2.64] ;  /* 0x00000006021b7981 */ /* 0x0042a2000c1e1500 */
[----:B---3--:R-:W-:-:S03]  /*21fd0*/  IMAD.WIDE R8, R0, 0x2, R24 ;  /* 0x0000000200087825 */ /* 0x008fc600078e0218 */
[----:B------:R3:W-:Y:S04]  /*21fe0*/  STL [R1+0x2b4], R21 ;  /* 0x0002b41501007387 */ /* 0x0007e80000100800 */
[----:B------:R-:W2:Y:S01]  /*21ff0*/  LDL.64 R24, [R1+0x2178] ;  /* 0x0021780001187983 */ /* 0x000ea20000100a00 */
[----:B0-----:R-:W-:-:S03]  /*22000*/  IMAD.WIDE R6, R0, 0x2, R14 ;  /* 0x0000000200067825 */ /* 0x001fc600078e020e */
[----:B------:R-:W2:Y:S04]  /*22010*/  LDL.64 R16, [R1+0x1de8] ;  /* 0x001de80001107983 */ /* 0x000ea80000100a00 */
[----:B---3--:R-:W3:Y:S04]  /*22020*/  LDL.64 R20, [R1+0x2180] ;  /* 0x0021800001147983 */ /* 0x008ee80000100a00 */
[----:B------:R-:W3:Y:S04]  /*22030*/  LDL.64 R14, [R1+0x2170] ;  /* 0x00217000010e7983 */ /* 0x000ee80000100a00 */
[----:B------:R0:W-:Y:S04]  /*22040*/  STL [R1+0x2b0], R29 ;  /* 0x0002b01d01007387 */ /* 0x0001e80000100800 */
[----:B0-----:R3:W3:Y:S01]  /*22050*/  LDG.E.U16 R29, [R8.64] ;  /* 0x00000006081d7981 */ /* 0x0016e2000c1e1500 */
[----:B-1----:R-:W-:-:S04]  /*22060*/  IMAD.WIDE R2, R0, 0x2, R12 ;  /* 0x0000000200027825 */ /* 0x002fc800078e020c */
[C---:B----4-:R-:W-:Y:S01]  /*22070*/  IMAD.WIDE R10, R0.reuse, 0x2, R18 ;  /* 0x00000002000a7825 */ /* 0x050fe200078e0212 */
[----:B------:R0:W-:Y:S04]  /*22080*/  STL [R1+0x2ac], R28 ;  /* 0x0002ac1c01007387 */ /* 0x0001e80000100800 */
[----:B------:R1:W-:Y:S04]  /*22090*/  STL [R1+0x2a8], R26 ;  /* 0x0002a81a01007387 */ /* 0x0003e80000100800 */
[----:B------:R-:W4:Y:S04]  /*220a0*/  LDL.64 R12, [R1+0x2168] ;  /* 0x00216800010c7983 */ /* 0x000f280000100a00 */
[----:B0-----:R0:W4:Y:S04]  /*220b0*/  LDG.E.U16 R28, [R6.64] ;  /* 0x00000006061c7981 */ /* 0x001128000c1e1500 */
[----:B-1----:R1:W4:Y:S04]  /*220c0*/  LDG.E.U16 R26, [R4.64] ;  /* 0x00000006041a7981 */ /* 0x002328000c1e1500 */
[----:B--2---:R2:W-:Y:S04]  /*220d0*/  STL [R1+0x2a4], R27 ;  /* 0x0002a41b01007387 */ /* 0x0045e80000100800 */
[----:B------:R0:W-:Y:S01]  /*220e0*/  STL [R1+0x2a0], R23 ;  /* 0x0002a01701007387 */ /* 0x0001e20000100800 */
[----:B-1----:R-:W-:-:S03]  /*220f0*/  IMAD.WIDE R4, R0, 0x2, R24 ;  /* 0x0000000200047825 */ /* 0x002fc600078e0218 */
[----:B------:R-:W4:Y:S04]  /*22100*/  LDL.64 R18, [R1+0x2160] ;  /* 0x0021600001127983 */ /* 0x000f280000100a00 */
[----:B--2---:R1:W2:Y:S01]  /*22110*/  LDG.E.U16 R27, [R2.64] ;  /* 0x00000006021b7981 */ /* 0x0042a2000c1e1500 */
[----:B---3--:R-:W-:-:S03]  /*22120*/  IMAD.WIDE R8, R0, 0x2, R20 ;  /* 0x0000000200087825 */ /* 0x008fc600078e0214 */
[----:B0-----:R-:W3:Y:S04]  /*22130*/  LDL.64 R22, [R1+0x1de0] ;  /* 0x001de00001167983 */ /* 0x001ee80000100a00 */
[----:B------:R-:W3:Y:S04]  /*22140*/  LDL.64 R20, [R1+0x2158] ;  /* 0x0021580001147983 */ /* 0x000ee80000100a00 */
[----:B------:R4:W3:Y:S01]  /*22150*/  LDG.E.U16 R25, [R10.64] ;  /* 0x000000060a197981 */ /* 0x0008e2000c1e1500 */
[----:B------:R-:W-:-:S03]  /*22160*/  IMAD.WIDE R6, R0, 0x2, R16 ;  /* 0x0000000200067825 */ /* 0x000fc600078e0210 */
        /* <DEDUP_REMOVED lines=10> */
[----:B--2---:R2:W-:Y:S01]  /*22210*/  STL [R1+0x290], R27 ;  /* 0x0002901b01007387 */ /* 0x0045e20000100800 */
[----:B---3--:R-:W-:-:S04]  /*22220*/  IMAD.WIDE R8, R0, 0x2, R22 ;  /* 0x0000000200087825 */ /* 0x008fc800078e0216 */
[C---:B-1----:R-:W-:Y:S01]  /*22230*/  IMAD.WIDE R4, R0.reuse, 0x2, R20 ;  /* 0x0000000200047825 */ /* 0x042fe200078e0214 */
[----:B--2---:R1:W2:Y:S04]  /*22240*/  LDG.E.U16 R27, [R2.64] ;  /* 0x00000006021b7981 */ /* 0x0042a8000c1e1500 */
[----:B------:R3:W-:Y:S04]  /*22250*/  STL [R1+0x28c], R25 ;  /* 0x00028c1901007387 */ /* 0x0007e80000100800 */
[----:B------:R-:W2:Y:S04]  /*22260*/  LDL.64 R22, [R1+0x2138] ;  /* 0x0021380001167983 */ /* 0x000ea80000100a00 */
[----:B------:R4:W2:Y:S04]  /*22270*/  LDG.E.U16 R21, [R10.64] ;  /* 0x000000060a157981 */ /* 0x0008a8000c1e1500 */
[----:B---3--:R-:W3:Y:S01]  /*22280*/  LDL.64 R24, [R1+0x2148] ;  /* 0x0021480001187983 */ /* 0x008ee20000100a00 */
[----:B0-----:R-:W-:-:S03]  /*22290*/  IMAD.WIDE R6, R0, 0x2, R18 ;  /* 0x0000000200067825 */ /* 0x001fc600078e0212 */
[----:B------:R-:W3:Y:S04]  /*222a0*/  LDL.64 R12, [R1+0x2140] ;  /* 0x00214000010c7983 */ /* 0x000ee80000100a00 */
        /* <DEDUP_REMOVED lines=12> */
[----:B--2---:R1:W2:Y:S04]  /*22370*/  LDG.E.U16 R27, [R2.64] ;  /* 0x00000006021b7981 */ /* 0x0042a8000c1e1500 */
[----:B------:R0:W-:Y:S01]  /*22380*/  STL [R1+0x278], R21 ;  /* 0x0002781501007387 */ /* 0x0001e20000100800 */
[----:B---3--:R-:W-:-:S03]  /*22390*/  IMAD.WIDE R8, R0, 0x2, R24 ;  /* 0x0000000200087825 */ /* 0x008fc600078e0218 */
        /* <DEDUP_REMOVED lines=8> */
[----:B-1----:R-:W-:-:S04]  /*22420*/  IMAD.WIDE R2, R0, 0x2, R18 ;  /* 0x0000000200027825 */ /* 0x002fc800078e0212 */
[C---:B----4-:R-:W-:Y:S01]  /*22430*/  IMAD.WIDE R10, R0.reuse, 0x2, R16 ;  /* 0x00000002000a7825 */ /* 0x050fe200078e0210 */
[----:B------:R1:W-:Y:S04]  /*22440*/  STL [R1+0x270], R28 ;  /* 0x0002701c01007387 */ /* 0x0003e80000100800 */
[----:B------:R4:W-:Y:S04]  /*22450*/  STL [R1+0x26c], R26 ;  /* 0x00026c1a01007387 */ /* 0x0009e80000100800 */
[----:B------:R-:W3:Y:S04]  /*22460*/  LDL.64 R18, [R1+0x2110] ;  /* 0x0021100001127983 */ /* 0x000ee80000100a00 */
[----:B-1----:R1:W3:Y:S04]  /*22470*/  LDG.E.U16 R28, [R6.64] ;  /* 0x00000006061c7981 */ /* 0x0022e8000c1e1500 */
[----:B----4-:R4:W3:Y:S04]  /*22480*/  LDG.E.U16 R26, [R4.64] ;  /* 0x00000006041a7981 */ /* 0x0108e8000c1e1500 */
[----:B--2---:R2:W-:Y:S01]  /*22490*/  STL [R1+0x268], R27 ;  /* 0x0002681b01007387 */ /* 0x0045e20000100800 */
[----:B----4-:R-:W-:-:S03]  /*224a0*/  IMAD.WIDE R4, R0, 0x2, R24 ;  /* 0x0000000200047825 */ /* 0x010fc600078e0218 */
[----:B------:R3:W4:Y:S04]  /*224b0*/  LDG.E.U16 R25, [R10.64] ;  /* 0x000000060a197981 */ /* 0x000728000c1e1500 */
[----:B--2---:R2:W4:Y:S01]  /*224c0*/  LDG.E.U16 R27, [R2.64] ;  /* 0x00000006021b7981 */ /* 0x004522000c1e1500 */
[----:B0-----:R-:W-:-:S03]  /*224d0*/  IMAD.WIDE R8, R0, 0x2, R20 ;  /* 0x0000000200087825 */ /* 0x001fc600078e0214 */
[----:B------:R0:W-:Y:S04]  /*224e0*/  STL [R1+0x264], R23 ;  /* 0x0002641701007387 */ /* 0x0001e80000100800 */
[----:B------:R-:W4:Y:S01]  /*224f0*/  LDL.64 R20, [R1+0x2100] ;  /* 0x0021000001147983 */ /* 0x000f220000100a00 */
[----:B-1----:R-:W-:-:S03]  /*22500*/  IMAD.WIDE R6, R0, 0x2, R14 ;  /* 0x0000000200067825 */ /* 0x002fc600078e020e */
[----:B------:R-:W4:Y:S04]  /*22510*/  LDL.64 R16, [R1+0x1dc0] ;  /* 0x001dc00001107983 */ /* 0x000f280000100a00 */
[----:B0-----:R-:W4:Y:S04]  /*22520*/  LDL.64 R22, [R1+0x2108] ;  /* 0x0021080001167983 */ /* 0x001f280000100a00 */
[----:B------:R-:W4:Y:S04]  /*22530*/  LDL.64 R14, [R1+0x20f8] ;  /* 0x0020f800010e7983 */ /* 0x000f280000100a00 */
[----:B------:R0:W-:Y:S04]  /*22540*/  STL [R1+0x260], R29 ;  /* 0x0002601d01007387 */ /* 0x0001e80000100800 */
[----:B0-----:R0:W4:Y:S01]  /*22550*/  LDG.E.U16 R29, [R8.64] ;  /* 0x00000006081d7981 */ /* 0x001122000c1e1500 */
[----:B--2---:R-:W-:-:S04]  /*22560*/  IMAD.WIDE R2, R0, 0x2, R12 ;  /* 0x0000000200027825 */ /* 0x004fc800078e020c */
[C---:B---3--:R-:W-:Y:S01]  /*22570*/  IMAD.WIDE R10, R0.reuse, 0x2, R18 ;  /* 0x00000002000a7825 */ /* 0x048fe200078e0212 */
[----:B------:R1:W-:Y:S04]  /*22580*/  STL [R1+0x25c], R28 ;  /* 0x00025c1c01007387 */ /* 0x0003e80000100800 */
[----:B------:R2:W-:Y:S04]  /*22590*/  STL [R1+0x258], R26 ;  /* 0x0002581a01007387 */ /* 0x0005e80000100800 */
[----:B------:R-:W3:Y:S04]  /*225a0*/  LDL.64 R12, [R1+0x20f0] ;  /* 0x0020f000010c7983 */ /* 0x000ee80000100a00 */
[----:B-1----:R1:W3:Y:S04]  /*225b0*/  LDG.E.U16 R28, [R6.64] ;  /* 0x00000006061c7981 */ /* 0x0022e8000c1e1500 */
[----:B--2---:R2:W3:Y:S04]  /*225c0*/  LDG.E.U16 R26, [R4.64] ;  /* 0x00000006041a7981 */ /* 0x0044e8000c1e1500 */
[----:B----4-:R4:W-:Y:S04]  /*225d0*/  STL [R1+0x254], R27 ;  /* 0x0002541b01007387 */ /* 0x0109e80000100800 */
[----:B------:R0:W-:Y:S01]  /*225e0*/  STL [R1+0x250], R25 ;  /* 0x0002501901007387 */ /* 0x0001e20000100800 */
[----:B--2---:R-:W-:-:S03]  /*225f0*/  IMAD.WIDE R4, R0, 0x2, R20 ;  /* 0x0000000200047825 */ /* 0x004fc600078e0214 */
[----:B------:R-:W2:Y:S04]  /*22600*/  LDL.64 R18, [R1+0x20e8] ;  /* 0x0020e80001127983 */ /* 0x000ea80000100a00 */
[----:B----4-:R4:W2:Y:S01]  /*22610*/  LDG.E.U16 R27, [R2.64] ;  /* 0x00000006021b7981 */ /* 0x0108a2000c1e1500 */
[----:B0-----:R-:W-:-:S03]  /*22620*/  IMAD.WIDE R8, R0, 0x2, R22 ;  /* 0x0000000200087825 */ /* 0x001fc600078e0216 */
[----:B------:R-:W2:Y:S04]  /*22630*/  LDL.64 R24, [R1+0x1db8] ;  /* 0x001db80001187983 */ /* 0x000ea80000100a00 */
[----:B------:R-:W2:Y:S04]  /*22640*/  LDL.64 R22, [R1+0x20e0] ;  /* 0x0020e00001167983 */ /* 0x000ea80000100a00 */
[----:B------:R3:W2:Y:S01]  /*22650*/  LDG.E.U16 R21, [R10.64] ;  /* 0x000000060a157981 */ /* 0x0006a2000c1e1500 */
[----:B-1----:R-:W-:-:S03]  /*22660*/  IMAD.WIDE R6, R0, 0x2, R16 ;  /* 0x0000000200067825 */ /* 0x002fc600078e0210 */
[----:B------:R-:W2:Y:S04]  /*22670*/  LDL.64 R16, [R1+0x20d8] ;  /* 0x0020d80001107983 */ /* 0x000ea80000100a00 */
[----:B------:R0:W-:Y:S04]  /*22680*/  STL [R1+0x24c], R29 ;  /* 0x00024c1d01007387 */ /* 0x0001e80000100800 */
[----:B0-----:R0:W2:Y:S01]  /*22690*/  LDG.E.U16 R29, [R8.64] ;  /* 0x00000006081d7981 */ /* 0x0010a2000c1e1500 */
[----:B----4-:R-:W-:-:S04]  /*226a0*/  IMAD.WIDE R2, R0, 0x2, R14 ;  /* 0x0000000200027825 */ /* 0x010fc800078e020e */
[C---:B---3--:R-:W-:Y:S01]  /*226b0*/  IMAD.WIDE R10, R0.reuse, 0x2, R12 ;  /* 0x00000002000a7825 */ /* 0x048fe200078e020c */
[----:B------:R1:W-:Y:S04]  /*226c0*/  STL [R1+0x248], R28 ;  /* 0x0002481c01007387 */ /* 0x0003e80000100800 */
[----:B------:R3:W-:Y:S04]  /*226d0*/  STL [R1+0x244], R26 ;  /* 0x0002441a01007387 */ /* 0x0007e80000100800 */
[----:B------:R-:W4:Y:S04]  /*226e0*/  LDL.64 R14, [R1+0x1db0] ;  /* 0x001db000010e7983 */ /* 0x000f280000100a00 */
[----:B-1----:R1:W4:Y:S04]  /*226f0*/  LDG.E.U16 R28, [R6.64] ;  /* 0x00000006061c7981 */ /* 0x002328000c1e1500 */
[----:B---3--:R3:W4:Y:S04]  /*22700*/  LDG.E.U16 R26, [R4.64] ;  /* 0x00000006041a7981 */ /* 0x008728000c1e1500 */
[----:B--2---:R2:W-:Y:S01]  /*22710*/  STL [R1+0x240], R27 ;  /* 0x0002401b01007387 */ /* 0x0045e20000100800 */
[----:B0-----:R-:W-:-:S04]  /*22720*/  IMAD.WIDE R8, R0, 0x2, R24 ;  /* 0x0000000200087825 */ /* 0x001fc800078e0218 */
[C---:B---3--:R-:W-:Y:S01]  /*22730*/  IMAD.WIDE R4, R0.reuse, 0x2, R22 ;  /* 0x0000000200047825 */ /* 0x048fe200078e0216 */
[----:B--2---:R0:W2:Y:S04]  /*22740*/  LDG.E.U16 R27, [R2.64] ;  /* 0x00000006021b7981 */ /* 0x0040a8000c1e1500 */
        /* <DEDUP_REMOVED lines=42> */
[----:B------:R4:W2:Y:S04]  /*229f0*/  LDG.E.U16 R21, [R10.64] ;  /* 0x000000060a157981 */ /* 0x0008a8000c1e1500 */
[----:B------:R-:W2:Y:S01]  /*22a00*/  LDL.64 R22, [R1+0x2088] ;  /* 0x0020880001167983 */ /* 0x000ea20000100a00 */
[----:B0-----:R-:W-:-:S03]  /*22a10*/  IMAD.WIDE R6, R0, 0x2, R14 ;  /* 0x0000000200067825 */ /* 0x001fc600078e020e */
        /* <DEDUP_REMOVED lines=12> */
[----:B-1----:R-:W-:-:S03]  /*22ae0*/  IMAD.WIDE R6, R0, 0x2, R16 ;  /* 0x0000000200067825 */ /* 0x002fc600078e0210 */
[----:B------:R1:W-:Y:S01]  /*22af0*/  STL [R1+0x200], R21 ;  /* 0x0002001501007387 */ /* 0x0003e20000100800 */
[----:B----4-:R-:W-:-:S03]  /*22b00*/  IMAD.WIDE R4, R0, 0x2, R22 ;  /* 0x0000000200047825 */ /* 0x010fc600078e0216 */
[----:B------:R-:W4:Y:S04]  /*22b10*/  LDL.64 R18, [R1+0x2070] ;  /* 0x0020700001127983 */ /* 0x000f280000100a00 */
[----:B--2---:R2:W4:Y:S04]  /*22b20*/  LDG.E.U16 R27, [R2.64] ;  /* 0x00000006021b7981 */ /* 0x004528000c1e1500 */
[----:B------:R3:W4:Y:S01]  /*22b30*/  LDG.E.U16 R23, [R10.64] ;  /* 0x000000060a177981 */ /* 0x000722000c1e1500 */
[----:B0-----:R-:W-:-:S03]  /*22b40*/  IMAD.WIDE R8, R0, 0x2, R24 ;  /* 0x0000000200087825 */ /* 0x001fc600078e0218 */
[----:B-1----:R-:W4:Y:S04]  /*22b50*/  LDL.64 R20, [R1+0x1d90] ;  /* 0x001d900001147983 */ /* 0x002f280000100a00 */
[----:B------:R-:W4:Y:S04]  /*22b60*/  LDL.64 R16, [R1+0x2060] ;  /* 0x0020600001107983 */ /* 0x000f280000100a00 */
[----:B------:R-:W4:Y:S04]  /*22b70*/  LDL.64 R24, [R1+0x2068] ;  /* 0x0020680001187983 */ /* 0x000f280000100a00 */
[----:B------:R0:W-:Y:S04]  /*22b80*/  STL [R1+0x1fc], R29 ;  /* 0x0001fc1d01007387 */ /* 0x0001e80000100800 */
[----:B0-----:R0:W4:Y:S01]  /*22b90*/  LDG.E.U16 R29, [R8.64] ;  /* 0x00000006081d7981 */ /* 0x001122000c1e1500 */
[----:B--2---:R-:W-:-:S04]  /*22ba0*/  IMAD.WIDE R2, R0, 0x2, R14 ;  /* 0x0000000200027825 */ /* 0x004fc800078e020e */
[C---:B---3--:R-:W-:Y:S01]  /*22bb0*/  IMAD.WIDE R10, R0.reuse, 0x2, R12 ;  /* 0x00000002000a7825 */ /* 0x048fe200078e020c */
[----:B------:R1:W-:Y:S04]  /*22bc0*/  STL [R1+0x1f8], R28 ;  /* 0x0001f81c01007387 */ /* 0x0003e80000100800 */
[----:B------:R-:W2:Y:S04]  /*22bd0*/  LDL.64 R14, [R1+0x1d88] ;  /* 0x001d8800010e7983 */ /* 0x000ea80000100a00 */
[----:B------:R3:W-:Y:S04]  /*22be0*/  STL [R1+0x1f4], R26 ;  /* 0x0001f41a01007387 */ /* 0x0007e80000100800 */
[----:B-1----:R1:W2:Y:S04]  /*22bf0*/  LDG.E.U16 R28, [R6.64] ;  /* 0x00000006061c7981 */ /* 0x0022a8000c1e1500 */
[----:B---3--:R3:W2:Y:S04]  /*22c00*/  LDG.E.U16 R26, [R4.64] ;  /* 0x00000006041a7981 */ /* 0x0086a8000c1e1500 */
[----:B----4-:R4:W-:Y:S01]  /*22c10*/  STL [R1+0x1f0], R27 ;  /* 0x0001f01b01007387 */ /* 0x0109e20000100800 */
[----:B-1----:R-:W-:-:S03]  /*22c20*/  IMAD.WIDE R6, R0, 0x2, R18 ;  /* 0x0000000200067825 */ /* 0x002fc600078e0212 */
[----:B------:R1:W-:Y:S04]  /*22c30*/  STL [R1+0x1ec], R23 ;  /* 0x0001ec1701007387 */ /* 0x0003e80000100800 */
[----:B------:R-:W2:Y:S01]  /*22c40*/  LDL.64 R12, [R1+0x2050] ;  /* 0x00205000010c7983 */ /* 0x000ea20000100a00 */
[----:B0-----:R-:W-:-:S03]  /*22c50*/  IMAD.WIDE R8, R0, 0x2, R20 ;  /* 0x0000000200087825 */ /* 0x001fc600078e0214 */
[----:B----4-:R0:W4:Y:S04]  /*22c60*/  LDG.E.U16 R27, [R2.64] ;  /* 0x00000006021b7981 */ /* 0x010128000c1e1500 */
[----:B-1----:R-:W4:Y:S01]  /*22c70*/  LDL.64 R22, [R1+0x2058] ;  /* 0x0020580001167983 */ /* 0x002f220000100a00 */
[----:B---3--:R-:W-:-:S03]  /*22c80*/  IMAD.WIDE R4, R0, 0x2, R24 ;  /* 0x0000000200047825 */ /* 0x008fc600078e0218 */
[----:B------:R-:W3:Y:S01]  /*22c90*/  LDL.64 R20, [R1+0x2048] ;  /* 0x0020480001147983 */ /* 0x000ee20000100a00 */
[----:B0-----:R-:W-:-:S03]  /*22ca0*/  IMAD.WIDE R2, R0, 0x2, R16 ;  /* 0x0000000200027825 */ /* 0x001fc600078e0210 */
[----:B------:R2:W3:Y:S04]  /*22cb0*/  LDG.E.U16 R17, [R10.64] ;  /* 0x000000060a117981 */ /* 0x0004e8000c1e1500 */
[----:B------:R0:W3:Y:S04]  /*22cc0*/  LDG.E.U16 R25, [R6.64] ;  /* 0x0000000606197981 */ /* 0x0000e8000c1e1500 */
[----:B------:R-:W3:Y:S04]  /*22cd0*/  LDL.64 R18, [R1+0x1d80] ;  /* 0x001d800001127983 */ /* 0x000ee80000100a00 */
[----:B------:R1:W3:Y:S04]  /*22ce0*/  LDG.E.U16 R24, [R8.64] ;  /* 0x0000000608187981 */ /* 0x0002e8000c1e1500 */
[----:B------:R0:W-:Y:S04]  /*22cf0*/  STL [R1+0x1e8], R29 ;  /* 0x0001e81d01007387 */ /* 0x0001e80000100800 */
[----:B0-----:R3:W3:Y:S01]  /*22d00*/  LDG.E.U16 R29, [R4.64] ;  /* 0x00000006041d7981 */ /* 0x0016e2000c1e1500 */
[----:B--2---:R-:W-:-:S06]  /*22d10*/  IMAD.WIDE R10, R0, 0x2, R14 ;  /* 0x00000002000a7825 */ /* 0x004fcc00078e020e */
[----:B------:R-:W2:Y:S04]  /*22d20*/  LDG.E.U16 R11, [R10.64] ;  /* 0x000000060a0b7981 */ /* 0x000ea8000c1e1500 */
[----:B------:R0:W-:Y:S04]  /*22d30*/  STL [R1+0x1e4], R28 ;  /* 0x0001e41c01007387 */ /* 0x0001e80000100800 */
[----:B0-----:R0:W2:Y:S01]  /*22d40*/  LDG.E.U16 R28, [R2.64] ;  /* 0x00000006021c7981 */ /* 0x0010a2000c1e1500 */
[----:B------:R-:W-:-:S03]  /*22d50*/  IMAD.WIDE R6, R0, 0x2, R12 ;  /* 0x0000000200067825 */ /* 0x000fc600078e020c */
[----:B----4-:R-:W-:Y:S01]  /*22d60*/  STL [R1+0x1dc], R27 ;  /* 0x0001dc1b01007387 */ /* 0x010fe20000100800 */
[----:B-1----:R-:W-:-:S03]  /*22d70*/  IMAD.WIDE R8, R0, 0x2, R22 ;  /* 0x0000000200087825 */ /* 0x002fc600078e0216 */
[----:B------:R1:W-:Y:S01]  /*22d80*/  STL [R1+0x1e0], R26 ;  /* 0x0001e01a01007387 */ /* 0x0003e20000100800 */
[----:B---3--:R-:W-:-:S03]  /*22d90*/  IMAD.WIDE R4, R0, 0x2, R20 ;  /* 0x0000000200047825 */ /* 0x008fc600078e0214 */
[----:B------:R-:W3:Y:S04]  /*22da0*/  LDG.E.U16 R7, [R6.64] ;  /* 0x0000000606077981 */ /* 0x000ee8000c1e1500 */
[----:B------:R-:W4:Y:S04]  /*22db0*/  LDG.E.U16 R9, [R8.64] ;  /* 0x0000000608097981 */ /* 0x000f28000c1e1500 */
[----:B-1----:R-:W3:Y:S04]  /*22dc0*/  LDL.64 R26, [R1+0x2040] ;  /* 0x00204000011a7983 */ /* 0x002ee80000100a00 */
[----:B------:R1:W-:Y:S04]  /*22dd0*/  STL [R1+0x1d8], R17 ;  /* 0x0001d81101007387 */ /* 0x0003e80000100800 */
[----:B------:R-:W3:Y:S04]  /*22de0*/  LDL.64 R14, [R1+0x2030] ;  /* 0x00203000010e7983 */ /* 0x000ee80000100a00 */
[----:B-1----:R-:W3:Y:S04]  /*22df0*/  LDL.64 R16, [R1+0x2038] ;  /* 0x0020380001107983 */ /* 0x002ee80000100a00 */
[----:B------:R-:W-:Y:S04]  /*22e00*/  STL [R1+0x1d0], R25 ;  /* 0x0001d01901007387 */ /* 0x000fe80000100800 */
[----:B------:R1:W-:Y:S04]  /*22e10*/  STL [R1+0x1d4], R24 ;  /* 0x0001d41801007387 */ /* 0x0003e80000100800 */
[----:B------:R-:W3:Y:S04]  /*22e20*/  LDL.64 R12, [R1+0x2028] ;  /* 0x00202800010c7983 */ /* 0x000ee80000100a00 */
[----:B-1----:R-:W3:Y:S04]  /*22e30*/  LDL.64 R24, [R1+0x1d78] ;  /* 0x001d780001187983 */ /* 0x002ee80000100a00 */
[----:B------:R1:W-:Y:S01]  /*22e40*/  STL [R1+0x1cc], R29 ;  /* 0x0001cc1d01007387 */ /* 0x0003e20000100800 */
[----:B0-----:R-:W-:-:S03]  /*22e50*/  IMAD.WIDE R2, R0, 0x2, R18 ;  /* 0x0000000200027825 */ /* 0x001fc600078e0212 */
[----:B------:R-:W3:Y:S04]  /*22e60*/  LDL.64 R22, [R1+0x2020] ;  /* 0x0020200001167983 */ /* 0x000ee80000100a00 */
[----:B------:R-:W3:Y:S04]  /*22e70*/  LDL.64 R20, [R1+0x2018] ;  /* 0x0020180001147983 */ /* 0x000ee80000100a00 */
[----:B-1----:R-:W3:Y:S04]  /*22e80*/  LDG.E.U16 R29, [R4.64] ;  /* 0x00000006041d7981 */ /* 0x002ee8000c1e1500 */
[----:B------:R-:W3:Y:S04]  /*22e90*/  LDL.64 R18, [R1+0x1d70] ;  /* 0x001d700001127983 */ /* 0x000ee80000100a00 */
[----:B--2---:R0:W-:Y:S04]  /*22ea0*/  STL [R1+0x1c8], R28 ;  /* 0x0001c81c01007387 */ /* 0x0041e80000100800 */
[----:B------:R3:W-:Y:S04]  /*22eb0*/  STL [R1+0x1c4], R11 ;  /* 0x0001c40b01007387 */ /* 0x0007e80000100800 */
[----:B0-----:R0:W2:Y:S04]  /*22ec0*/  LDG.E.U16 R28, [R2.64] ;  /* 0x00000006021c7981 */ /* 0x0010a8000c1e1500 */
[----:B----4-:R-:W-:Y:S01]  /*22ed0*/  STL [R1+0x1c0], R9 ;  /* 0x0001c00901007387 */ /* 0x010fe20000100800 */
[----:B---3--:R-:W-:-:S03]  /*22ee0*/  IMAD.WIDE R10, R0, 0x2, R26 ;  /* 0x00000002000a7825 */ /* 0x008fc600078e021a */
[----:B------:R1:W-:Y:S02]  /*22ef0*/  STL [R1+0x1bc], R7 ;  /* 0x0001bc0701007387 */ /* 0x0003e40000100800 */
[C---:B-1----:R-:W-:Y:S02]  /*22f00*/  IMAD.WIDE R6, R0.reuse, 0x2, R14 ;  /* 0x0000000200067825 */ /* 0x042fe400078e020e */
[----:B------:R-:W3:Y:S02]  /*22f10*/  LDL.64 R14, [R1+0x2008] ;  /* 0x00200800010e7983 */ /* 0x000ee40000100a00 */
[C---:B------:R-:W-:Y:S02]  /*22f20*/  IMAD.WIDE R8, R0.reuse, 0x2, R16 ;  /* 0x0000000200087825 */ /* 0x040fe400078e0210 */
[----:B------:R-:W4:Y:S04]  /*22f30*/  LDL.64 R16, [R1+0x2010] ;  /* 0x0020100001107983 */ /* 0x000f280000100a00 */
[----:B------:R1:W2:Y:S04]  /*22f40*/  LDG.E.U16 R27, [R6.64] ;  /* 0x00000006061b7981 */ /* 0x0002a8000c1e1500 */
[----:B------:R0:W2:Y:S04]  /*22f50*/  LDG.E.U16 R26, [R8.64] ;  /* 0x00000006081a7981 */ /* 0x0000a8000c1e1500 */
[----:B------:R0:W-:Y:S04]  /*22f60*/  STL [R1+0x1b8], R29 ;  /* 0x0001b81d01007387 */ /* 0x0001e80000100800 */
[----:B0-----:R0:W2:Y:S01]  /*22f70*/  LDG.E.U16 R29, [R10.64] ;  /* 0x000000060a1d7981 */ /* 0x0010a2000c1e1500 */
[----:B------:R-:W-:-:S03]  /*22f80*/  IMAD.WIDE R2, R0, 0x2, R12 ;  /* 0x0000000200027825 */ /* 0x000fc600078e020c */
[----:B------:R-:W2:Y:S01]  /*22f90*/  LDL.64 R12, [R1+0x2000] ;  /* 0x00200000010c7983 */ /* 0x000ea20000100a00 */
[----:B------:R-:W-:-:S03]  /*22fa0*/  IMAD.WIDE R4, R0, 0x2, R24 ;  /* 0x0000000200047825 */ /* 0x000fc600078e0218 */
[----:B------:R3:W2:Y:S01]  /*22fb0*/  LDG.E.U16 R25, [R2.64] ;  /* 0x0000000602197981 */ /* 0x0006a2000c1e1500 */
[----:B------:R-:W-:-:S03]  /*22fc0*/  IMAD.WIDE R8, R0, 0x2, R20 ;  /* 0x0000000200087825 */ /* 0x000fc600078e0214 */
[----:B------:R4:W2:Y:S01]  /*22fd0*/  LDG.E.U16 R24, [R4.64] ;  /* 0x0000000604187981 */ /* 0x0008a2000c1e1500 */
[----:B0-----:R-:W-:-:S03]  /*22fe0*/  IMAD.WIDE R10, R0, 0x2, R22 ;  /* 0x00000002000a7825 */ /* 0x001fc600078e0216 */
[----:B------:R-:W2:Y:S01]  /*22ff0*/  LDG.E.U16 R9, [R8.64] ;  /* 0x0000000608097981 */ /* 0x000ea2000c1e1500 */
[----:B-1----:R-:W-:-:S06]  /*23000*/  IMAD.WIDE R6, R0, 0x2, R18 ;  /* 0x0000000200067825 */ /* 0x002fcc00078e0212 */
[----:B------:R-:W2:Y:S01]  /*23010*/  LDG.E.U16 R7, [R6.64] ;  /* 0x0000000606077981 */ /* 0x000ea2000c1e1500 */
[----:B---3--:R-:W-:-:S03]  /*23020*/  IMAD.WIDE R2, R0, 0x2, R14 ;  /* 0x0000000200027825 */ /* 0x008fc600078e020e */
[----:B------:R0:W3:Y:S01]  /*23030*/  LDG.E.U16 R15, [R10.64] ;  /* 0x000000060a0f7981 */ /* 0x0000e2000c1e1500 */
[----:B----4-:R-:W-:-:S03]  /*23040*/  IMAD.WIDE R4, R0, 0x2, R16 ;  /* 0x0000000200047825 */ /* 0x010fc600078e0210 */
[----:B------:R-:W4:Y:S04]  /*23050*/  LDG.E.U16 R3, [R2.64] ;  /* 0x0000000602037981 */ /* 0x000f28000c1e1500 */
[----:B------:R-:W4:Y:S04]  /*23060*/  LDG.E.U16 R5, [R4.64] ;  /* 0x0000000604057981 */ /* 0x000f28000c1e1500 */
[----:B--2---:R-:W-:Y:S04]  /*23070*/  STL [R1+0x1b0], R29 ;  /* 0x0001b01d01007387 */ /* 0x004fe80000100800 */
[----:B------:R1:W-:Y:S04]  /*23080*/  STL [R1+0x1b4], R28 ;  /* 0x0001b41c01007387 */ /* 0x0003e80000100800 */
[----:B------:R-:W2:Y:S04]  /*23090*/  LDL.64 R22, [R1+0x1ff8] ;  /* 0x001ff80001167983 */ /* 0x000ea80000100a00 */
[----:B------:R-:W2:Y:S04]  /*230a0*/  LDL.64 R20, [R1+0x1ff0] ;  /* 0x001ff00001147983 */ /* 0x000ea80000100a00 */
[----:B-1----:R-:W2:Y:S04]  /*230b0*/  LDL.64 R28, [R1+0x1d68] ;  /* 0x001d6800011c7983 */ /* 0x002ea80000100a00 */
[----:B------:R-:W2:Y:S04]  /*230c0*/  LDL.64 R18, [R1+0x1fe8] ;  /* 0x001fe80001127983 */ /* 0x000ea80000100a00 */
[----:B------:R-:W-:Y:S04]  /*230d0*/  STL [R1+0x1a8], R27 ;  /* 0x0001a81b01007387 */ /* 0x000fe80000100800 */
[----:B------:R1:W-:Y:S01]  /*230e0*/  STL [R1+0x1ac], R26 ;  /* 0x0001ac1a01007387 */ /* 0x0003e20000100800 */
[----:B0-----:R-:W-:-:S06]  /*230f0*/  IMAD.WIDE R10, R0, 0x2, R12 ;  /* 0x00000002000a7825 */ /* 0x001fcc00078e020c */
[----:B------:R-:W2:Y:S04]  /*23100*/  LDG.E.U16 R11, [R10.64] ;  /* 0x000000060a0b7981 */ /* 0x000ea8000c1e1500 */
[----:B-1----:R-:W2:Y:S04]  /*23110*/  LDL.64 R26, [R1+0x1d60] ;  /* 0x001d6000011a7983 */ /* 0x002ea80000100a00 */
[----:B------:R-:W-:Y:S04]  /*23120*/  STL [R1+0x1a0], R25 ;  /* 0x0001a01901007387 */ /* 0x000fe80000100800 */
[----:B------:R0:W-:Y:S04]  /*23130*/  STL [R1+0x1a4], R24 ;  /* 0x0001a41801007387 */ /* 0x0001e80000100800 */
[----:B------:R-:W2:Y:S04]  /*23140*/  LDL.64 R16, [R1+0x1fd8] ;  /* 0x001fd80001107983 */ /* 0x000ea80000100a00 */
[----:B0-----:R-:W2:Y:S04]  /*23150*/  LDL.64 R24, [R1+0x1fe0] ;  /* 0x001fe00001187983 */ /* 0x001ea80000100a00 */
[----:B---3--:R0:W-:Y:S04]  /*23160*/  STL [R1+0x19c], R15 ;  /* 0x00019c0f01007387 */ /* 0x0081e80000100800 */
[----:B------:R-:W3:Y:S04]  /*23170*/  LDL.64 R12, [R1+0x1d58] ;  /* 0x001d5800010c7983 */ /* 0x000ee80000100a00 */
[----:B0-----:R-:W3:Y:S04]  /*23180*/  LDL.64 R14, [R1+0x1fd0] ;  /* 0x001fd000010e7983 */ /* 0x001ee80000100a00 */
[----:B------:R-:W-:Y:S04]  /*23190*/  STL [R1+0x198], R9 ;  /* 0x0001980901007387 */ /* 0x000fe80000100800 */
[----:B------:R2:W-:Y:S04]  /*231a0*/  STL [R1+0x194], R7 ;  /* 0x0001940701007387 */ /* 0x0005e80000100800 */
[----:B----4-:R0:W-:Y:S04]  /*231b0*/  STL [R1+0x190], R5 ;  /* 0x0001900501007387 */ /* 0x0101e80000100800 */
[----:B------:R1:W-:Y:S01]  /*231c0*/  STL [R1+0x18c], R3 ;  /* 0x00018c0301007387 */ /* 0x0003e20000100800 */
[----:B--2---:R-:W-:-:S03]  /*231d0*/  IMAD.WIDE R6, R0, 0x2, R22 ;  /* 0x0000000200067825 */ /* 0x004fc600078e0216 */
[----:B------:R-:W2:Y:S04]  /*231e0*/  LDL.64 R22, [R1+0x1fc8] ;  /* 0x001fc80001167983 */ /* 0x000ea80000100a00 */
[----:B------:R-:W4:Y:S01]  /*231f0*/  LDG.E.U16 R7, [R6.64] ;  /* 0x0000000606077981 */ /* 0x000f22000c1e1500 */
[----:B------:R-:W-:-:S06]  /*23200*/  IMAD.WIDE R8, R0, 0x2, R28 ;  /* 0x0000000200087825 */ /* 0x000fcc00078e021c */
[----:B------:R-:W2:Y:S01]  /*23210*/  LDG.E.U16 R9, [R8.64] ;  /* 0x0000000608097981 */ /* 0x000ea2000c1e1500 */
[----:B0-----:R-:W-:-:S03]  /*23220*/  IMAD.WIDE R4, R0, 0x2, R20 ;  /* 0x0000000200047825 */ /* 0x001fc600078e0214 */
[----:B------:R-:W4:Y:S01]  /*23230*/  LDL.64 R20, [R1+0x1fc0] ;  /* 0x001fc00001147983 */ /* 0x000f220000100a00 */
[----:B-1----:R-:W-:-:S03]  /*23240*/  IMAD.WIDE R2, R0, 0x2, R18 ;  /* 0x0000000200027825 */ /* 0x002fc600078e0212 */
[----:B------:R0:W4:Y:S04]  /*23250*/  LDG.E.U16 R29, [R4.64] ;  /* 0x00000006041d7981 */ /* 0x000128000c1e1500 */
[----:B------:R3:W4:Y:S04]  /*23260*/  LDG.E.U16 R28, [R2.64] ;  /* 0x00000006021c7981 */ /* 0x000728000c1e1500 */
[----:B------:R-:W4:Y:S04]  /*23270*/  LDL.64 R18, [R1+0x1fb8] ;  /* 0x001fb80001127983 */ /* 0x000f280000100a00 */
[----:B------:R1:W-:Y:S02]  /*23280*/  STL [R1+0x188], R11 ;  /* 0x0001880b01007387 */ /* 0x0003e40000100800 */
[----:B-1----:R-:W-:-:S04]  /*23290*/  IMAD.WIDE R10, R0, 0x2, R26 ;  /* 0x00000002000a7825 */ /* 0x002fc800078e021a */
[----:B---3--:R-:W-:-:S04]  /*232a0*/  IMAD.WIDE R2, R0, 0x2, R12 ;  /* 0x0000000200027825 */ /* 0x008fc800078e020c */
[C---:B0-----:R-:W-:Y:S01]  /*232b0*/  IMAD.WIDE R4, R0.reuse, 0x2, R14 ;  /* 0x0000000200047825 */ /* 0x041fe200078e020e */
[----:B--2---:R0:W-:Y:S04]  /*232c0*/  STL [R1+0x184], R9 ;  /* 0x0001840901007387 */ /* 0x0041e80000100800 */
[----:B----4-:R1:W-:Y:S04]  /*232d0*/  STL [R1+0x180], R7 ;  /* 0x0001800701007387 */ /* 0x0103e80000100800 */
[----:B------:R-:W2:Y:S01]  /*232e0*/  LDL.64 R12, [R1+0x1d50] ;  /* 0x001d5000010c7983 */ /* 0x000ea20000100a00 */
[----:B0-----:R-:W-:-:S03]  /*232f0*/  IMAD.WIDE R8, R0, 0x2, R24 ;  /* 0x0000000200087825 */ /* 0x001fc600078e0218 */
[----:B------:R0:W3:Y:S01]  /*23300*/  LDG.E.U16 R25, [R10.64] ;  /* 0x000000060a197981 */ /* 0x0000e2000c1e1500 */
[----:B-1----:R-:W-:-:S03]  /*23310*/  IMAD.WIDE R6, R0, 0x2, R16 ;  /* 0x0000000200067825 */ /* 0x002fc600078e0210 */
[----:B------:R-:W4:Y:S04]  /*23320*/  LDL.64 R16, [R1+0x1fb0] ;  /* 0x001fb00001107983 */ /* 0x000f280000100a00 */
[----:B------:R1:W-:Y:S04]  /*23330*/  STL [R1+0x17c], R29 ;  /* 0x00017c1d01007387 */ /* 0x0003e80000100800 */
[----:B------:R-:W4:Y:S04]  /*23340*/  LDL.64 R14, [R1+0x1fa8] ;  /* 0x001fa800010e7983 */ /* 0x000f280000100a00 */
[----:B------:R1:W4:Y:S04]  /*23350*/  LDG.E.U16 R26, [R8.64] ;  /* 0x00000006081a7981 */ /* 0x000328000c1e1500 */
[----:B------:R1:W-:Y:S04]  /*23360*/  STL [R1+0x178], R28 ;  /* 0x0001781c01007387 */ /* 0x0003e80000100800 */
[----:B0-----:R-:W4:Y:S04]  /*23370*/  LDL.64 R10, [R1+0x1fa0] ;  /* 0x001fa000010a7983 */ /* 0x001f280000100a00 */
[----:B-1----:R-:W4:Y:S04]  /*23380*/  LDL.64 R8, [R1+0x1d48] ;  /* 0x001d480001087983 */ /* 0x002f280000100a00 */
[----:B------:R0:W4:Y:S04]  /*23390*/  LDG.E.U16 R24, [R6.64] ;  /* 0x0000000606187981 */ /* 0x000128000c1e1500 */
[----:B------:R1:W4:Y:S04]  /*233a0*/  LDG.E.U16 R29, [R4.64] ;  /* 0x00000006041d7981 */ /* 0x000328000c1e1500 */
[----:B------:R1:W4:Y:S01]  /*233b0*/  LDG.E.U16 R28, [R2.64] ;  /* 0x00000006021c7981 */ /* 0x000322000c1e1500 */
[----:B0-----:R-:W-:-:S04]  /*233c0*/  IMAD.WIDE R6, R0, 0x2, R22 ;  /* 0x0000000200067825 */ /* 0x001fc800078e0216 */
[C---:B-1----:R-:W-:Y:S01]  /*233d0*/  IMAD.WIDE R4, R0.reuse, 0x2, R20 ;  /* 0x0000000200047825 */ /* 0x042fe200078e0214 */
[----:B------:R0:W4:Y:S03]  /*233e0*/  LDG.E.U16 R27, [R6.64] ;  /* 0x00000006061b7981 */ /* 0x000126000c1e1500 */
[C---:B------:R-:W-:Y:S02]  /*233f0*/  IMAD.WIDE R2, R0.reuse, 0x2, R18 ;  /* 0x0000000200027825 */ /* 0x040fe400078e0212 */
[----:B------:R2:W4:Y:S04]  /*23400*/  LDG.E.U16 R18, [R4.64] ;  /* 0x0000000604127981 */ /* 0x000528000c1e1500 */
[----:B0-----:R-:W4:Y:S01]  /*23410*/  LDL.64 R6, [R1+0x1f98] ;  /* 0x001f980001067983 */ /* 0x001f220000100a00 */
[----:B--2---:R-:W-:-:S03]  /*23420*/  IMAD.WIDE R4, R0, 0x2, R12 ;  /* 0x0000000200047825 */ /* 0x004fc600078e020c */
[----:B---3--:R0:W-:Y:S04]  /*23430*/  STL [R1+0x174], R25 ;  /* 0x0001741901007387 */ /* 0x0081e80000100800 */
[----:B------:R-:W2:Y:S04]  /*23440*/  LDL.64 R12, [R1+0x1f90] ;  /* 0x001f9000010c7983 */ /* 0x000ea80000100a00 */
[----:B------:R1:W3:Y:S04]  /*23450*/  LDG.E.U16 R22, [R4.64] ;  /* 0x0000000604167981 */ /* 0x0002e8000c1e1500 */
[----:B0-----:R4:W3:Y:S02]  /*23460*/  LDG.E.U16 R25, [R2.64] ;  /* 0x0000000602197981 */ /* 0x0018e4000c1e1500 */
[----:B----4-:R-:W-:-:S02]  /*23470*/  IMAD.WIDE R2, R0, 0x2, R16 ;  /* 0x0000000200027825 */ /* 0x010fc400078e0210 */
[----:B------:R-:W4:Y:S04]  /*23480*/  LDL.64 R16, [R1+0x1f88] ;  /* 0x001f880001107983 */ /* 0x000f280000100a00 */
[----:B------:R0:W3:Y:S02]  /*23490*/  LDG.E.U16 R23, [R2.64] ;  /* 0x0000000602177981 */ /* 0x0000e4000c1e1500 */
[C---:B0-----:R-:W-:Y:S02]  /*234a0*/  IMAD.WIDE R2, R0.reuse, 0x2, R14 ;  /* 0x0000000200027825 */ /* 0x041fe400078e020e */
[----:B------:R-:W3:Y:S04]  /*234b0*/  LDL.64 R14, [R1+0x1d40] ;  /* 0x001d4000010e7983 */ /* 0x000ee80000100a00 */
[----:B------:R0:W-:Y:S04]  /*234c0*/  STL [R1+0x170], R26 ;  /* 0x0001701a01007387 */ /* 0x0001e80000100800 */
[----:B0-----:R0:W3:Y:S02]  /*234d0*/  LDG.E.U16 R26, [R2.64] ;  /* 0x00000006021a7981 */ /* 0x0010e4000c1e1500 */
[----:B0-----:R-:W-:-:S02]  /*234e0*/  IMAD.WIDE R2, R0, 0x2, R10 ;  /* 0x0000000200027825 */ /* 0x001fc400078e020a */
[----:B------:R-:W3:Y:S04]  /*234f0*/  LDL.64 R10, [R1+0x1f80] ;  /* 0x001f8000010a7983 */ /* 0x000ee80000100a00 */
[----:B------:R0:W3:Y:S02]  /*23500*/  LDG.E.U16 R20, [R2.64] ;  /* 0x0000000602147981 */ /* 0x0000e4000c1e1500 */
[C---:B0-----:R-:W-:Y:S02]  /*23510*/  IMAD.WIDE R2, R0.reuse, 0x2, R8 ;  /* 0x0000000200027825 */ /* 0x041fe400078e0208 */
[----:B------:R-:W3:Y:S04]  /*23520*/  LDL.64 R8, [R1+0x1f78] ;  /* 0x001f780001087983 */ /* 0x000ee80000100a00 */
[----:B------:R0:W3:Y:S02]  /*23530*/  LDG.E.U16 R21, [R2.64] ;  /* 0x0000000602157981 */ /* 0x0000e4000c1e1500 */
[----:B0-----:R-:W-:-:S02]  /*23540*/  IMAD.WIDE R2, R0, 0x2, R6 ;  /* 0x0000000200027825 */ /* 0x001fc400078e0206 */
[----:B------:R-:W3:Y:S04]  /*23550*/  LDL.64 R6, [R1+0x1f70] ;  /* 0x001f700001067983 */ /* 0x000ee80000100a00 */
[----:B------:R0:W-:Y:S04]  /*23560*/  STL [R1+0x16c], R24 ;  /* 0x00016c1801007387 */ /* 0x0001e80000100800 */
[----:B------:R-:W-:Y:S04]  /*23570*/  STL [R1+0x168], R29 ;  /* 0x0001681d01007387 */ /* 0x000fe80000100800 */
[----:B0-----:R2:W3:Y:S02]  /*23580*/  LDG.E.U16 R24, [R2.64] ;  /* 0x0000000602187981 */ /* 0x0014e4000c1e1500 */
[----:B--2---:R-:W-:-:S02]  /*23590*/  IMAD.WIDE R2, R0, 0x2, R12 ;  /* 0x0000000200027825 */ /* 0x004fc400078e020c */
[----:B------:R-:W2:Y:S04]  /*235a0*/  LDL.64 R12, [R1+0x1d38] ;  /* 0x001d3800010c7983 */ /* 0x000ea80000100a00 */
[----:B------:R-:W-:Y:S04]  /*235b0*/  STL [R1+0x164], R28 ;  /* 0x0001641c01007387 */ /* 0x000fe80000100800 */
[----:B-1----:R-:W2:Y:S04]  /*235c0*/  LDL.64 R4, [R1+0x1f68] ;  /* 0x001f680001047983 */ /* 0x002ea80000100a00 */
[----:B------:R4:W2:Y:S02]  /*235d0*/  LDG.E.U16 R19, [R2.64] ;  /* 0x0000000602137981 */ /* 0x0008a4000c1e1500 */
[----:B----4-:R-:W-:-:S05]  /*235e0*/  IMAD.WIDE R2, R0, 0x2, R16 ;  /* 0x0000000200027825 */ /* 0x010fca00078e0210 */
[----:B------:R3:W4:Y:S02]  /*235f0*/  LDG.E.U16 R17, [R2.64] ;  /* 0x0000000602117981 */ /* 0x000724000c1e1500 */
[C---:B---3--:R-:W-:Y:S02]  /*23600*/  IMAD.WIDE R2, R0.reuse, 0x2, R14 ;  /* 0x0000000200027825 */ /* 0x048fe400078e020e */
[----:B------:R-:W3:Y:S04]  /*23610*/  LDL.64 R14, [R1+0x1f60] ;  /* 0x001f6000010e7983 */ /* 0x000ee80000100a00 */
[----:B------:R0:W4:Y:S04]  /*23620*/  LDG.E.U16 R16, [R2.64] ;  /* 0x0000000602107981 */ /* 0x000128000c1e1500 */
[----:B------:R-:W-:Y:S04]  /*23630*/  STL [R1+0x160], R27 ;  /* 0x0001601b01007387 */ /* 0x000fe80000100800 */
[----:B------:R1:W-:Y:S01]  /*23640*/  STL [R1+0x15c], R18 ;  /* 0x00015c1201007387 */ /* 0x0003e20000100800 */
[----:B0-----:R-:W-:-:S03]  /*23650*/  IMAD.WIDE R2, R0, 0x2, R10 ;  /* 0x0000000200027825 */ /* 0x001fc600078e020a */
[----:B------:R-:W4:Y:S04]  /*23660*/  LDL.64 R10, [R1+0x1f58] ;  /* 0x001f5800010a7983 */ /* 0x000f280000100a00 */
[----:B-1----:R0:W4:Y:S04]  /*23670*/  LDG.E.U16 R18, [R2.64] ;  /* 0x0000000602127981 */ /* 0x002128000c1e1500 */
        /* <DEDUP_REMOVED lines=9> */
[----:B--2---:R-:W-:-:S03]  /*23710*/  IMAD.WIDE R2, R0, 0x2, R12 ;  /* 0x0000000200027825 */ /* 0x004fc600078e020c */
[----:B------:R-:W2:Y:S04]  /*23720*/  LDL.64 R12, [R1+0x1f48] ;  /* 0x001f4800010c7983 */ /* 0x000ea80000100a00 */
[----:B0-----:R0:W2:Y:S04]  /*23730*/  LDG.E.U16 R23, [R2.64] ;  /* 0x0000000602177981 */ /* 0x0010a8000c1e1500 */
[----:B------:R1:W-:Y:S01]  /*23740*/  STL [R1+0x14c], R26 ;  /* 0x00014c1a01007387 */ /* 0x0003e20000100800 */
[----:B0-----:R-:W-:-:S03]  /*23750*/  IMAD.WIDE R2, R0, 0x2, R4 ;  /* 0x0000000200027825 */ /* 0x001fc600078e0204 */
[----:B------:R-:W2:Y:S04]  /*23760*/  LDL.64 R4, [R1+0x1f40] ;  /* 0x001f400001047983 */ /* 0x000ea80000100a00 */
[----:B-1----:R3:W2:Y:S04]  /*23770*/  LDG.E.U16 R26, [R2.64] ;  /* 0x00000006021a7981 */ /* 0x0026a8000c1e1500 */
[----:B------:R0:W-:Y:S01]  /*23780*/  STL [R1+0x148], R20 ;  /* 0x0001481401007387 */ /* 0x0001e20000100800 */
[----:B---3--:R-:W-:-:S03]  /*23790*/  IMAD.WIDE R2, R0, 0x2, R14 ;  /* 0x0000000200027825 */ /* 0x008fc600078e020e */
[----:B------:R-:W3:Y:S04]  /*237a0*/  LDL.64 R14, [R1+0x1d28] ;  /* 0x001d2800010e7983 */ /* 0x000ee80000100a00 */
[----:B0-----:R4:W3:Y:S04]  /*237b0*/  LDG.E.U16 R20, [R2.64] ;  /* 0x0000000602147981 */ /* 0x0018e8000c1e1500 */
[----:B------:R0:W-:Y:S01]  /*237c0*/  STL [R1+0x144], R21 ;  /* 0x0001441501007387 */ /* 0x0001e20000100800 */
[----:B----4-:R-:W-:-:S03]  /*237d0*/  IMAD.WIDE R2, R0, 0x2, R10 ;  /* 0x0000000200027825 */ /* 0x010fc600078e020a */
[----:B------:R-:W4:Y:S04]  /*237e0*/  LDL.64 R10, [R1+0x1f38] ;  /* 0x001f3800010a7983 */ /* 0x000f280000100a00 */
[----:B0-----:R0:W4:Y:S04]  /*237f0*/  LDG.E.U16 R21, [R2.64] ;  /* 0x0000000602157981 */ /* 0x001128000c1e1500 */
        /* <DEDUP_REMOVED lines=208> */
[----:B------:R-:W-:Y:S01]  /*24500*/  STL [R1+0x70], R26 ;  /* 0x0000701a01007387 */ /* 0x000fe20000100800 */
[----:B---3--:R-:W-:-:S03]  /*24510*/  IMAD.WIDE R2, R0, 0x2, R14 ;  /* 0x0000000200027825 */ /* 0x008fc600078e020e */
[----:B------:R-:W3:Y:S04]  /*24520*/  LDL.64 R14, [R1+0x1c10] ;  /* 0x001c1000010e7983 */ /* 0x000ee80000100a00 */
[----:B------:R4:W3:Y:S04]  /*24530*/  LDG.E.U16 R28, [R2.64] ;  /* 0x00000006021c7981 */ /* 0x0008e8000c1e1500 */
        /* <DEDUP_REMOVED lines=11> */
[----:B------:R2:W4:Y:S04]  /*245f0*/  LDG.E.U16 R27, [R2.64] ;  /* 0x00000006021b7981 */ /* 0x000528000c1e1500 */
[----:B------:R-:W-:Y:S01]  /*24600*/  STL [R1+0x5c], R19 ;  /* 0x00005c1301007387 */ /* 0x000fe20000100800 */
[----:B--2---:R-:W-:-:S03]  /*24610*/  IMAD.WIDE R2, R0, 0x2, R12 ;  /* 0x0000000200027825 */ /* 0x004fc600078e020c */
[----:B------:R-:W2:Y:S04]  /*24620*/  LDL.64 R12, [R1+0x1c00] ;  /* 0x001c0000010c7983 */ /* 0x000ea80000100a00 */
[----:B------:R0:W2:Y:S04]  /*24630*/  LDG.E.U16 R26, [R2.64] ;  /* 0x00000006021a7981 */ /* 0x0000a8000c1e1500 */
[----:B------:R-:W-:Y:S01]  /*24640*/  STL [R1+0x58], R17 ;  /* 0x0000581101007387 */ /* 0x000fe20000100800 */
[----:B0-----:R-:W-:-:S03]  /*24650*/  IMAD.WIDE R2, R0, 0x2, R4 ;  /* 0x0000000200027825 */ /* 0x001fc600078e0204 */
[----:B------:R-:W2:Y:S04]  /*24660*/  LDL.64 R4, [R1+0x1bf8] ;  /* 0x001bf80001047983 */ /* 0x000ea80000100a00 */
[----:B------:R0:W-:Y:S04]  /*24670*/  STL [R1+0x54], R16 ;  /* 0x0000541001007387 */ /* 0x0001e80000100800 */
[----:B-1----:R3:W2:Y:S04]  /*24680*/  LDG.E.U16 R24, [R2.64] ;  /* 0x0000000602187981 */ /* 0x0026a8000c1e1500 */
[----:B0-----:R-:W2:Y:S04]  /*24690*/  LDL.64 R16, [R1+0x1bf0] ;  /* 0x001bf00001107983 */ /* 0x001ea80000100a00 */
[----:B------:R0:W-:Y:S01]  /*246a0*/  STL [R1+0x50], R18 ;  /* 0x0000501201007387 */ /* 0x0001e20000100800 */
[----:B---3--:R-:W-:-:S03]  /*246b0*/  IMAD.WIDE R2, R0, 0x2, R14 ;  /* 0x0000000200027825 */ /* 0x008fc600078e020e */
[----:B------:R-:W3:Y:S04]  /*246c0*/  LDL.64 R14, [R1+0x1be8] ;  /* 0x001be800010e7983 */ /* 0x000ee80000100a00 */
[----:B------:R4:W3:Y:S04]  /*246d0*/  LDG.E.U16 R19, [R2.64] ;  /* 0x0000000602137981 */ /* 0x0008e8000c1e1500 */
[----:B------:R1:W-:Y:S01]  /*246e0*/  STL [R1+0x4c], R25 ;  /* 0x00004c1901007387 */ /* 0x0003e20000100800 */
[----:B----4-:R-:W-:-:S03]  /*246f0*/  IMAD.WIDE R2, R0, 0x2, R10 ;  /* 0x0000000200027825 */ /* 0x010fc600078e020a */
[----:B------:R-:W4:Y:S04]  /*24700*/  LDL.64 R10, [R1+0x1c60] ;  /* 0x001c6000010a7983 */ /* 0x000f280000100a00 */
[----:B0-----:R0:W4:Y:S02]  /*24710*/  LDG.E.U16 R18, [R2.64] ;  /* 0x0000000602127981 */ /* 0x001124000c1e1500 */
[C---:B0-----:R-:W-:Y:S02]  /*24720*/  IMAD.WIDE R2, R0.reuse, 0x2, R8 ;  /* 0x0000000200027825 */ /* 0x041fe400078e0208 */
[----:B------:R-:W4:Y:S04]  /*24730*/  LDL.64 R8, [R1+0x1be0] ;  /* 0x001be00001087983 */ /* 0x000f280000100a00 */
[----:B-1----:R0:W4:Y:S04]  /*24740*/  LDG.E.U16 R25, [R2.64] ;  /* 0x0000000602197981 */ /* 0x002128000c1e1500 */
[----:B------:R1:W-:Y:S01]  /*24750*/  STL [R1+0x48], R22 ;  /* 0x0000481601007387 */ /* 0x0003e20000100800 */
[----:B0-----:R-:W-:-:S05]  /*24760*/  IMAD.WIDE R2, R0, 0x2, R6 ;  /* 0x0000000200027825 */ /* 0x001fca00078e0206 */
[----:B-1----:R2:W4:Y:S04]  /*24770*/  LDG.E.U16 R22, [R2.64] ;  /* 0x0000000602167981 */ /* 0x002528000c1e1500 */
[----:B------:R0:W-:Y:S04]  /*24780*/  STL [R1+0x44], R23 ;  /* 0x0000441701007387 */ /* 0x0001e80000100800 */
[----:B------:R-:W4:Y:S04]  /*24790*/  LDL.64 R6, [R1+0x1bd8] ;  /* 0x001bd80001067983 */ /* 0x000f280000100a00 */
[----:B------:R-:W-:Y:S01]  /*247a0*/  STL [R1+0x40], R28 ;  /* 0x0000401c01007387 */ /* 0x000fe20000100800 */
[----:B--2---:R-:W-:-:S03]  /*247b0*/  IMAD.WIDE R2, R0, 0x2, R12 ;  /* 0x0000000200027825 */ /* 0x004fc600078e020c */
[----:B------:R-:W2:Y:S04]  /*247c0*/  LDL.64 R12, [R1+0x1bd0] ;  /* 0x001bd000010c7983 */ /* 0x000ea80000100a00 */
[----:B0-----:R0:W2:Y:S02]  /*247d0*/  LDG.E.U16 R23, [R2.64] ;  /* 0x0000000602177981 */ /* 0x0010a4000c1e1500 */
[C---:B0-----:R-:W-:Y:S02]  /*247e0*/  IMAD.WIDE R2, R0.reuse, 0x2, R4 ;  /* 0x0000000200027825 */ /* 0x041fe400078e0204 */
[----:B------:R-:W2:Y:S04]  /*247f0*/  LDL.64 R4, [R1+0x1bc8] ;  /* 0x001bc80001047983 */ /* 0x000ea80000100a00 */
[----:B------:R0:W-:Y:S04]  /*24800*/  STL [R1+0x3c], R20 ;  /* 0x00003c1401007387 */ /* 0x0001e80000100800 */
[----:B------:R1:W-:Y:S04]  /*24810*/  STL [R1+0x60], R21 ;  /* 0x0000601501007387 */ /* 0x0003e80000100800 */
[----:B0-----:R0:W2:Y:S02]  /*24820*/  LDG.E.U16 R20, [R2.64] ;  /* 0x0000000602147981 */ /* 0x0010a4000c1e1500 */
[----:B0-----:R-:W-:-:S05]  /*24830*/  IMAD.WIDE R2, R0, 0x2, R16 ;  /* 0x0000000200027825 */ /* 0x001fca00078e0210 */
[----:B-1----:R3:W2:Y:S02]  /*24840*/  LDG.E.U16 R21, [R2.64] ;  /* 0x0000000602157981 */ /* 0x0026a4000c1e1500 */
[----:B---3--:R-:W-:-:S05]  /*24850*/  IMAD.WIDE R2, R0, 0x2, R14 ;  /* 0x0000000200027825 */ /* 0x008fca00078e020e */
[----:B------:R4:W3:Y:S02]  /*24860*/  LDG.E.U16 R16, [R2.64] ;  /* 0x0000000602107981 */ /* 0x0008e4000c1e1500 */
[----:B----4-:R-:W-:-:S05]  /*24870*/  IMAD.WIDE R2, R0, 0x2, R10 ;  /* 0x0000000200027825 */ /* 0x010fca00078e020a */
[----:B------:R0:W4:Y:S02]  /*24880*/  LDG.E.U16 R17, [R2.64] ;  /* 0x0000000602117981 */ /* 0x000124000c1e1500 */
[----:B0-----:R-:W-:-:S05]  /*24890*/  IMAD.WIDE R2, R0, 0x2, R8 ;  /* 0x0000000200027825 */ /* 0x001fca00078e0208 */
[----:B------:R-:W2:Y:S04]  /*248a0*/  LDG.E.U16 R29, [R2.64] ;  /* 0x00000006021d7981 */ /* 0x000ea8000c1e1500 */
[----:B------:R-:W-:Y:S04]  /*248b0*/  STL [R1+0x38], R27 ;  /* 0x0000381b01007387 */ /* 0x000fe80000100800 */
[----:B------:R-:W-:Y:S04]  /*248c0*/  STL [R1+0x28], R26 ;  /* 0x0000281a01007387 */ /* 0x000fe80000100800 */
[----:B------:R-:W3:Y:S04]  /*248d0*/  LDL.64 R8, [R1+0x1c58] ;  /* 0x001c580001087983 */ /* 0x000ee80000100a00 */
[----:B------:R-:W3:Y:S04]  /*248e0*/  LDL.64 R10, [R1+0x1bc0] ;  /* 0x001bc000010a7983 */ /* 0x000ee80000100a00 */
[----:B------:R-:W-:Y:S04]  /*248f0*/  STL [R1+0x24], R24 ;  /* 0x0000241801007387 */ /* 0x000fe80000100800 */
[----:B--2---:R0:W-:Y:S04]  /*24900*/  STL [R1+0x487c], R29 ;  /* 0x00487c1d01007387 */ /* 0x0041e80000100800 */
[----:B0-----:R-:W2:Y:S02]  /*24910*/  LDL R29, [R1+0x2f0] ;  /* 0x0002f000011d7983 */ /* 0x001ea40000100800 */
[----:B--2---:R-:W-:-:S05]  /*24920*/  IMAD.WIDE R2, R29, 0x2, R6 ;  /* 0x000000021d027825 */ /* 0x004fca00078e0206 */
[----:B------:R0:W2:Y:S02]  /*24930*/  LDG.E.U16 R26, [R2.64] ;  /* 0x00000006021a7981 */ /* 0x0000a4000c1e1500 */
[----:B0-----:R-:W-:-:S05]  /*24940*/  IMAD.WIDE R2, R29, 0x2, R12 ;  /* 0x000000021d027825 */ /* 0x001fca00078e020c */
[----:B------:R0:W3:Y:S04]  /*24950*/  LDG.E.U16 R24, [R2.64] ;  /* 0x0000000602187981 */ /* 0x0000e8000c1e1500 */
[----:B------:R-:W-:Y:S04]  /*24960*/  STL [R1+0x20], R19 ;  /* 0x0000201301007387 */ /* 0x000fe80000100800 */
[----:B------:R-:W4:Y:S01]  /*24970*/  LDL.64 R6, [R1+0x1bb8] ;  /* 0x001bb80001067983 */ /* 0x000f220000100a00 */
[----:B0-----:R-:W-:-:S03]  /*24980*/  IMAD.WIDE R2, R29, 0x2, R4 ;  /* 0x000000021d027825 */ /* 0x001fc600078e0204 */
[----:B--2---:R-:W-:Y:S04]  /*24990*/  STL [R1+0x4880], R26 ;  /* 0x0048801a01007387 */ /* 0x004fe80000100800 */
[----:B------:R0:W-:Y:S04]  /*249a0*/  STL [R1+0x18], R18 ;  /* 0x0000181201007387 */ /* 0x0001e80000100800 */
[----:B---3--:R-:W-:Y:S04]  /*249b0*/  STL [R1+0x4884], R24 ;  /* 0x0048841801007387 */ /* 0x008fe80000100800 */
[----:B0-----:R-:W2:Y:S04]  /*249c0*/  LDL.64 R18, [R1+0x1bb0] ;  /* 0x001bb00001127983 */ /* 0x001ea80000100a00 */
[----:B------:R-:W-:Y:S04]  /*249d0*/  STL [R1+0x34], R25 ;  /* 0x0000341901007387 */ /* 0x000fe80000100800 */
[----:B------:R-:W3:Y:S04]  /*249e0*/  LDL.64 R14, [R1+0x1ba8] ;  /* 0x001ba800010e7983 */ /* 0x000ee80000100a00 */
[----:B------:R-:W2:Y:S04]  /*249f0*/  LDL.64 R4, [R1+0x1c50] ;  /* 0x001c500001047983 */ /* 0x000ea80000100a00 */
[----:B------:R0:W-:Y:S04]  /*24a00*/  STL [R1+0x30], R22 ;  /* 0x0000301601007387 */ /* 0x0001e80000100800 */
[----:B0-----:R0:W2:Y:S02]  /*24a10*/  LDG.E.U16 R22, [R2.64] ;  /* 0x0000000602167981 */ /* 0x0010a4000c1e1500 */
[----:B0-----:R-:W-:-:S02]  /*24a20*/  IMAD.WIDE R2, R29, 0x2, R8 ;  /* 0x000000021d027825 */ /* 0x001fc400078e0208 */
[----:B--2---:R0:W-:Y:S04]  /*24a30*/  STL [R1+0x4888], R22 ;  /* 0x0048881601007387 */ /* 0x0041e80000100800 */
[----:B------:R-:W-:Y:S04]  /*24a40*/  STL [R1+0x14], R23 ;  /* 0x0000141701007387 */ /* 0x000fe80000100800 */
[----:B------:R-:W2:Y:S04]  /*24a50*/  LDL.64 R8, [R1+0x1c48] ;  /* 0x001c480001087983 */ /* 0x000ea80000100a00 */
[----:B0-----:R0:W2:Y:S04]  /*24a60*/  LDG.E.U16 R22, [R2.64] ;  /* 0x0000000602167981 */ /* 0x0010a8000c1e1500 */
[----:B------:R-:W2:Y:S01]  /*24a70*/  LDL.64 R12, [R1+0x1ba0] ;  /* 0x001ba000010c7983 */ /* 0x000ea20000100a00 */
[----:B0-----:R-:W-:-:S03]  /*24a80*/  IMAD.WIDE R2, R29, 0x2, R10 ;  /* 0x000000021d027825 */ /* 0x001fc600078e020a */
[----:B------:R0:W-:Y:S04]  /*24a90*/  STL [R1+0x10], R20 ;  /* 0x0000101401007387 */ /* 0x0001e80000100800 */
[----:B0-----:R4:W2:Y:S02]  /*24aa0*/  LDG.E.U16 R20, [R2.64] ;  /* 0x0000000602147981 */ /* 0x0018a4000c1e1500 */
[C---:B----4-:R-:W-:Y:S02]  /*24ab0*/  IMAD.WIDE R2, R29.reuse, 0x2, R6 ;  /* 0x000000021d027825 */ /* 0x050fe400078e0206 */
[----:B--2---:R-:W-:Y:S04]  /*24ac0*/  STL [R1+0x4864], R20 ;  /* 0x0048641401007387 */ /* 0x004fe80000100800 */
[----:B------:R-:W-:Y:S04]  /*24ad0*/  STL [R1+0x4], R21 ;  /* 0x0000041501007387 */ /* 0x000fe80000100800 */
[----:B------:R-:W2:Y:S04]  /*24ae0*/  LDL.64 R10, [R1+0x1b98] ;  /* 0x001b9800010a7983 */ /* 0x000ea80000100a00 */
[----:B------:R0:W-:Y:S01]  /*24af0*/  STL [R1], R16 ;  /* 0x0000001001007387 */ /* 0x0001e20000100800 */
[----:B------:R-:W-:-:S03]  /*24b00*/  IMAD.WIDE R4, R29, 0x2, R4 ;  /* 0x000000021d047825 */ /* 0x000fc600078e0204 */
[----:B------:R-:W4:Y:S04]  /*24b10*/  LDL.64 R6, [R1+0x1b90] ;  /* 0x001b900001067983 */ /* 0x000f280000100a00 */
[----:B0-----:R0:W2:Y:S02]  /*24b20*/  LDG.E.U16 R16, [R2.64] ;  /* 0x0000000602107981 */ /* 0x0010a4000c1e1500 */
[----:B0-----:R-:W-:-:S05]  /*24b30*/  IMAD.WIDE R2, R29, 0x2, R18 ;  /* 0x000000021d027825 */ /* 0x001fca00078e0212 */
[----:B------:R3:W4:Y:S02]  /*24b40*/  LDG.E.U16 R0, [R2.64] ;  /* 0x0000000602007981 */ /* 0x000724000c1e1500 */
[----:B---3--:R-:W-:-:S06]  /*24b50*/  IMAD.WIDE R2, R29, 0x2, R14 ;  /* 0x000000021d027825 */ /* 0x008fcc00078e020e */
[----:B------:R-:W3:Y:S04]  /*24b60*/  LDG.E.U16 R2, [R2.64] ;  /* 0x0000000602027981 */ /* 0x000ee8000c1e1500 */
[----:B------:R-:W-:Y:S04]  /*24b70*/  STL [R1+0x2c], R17 ;  /* 0x00002c1101007387 */ /* 0x000fe80000100800 */
[----:B--2---:R0:W-:Y:S04]  /*24b80*/  STL [R1+0x4868], R16 ;  /* 0x0048681001007387 */ /* 0x0041e80000100800 */
[----:B----4-:R-:W-:Y:S04]  /*24b90*/  STL [R1+0x486c], R0 ;  /* 0x00486c0001007387 */ /* 0x010fe80000100800 */
[----:B---3--:R1:W-:Y:S04]  /*24ba0*/  STL [R1+0x4870], R2 ;  /* 0x0048700201007387 */ /* 0x0083e80000100800 */
[----:B------:R-:W2:Y:S04]  /*24bb0*/  LDL.64 R20, [R1+0x1b88] ;  /* 0x001b880001147983 */ /* 0x000ea80000100a00 */
[----:B0-----:R-:W3:Y:S04]  /*24bc0*/  LDL.64 R16, [R1+0x1b80] ;  /* 0x001b800001107983 */ /* 0x001ee80000100a00 */
[----:B-1----:R0:W4:Y:S01]  /*24bd0*/  LDG.E.U16 R2, [R4.64] ;  /* 0x0000000604027981 */ /* 0x002122000c1e1500 */
[----:B------:R-:W-:-:S03]  /*24be0*/  IMAD.WIDE R6, R29, 0x2, R6 ;  /* 0x000000021d067825 */ /* 0x000fc600078e0206 */
[----:B------:R-:W3:Y:S01]  /*24bf0*/  LDL.64 R14, [R1+0x1b78] ;  /* 0x001b7800010e7983 */ /* 0x000ee20000100a00 */
[----:B0-----:R-:W-:-:S03]  /*24c00*/  IMAD.WIDE R4, R29, 0x2, R8 ;  /* 0x000000021d047825 */ /* 0x001fc600078e0208 */
[----:B------:R-:W3:Y:S04]  /*24c10*/  LDL.64 R8, [R1+0x1c40] ;  /* 0x001c400001087983 */ /* 0x000ee80000100a00 */
[----:B------:R0:W4:Y:S02]  /*24c20*/  LDG.E.U16 R0, [R4.64] ;  /* 0x0000000604007981 */ /* 0x000124000c1e1500 */
[----:B0-----:R-:W-:-:S05]  /*24c30*/  IMAD.WIDE R4, R29, 0x2, R12 ;  /* 0x000000021d047825 */ /* 0x001fca00078e020c */
[----:B------:R0:W4:Y:S02]  /*24c40*/  LDG.E.U16 R3, [R4.64] ;  /* 0x0000000604037981 */ /* 0x000124000c1e1500 */
[----:B0-----:R-:W-:-:S06]  /*24c50*/  IMAD.WIDE R4, R29, 0x2, R10 ;  /* 0x000000021d047825 */ /* 0x001fcc00078e020a */
[----:B------:R0:W4:Y:S04]  /*24c60*/  LDG.E.U16 R4, [R4.64] ;  /* 0x0000000604047981 */ /* 0x000128000c1e1500 */
[----:B0-----:R2:W4:Y:S02]  /*24c70*/  LDG.E.U16 R5, [R6.64] ;  /* 0x0000000606057981 */ /* 0x001524000c1e1500 */
[----:B--2---:R-:W-:-:S06]  /*24c80*/  IMAD.WIDE R6, R29, 0x2, R20 ;  /* 0x000000021d067825 */ /* 0x004fcc00078e0214 */
[----:B------:R0:W2:Y:S01]  /*24c90*/  LDG.E.U16 R6, [R6.64] ;  /* 0x0000000606067981 */ /* 0x0000a2000c1e1500 */
[----:B---3--:R-:W-:-:S05]  /*24ca0*/  IMAD.WIDE R8, R29, 0x2, R8 ;  /* 0x000000021d087825 */ /* 0x008fca00078e0208 */
[----:B------:R1:W3:Y:S02]  /*24cb0*/  LDG.E.U16 R28, [R8.64] ;  /* 0x00000006081c7981 */ /* 0x0002e4000c1e1500 */
[----:B-1----:R-:W-:-:S05]  /*24cc0*/  IMAD.WIDE R8, R29, 0x2, R16 ;  /* 0x000000021d087825 */ /* 0x002fca00078e0210 */
[----:B0-----:R0:W3:Y:S04]  /*24cd0*/  LDG.E.U16 R7, [R8.64] ;  /* 0x0000000608077981 */ /* 0x0010e8000c1e1500 */
[----:B----4-:R-:W-:Y:S04]  /*24ce0*/  STL [R1+0x484c], R3 ;  /* 0x00484c0301007387 */ /* 0x010fe80000100800 */
[----:B------:R-:W-:Y:S04]  /*24cf0*/  STL [R1+0x4850], R4 ;  /* 0x0048500401007387 */ /* 0x000fe80000100800 */
[----:B------:R-:W-:Y:S04]  /*24d00*/  STL [R1+0x1c], R22 ;  /* 0x00001c1601007387 */ /* 0x000fe80000100800 */
[----:B------:R-:W4:Y:S04]  /*24d10*/  LDL.64 R10, [R1+0x1b70] ;  /* 0x001b7000010a7983 */ /* 0x000f280000100a00 */
[----:B------:R-:W4:Y:S04]  /*24d20*/  LDL.64 R18, [R1+0x1b68] ;  /* 0x001b680001127983 */ /* 0x000f280000100a00 */
[----:B------:R-:W4:Y:S04]  /*24d30*/  LDL.64 R12, [R1+0x1c38] ;  /* 0x001c3800010c7983 */ /* 0x000f280000100a00 */
[----:B------:R-:W-:Y:S01]  /*24d40*/  STL [R1+0x4854], R5 ;  /* 0x0048540501007387 */ /* 0x000fe20000100800 */
[----:B0-----:R-:W-:-:S06]  /*24d50*/  IMAD.WIDE R8, R29, 0x2, R14 ;  /* 0x000000021d087825 */ /* 0x001fcc00078e020e */
[----:B------:R0:W4:Y:S04]  /*24d60*/  LDG.E.U16 R8, [R8.64] ;  /* 0x0000000608087981 */ /* 0x000128000c1e1500 */
[----:B--2---:R-:W-:Y:S04]  /*24d70*/  STL [R1+0x4858], R6 ;  /* 0x0048580601007387 */ /* 0x004fe80000100800 */
[----:B---3--:R-:W-:Y:S04]  /*24d80*/  STL [R1+0x4808], R28 ;  /* 0x0048081c01007387 */ /* 0x008fe80000100800 */
[----:B------:R-:W2:Y:S04]  /*24d90*/  LDL.64 R16, [R1+0x1b60] ;  /* 0x001b600001107983 */ /* 0x000ea80000100a00 */
[----:B------:R-:W-:Y:S04]  /*24da0*/  STL [R1+0x4838], R7 ;  /* 0x0048380701007387 */ /* 0x000fe80000100800 */
[----:B------:R-:W3:Y:S04]  /*24db0*/  LDL.64 R14, [R1+0x1b58] ;  /* 0x001b5800010e7983 */ /* 0x000ee80000100a00 */
[----:B------:R1:W-:Y:S04]  /*24dc0*/  STL [R1+0xc], R2 ;  /* 0x00000c0201007387 */ /* 0x0003e80000100800 */
[----:B-1----:R-:W3:Y:S01]  /*24dd0*/  LDL.64 R2, [R1+0x1b50] ;  /* 0x001b500001027983 */ /* 0x002ee20000100a00 */
[----:B----4-:R-:W-:-:S05]  /*24de0*/  IMAD.WIDE R10, R29, 0x2, R10 ;  /* 0x000000021d0a7825 */ /* 0x010fca00078e020a */
[----:B0-----:R0:W4:Y:S01]  /*24df0*/  LDG.E.U16 R9, [R10.64] ;  /* 0x000000060a097981 */ /* 0x001122000c1e1500 */
[----:B------:R-:W-:-:S04]  /*24e00*/  IMAD.WIDE R12, R29, 0x2, R12 ;  /* 0x000000021d0c7825 */ /* 0x000fc800078e020c */
[C---:B0-----:R-:W-:Y:S02]  /*24e10*/  IMAD.WIDE R10, R29.reuse, 0x2, R18 ;  /* 0x000000021d0a7825 */ /* 0x041fe400078e0212 */
[----:B------:R2:W4:Y:S04]  /*24e20*/  LDG.E.U16 R18, [R12.64] ;  /* 0x000000060c127981 */ /* 0x000528000c1e1500 */
[----:B------:R0:W4:Y:S04]  /*24e30*/  LDG.E.U16 R10, [R10.64] ;  /* 0x000000060a0a7981 */ /* 0x000128000c1e1500 */
[----:B------:R-:W-:Y:S04]  /*24e40*/  STL [R1+0x483c], R8 ;  /* 0x00483c0801007387 */ /* 0x000fe80000100800 */
[----:B------:R-:W-:Y:S01]  /*24e50*/  STL [R1+0x8], R0 ;  /* 0x0000080001007387 */ /* 0x000fe20000100800 */
[----:B--2---:R-:W-:-:S05]  /*24e60*/  IMAD.WIDE R12, R29, 0x2, R16 ;  /* 0x000000021d0c7825 */ /* 0x004fca00078e0210 */
[----:B0-----:R3:W2:Y:S02]  /*24e70*/  LDG.E.U16 R11, [R12.64] ;  /* 0x000000060c0b7981 */ /* 0x0016a4000c1e1500 */
[----:B---3--:R-:W-:-:S06]  /*24e80*/  IMAD.WIDE R12, R29, 0x2, R14 ;  /* 0x000000021d0c7825 */ /* 0x008fcc00078e020e */
[----:B------:R0:W3:Y:S01]  /*24e90*/  LDG.E.U16 R12, [R12.64] ;  /* 0x000000060c0c7981 */ /* 0x0000e2000c1e1500 */
[----:B------:R-:W-:-:S05]  /*24ea0*/  IMAD.WIDE R14, R29, 0x2, R2 ;  /* 0x000000021d0e7825 */ /* 0x000fca00078e0202 */
[----:B0-----:R-:W3:Y:S04]  /*24eb0*/  LDG.E.U16 R13, [R14.64] ;  /* 0x000000060e0d7981 */ /* 0x001ee8000c1e1500 */
[----:B----4-:R0:W-:Y:S04]  /*24ec0*/  STL [R1+0x4840], R9 ;  /* 0x0048400901007387 */ /* 0x0101e80000100800 */
[----:B------:R-:W4:Y:S04]  /*24ed0*/  LDL.64 R6, [R1+0x1b48] ;  /* 0x001b480001067983 */ /* 0x000f280000100a00 */
[----:B------:R-:W-:Y:S04]  /*24ee0*/  STL [R1+0x4844], R10 ;  /* 0x0048440a01007387 */ /* 0x000fe80000100800 */
[----:B------:R-:W4:Y:S04]  /*24ef0*/  LDL.64 R4, [R1+0x1c30] ;  /* 0x001c300001047983 */ /* 0x000f280000100a00 */
[----:B------:R-:W-:Y:S04]  /*24f00*/  STL [R1+0x480c], R18 ;  /* 0x00480c1201007387 */ /* 0x000fe80000100800 */
[----:B------:R-:W4:Y:S04]  /*24f10*/  LDL.64 R20, [R1+0x1c28] ;  /* 0x001c280001147983 */ /* 0x000f280000100a00 */
[----:B--2---:R-:W-:Y:S04]  /*24f20*/  STL [R1+0x481c], R11 ;  /* 0x00481c0b01007387 */ /* 0x004fe80000100800 */
[----:B0-----:R-:W2:Y:S04]  /*24f30*/  LDL.64 R8, [R1+0x1b40] ;  /* 0x001b400001087983 */ /* 0x001ea80000100a00 */
[----:B---3--:R-:W-:Y:S04]  /*24f40*/  STL [R1+0x4820], R12 ;  /* 0x0048200c01007387 */ /* 0x008fe80000100800 */
[----:B------:R-:W3:Y:S04]  /*24f50*/  LDL.64 R2, [R1+0x1b38] ;  /* 0x001b380001027983 */ /* 0x000ee80000100a00 */
[----:B------:R-:W-:Y:S01]  /*24f60*/  STL [R1+0x4824], R13 ;  /* 0x0048240d01007387 */ /* 0x000fe20000100800 */
[----:B----4-:R-:W-:-:S03]  /*24f70*/  IMAD.WIDE R14, R29, 0x2, R6 ;  /* 0x000000021d0e7825 */ /* 0x010fc600078e0206 */
[----:B------:R-:W4:Y:S04]  /*24f80*/  LDL.64 R6, [R1+0x1b30] ;  /* 0x001b300001067983 */ /* 0x000f280000100a00 */
[----:B------:R0:W4:Y:S02]  /*24f90*/  LDG.E.U16 R17, [R14.64] ;  /* 0x000000060e117981 */ /* 0x000124000c1e1500 */
[----:B0-----:R-:W-:-:S05]  /*24fa0*/  IMAD.WIDE R14, R29, 0x2, R4 ;  /* 0x000000021d0e7825 */ /* 0x001fca00078e0204 */
[----:B------:R0:W4:Y:S02]  /*24fb0*/  LDG.E.U16 R19, [R14.64] ;  /* 0x000000060e137981 */ /* 0x000124000c1e1500 */
[----:B0-----:R-:W-:-:S05]  /*24fc0*/  IMAD.WIDE R14, R29, 0x2, R20 ;  /* 0x000000021d0e7825 */ /* 0x001fca00078e0214 */
[----:B------:R2:W4:Y:S02]  /*24fd0*/  LDG.E.U16 R21, [R14.64] ;  /* 0x000000060e157981 */ /* 0x000524000c1e1500 */
[----:B--2---:R-:W-:-:S05]  /*24fe0*/  IMAD.WIDE R14, R29, 0x2, R8 ;  /* 0x000000021d0e7825 */ /* 0x004fca00078e0208 */
[----:B------:R3:W2:Y:S02]  /*24ff0*/  LDG.E.U16 R23, [R14.64] ;  /* 0x000000060e177981 */ /* 0x0006a4000c1e1500 */
[----:B---3--:R-:W-:-:S05]  /*25000*/  IMAD.WIDE R14, R29, 0x2, R2 ;  /* 0x000000021d0e7825 */ /* 0x008fca00078e0202 */
[----:B------:R4:W3:Y:S02]  /*25010*/  LDG.E.U16 R25, [R14.64] ;  /* 0x000000060e197981 */ /* 0x0008e4000c1e1500 */
[----:B----4-:R-:W-:-:S05]  /*25020*/  IMAD.WIDE R14, R29, 0x2, R6 ;  /* 0x000000021d0e7825 */ /* 0x010fca00078e0206 */
[----:B------:R-:W4:Y:S04]  /*25030*/  LDG.E.U16 R27, [R14.64] ;  /* 0x000000060e1b7981 */ /* 0x000f28000c1e1500 */
[----:B------:R-:W0:Y:S04]  /*25040*/  S2R R2, SR_TID.X ;  /* 0x0000000000027919 */ /* 0x000e280000002100 */
[----:B------:R-:W-:Y:S04]  /*25050*/  STL [R1+0x4828], R17 ;  /* 0x0048281101007387 */ /* 0x000fe80000100800 */
[----:B------:R-:W4:Y:S04]  /*25060*/  LDL.64 R4, [R1+0x1b28] ;  /* 0x001b280001047983 */ /* 0x000f280000100a00 */
[----:B------:R-:W-:Y:S04]  /*25070*/  STL [R1+0x4810], R19 ;  /* 0x0048101301007387 */ /* 0x000fe80000100800 */
[----:B------:R-:W-:Y:S04]  /*25080*/  STL [R1+0x4814], R21 ;  /* 0x0048141501007387 */ /* 0x000fe80000100800 */
[----:B--2---:R-:W-:Y:S04]  /*25090*/  STL [R1+0x4818], R23 ;  /* 0x0048181701007387 */ /* 0x004fe80000100800 */
[----:B---3--:R-:W-:Y:S04]  /*250a0*/  STL [R1+0x482c], R25 ;  /* 0x00482c1901007387 */ /* 0x008fe80000100800 */
[----:B------:R-:W2:Y:S04]  /*250b0*/  LDL.LU R22, [R1+0x60] ;  /* 0x0000600001167983 */ /* 0x000ea80000300800 */
[----:B------:R-:W3:Y:S04]  /*250c0*/  LDL.LU R24, [R1+0x39c] ;  /* 0x00039c0001187983 */ /* 0x000ee80000300800 */
[----:B0-----:R-:W-:Y:S04]  /*250d0*/  STL [R1+0x488c], R2 ;  /* 0x00488c0201007387 */ /* 0x001fe80000100800 */
[----:B----4-:R0:W-:Y:S04]  /*250e0*/  STL [R1+0x4830], R27 ;  /* 0x0048301b01007387 */ /* 0x0101e80000100800 */
[----:B0-----:R-:W4:Y:S01]  /*250f0*/  LDL.LU R27, [R1+0x318] ;  /* 0x00031800011b7983 */ /* 0x001f220000300800 */
[----:B------:R-:W-:-:S06]  /*25100*/  IMAD.WIDE R14, R29, 0x2, R4 ;  /* 0x000000021d0e7825 */ /* 0x000fcc00078e0204 */
[----:B------:R0:W2:Y:S01]  /*25110*/  LDG.E.U16 R14, [R14.64] ;  /* 0x000000060e0e7981 */ /* 0x0000a2000c1e1500 */
[----:B------:R-:W-:-:S03]  /*25120*/  LOP3.LUT R6, R2, 0x7f, RZ, 0xc0, !PT ;  /* 0x0000007f02067812 */ /* 0x000fc600078ec0ff */
[----:B----4-:R1:W-:Y:S04]  /*25130*/  STL [R1+0x48a0], R27 ;  /* 0x0048a01b01007387 */ /* 0x0103e80000100800 */
[----:B-1----:R-:W4:Y:S04]  /*25140*/  LDL.LU R27, [R1+0x398] ;  /* 0x00039800011b7983 */ /* 0x002f280000300800 */
        /* <DEDUP_REMOVED lines=12> */
[----:B------:R-:W4:Y:S01]  /*25210*/  LDL.LU R7, [R1+0x184] ;  /* 0x0001840001077983 */ /* 0x000f220000300800 */
[----:B------:R-:W-:-:S03]  /*25220*/  SHF.L.U32 R12, R6, 0x1, RZ ;  /* 0x00000001060c7819 */ /* 0x000fc600000006ff */
[----:B------:R-:W-:Y:S06]  /*25230*/  BAR.SYNC.DEFER_BLOCKING 0x0 ;  /* 0x0000000000007b1d */ /* 0x000fec0000010000 */
[----:B------:R-:W4:Y:S04]  /*25240*/  LDL.LU R28, [R1+0x110] ;  /* 0x00011000011c7983 */ /* 0x000f280000300800 */
[----:B------:R-:W4:Y:S04]  /*25250*/  LDL.LU R26, [R1+0x10c] ;  /* 0x00010c00011a7983 */ /* 0x000f280000300800 */
[----:B------:R-:W4:Y:S04]  /*25260*/  LDL.LU R29, [R1+0x108] ;  /* 0x00010800011d7983 */ /* 0x000f280000300800 */
[----:B------:R1:W-:Y:S04]  /*25270*/  STL [R1+0x4874], R6 ;  /* 0x0048740601007387 */ /* 0x0003e80000100800 */
[----:B-1----:R-:W4:Y:S04]  /*25280*/  LDL.LU R6, [R1+0x31c] ;  /* 0x00031c0001067983 */ /* 0x002f280000300800 */
[----:B0-----:R-:W4:Y:S04]  /*25290*/  LDL.LU R15, [R1+0x320] ;  /* 0x00032000010f7983 */ /* 0x001f280000300800 */
[----:B--2---:R0:W-:Y:S04]  /*252a0*/  STL [R1+0x4834], R14 ;  /* 0x0048340e01007387 */ /* 0x0041e80000100800 */
[----:B------:R1:W-:Y:S04]  /*252b0*/  STS.U16 [R12+0x20000], R22 ;  /* 0x020000160c007388 */ /* 0x0003e80000000400 */
[----:B0-----:R-:W2:Y:S04]  /*252c0*/  LDL.LU R14, [R1+0x394] ;  /* 0x00039400010e7983 */ /* 0x001ea80000300800 */
[----:B------:R-:W2:Y:S04]  /*252d0*/  LDL.LU R5, [R1+0x104] ;  /* 0x0001040001057983 */ /* 0x000ea80000300800 */
[----:B------:R-:W2:Y:S04]  /*252e0*/  LDL.LU R4, [R1+0x90] ;  /* 0x0000900001047983 */ /* 0x000ea80000300800 */
[----:B------:R-:W2:Y:S04]  /*252f0*/  LDL.LU R3, [R1+0x8c] ;  /* 0x00008c0001037983 */ /* 0x000ea80000300800 */
[----:B------:R-:W2:Y:S04]  /*25300*/  LDL.LU R0, [R1+0x88] ;  /* 0x0000880001007983 */ /* 0x000ea80000300800 */
[----:B------:R-:W2:Y:S04]  /*25310*/  LDL.LU R16, [R1+0x84] ;  /* 0x0000840001107983 */ /* 0x000ea80000300800 */
[----:B------:R-:W2:Y:S04]  /*25320*/  LDL.LU R20, [R1+0x28] ;  /* 0x0000280001147983 */ /* 0x000ea80000300800 */
[----:B---3--:R0:W-:Y:S04]  /*25330*/  STS.U16 [R12+0x20100], R24 ;  /* 0x020100180c007388 */ /* 0x0081e80000000400 */
[----:B-1----:R-:W3:Y:S04]  /*25340*/  LDL.LU R22, [R1+0x24] ;  /* 0x0000240001167983 */ /* 0x002ee80000300800 */
[----:B0-----:R-:W3:Y:S04]  /*25350*/  LDL.LU R24, [R1+0x20] ;  /* 0x0000200001187983 */ /* 0x001ee80000300800 */
[----:B----4-:R0:W-:Y:S04]  /*25360*/  STS.U16 [R12+0x20200], R27 ;  /* 0x0202001b0c007388 */ /* 0x0101e80000000400 */
[----:B0-----:R-:W4:Y:S04]  /*25370*/  LDL.LU R27, [R1+0x48a0] ;  /* 0x0048a000011b7983 */ /* 0x001f280000300800 */
[----:B--2---:R-:W-:Y:S04]  /*25380*/  STS.U16 [R12+0x20300], R14 ;  /* 0x0203000e0c007388 */ /* 0x004fe80000000400 */
        /* <DEDUP_REMOVED lines=19> */
[----:B0-----:R-:W2:Y:S04]  /*254c0*/  LDL.LU R29, [R1+0x18] ;  /* 0x00001800011d7983 */ /* 0x001ea80000300800 */
[----:B------:R-:W4:Y:S04]  /*254d0*/  LDL.LU R14, [R1+0x388] ;  /* 0x00038800010e7983 */ /* 0x000f280000300800 */
[----:B------:R-:W0:Y:S04]  /*254e0*/  S2R R26, SR_TID.X ;  /* 0x00000000001a7919 */ /* 0x000e280000002100 */
[----:B------:R-:W-:Y:S04]  /*254f0*/  STS.U16 [R12+0x2a300], R5 ;  /* 0x02a300050c007388 */ /* 0x000fe80000000400 */
[----:B------:R-:W-:Y:S04]  /*25500*/  STS.U16 [R12+0x2c000], R4 ;  /* 0x02c000040c007388 */ /* 0x000fe80000000400 */
        /* <DEDUP_REMOVED lines=13> */
[----:B0-----:R-:W-:-:S03]  /*255e0*/  LOP3.LUT R26, R26, 0x7f, RZ, 0xc0, !PT ;  /* 0x0000007f1a1a7812 */ /* 0x001fc600078ec0ff */
[----:B------:R-:W-:Y:S04]  /*255f0*/  STS.U16 [R12+0x2c100], R3 ;  /* 0x02c100030c007388 */ /* 0x000fe80000000400 */
[----:B------:R-:W4:Y:S04]  /*25600*/  LDL.LU R18, [R1+0x1f8] ;  /* 0x0001f80001127983 */ /* 0x000f280000300800 */
[----:B------:R0:W-:Y:S04]  /*25610*/  STS.U16 [R12+0x2c200], R0 ;  /* 0x02c200000c007388 */ /* 0x0001e80000000400 */
[----:B------:R-:W4:Y:S04]  /*25620*/  LDL.LU R10, [R1+0x1f4] ;  /* 0x0001f400010a7983 */ /* 0x000f280000300800 */
[----:B------:R-:W-:Y:S04]  /*25630*/  STS.U16 [R12+0x2c300], R16 ;  /* 0x02c300100c007388 */ /* 0x000fe80000000400 */
[----:B------:R-:W4:Y:S04]  /*25640*/  LDL.LU R9, [R1+0x180] ;  /* 0x0001800001097983 */ /* 0x000f280000300800 */
[----:B------:R-:W-:Y:S04]  /*25650*/  STS.U16 [R12+0x2e000], R20 ;  /* 0x02e000140c007388 */ /* 0x000fe80000000400 */
[----:B------:R-:W4:Y:S01]  /*25660*/  LDL.LU R8, [R1+0x17c] ;  /* 0x00017c0001087983 */ /* 0x000f220000300800 */
[----:B------:R-:W-:-:S03]  /*25670*/  SHF.L.U32 R26, R26, 0x1, RZ ;  /* 0x000000011a1a7819 */ /* 0x000fc600000006ff */
[----:B---3--:R-:W-:Y:S04]  /*25680*/  STS.U16 [R12+0x2e100], R22 ;  /* 0x02e100160c007388 */ /* 0x008fe80000000400 */
[----:B------:R-:W3:Y:S04]  /*25690*/  LDL.LU R7, [R1+0x178] ;  /* 0x0001780001077983 */ /* 0x000ee80000300800 */
[----:B------:R1:W-:Y:S04]  /*256a0*/  STS.U16 [R12+0x2e200], R24 ;  /* 0x02e200180c007388 */ /* 0x0003e80000000400 */
[----:B------:R-:W3:Y:S01]  /*256b0*/  LDL.LU R28, [R1+0x174] ;  /* 0x00017400011c7983 */ /* 0x000ee20000300800 */
[----:B0-----:R-:W-:-:S03]  /*256c0*/  LOP3.LUT R0, R26, 0x10, RZ, 0x3c, !PT ;  /* 0x000000101a007812 */ /* 0x001fc600078e3cff */
[----:B-1----:R-:W3:Y:S04]  /*256d0*/  LDL.LU R24, [R1+0x100] ;  /* 0x0001000001187983 */ /* 0x002ee80000300800 */
[----:B------:R-:W3:Y:S04]  /*256e0*/  LDL.LU R5, [R1+0xfc] ;  /* 0x0000fc0001057983 */ /* 0x000ee80000300800 */
[----:B------:R-:W3:Y:S04]  /*256f0*/  LDL.LU R4, [R1+0xf8] ;  /* 0x0000f80001047983 */ /* 0x000ee80000300800 */
[----:B------:R-:W3:Y:S04]  /*25700*/  LDL.LU R3, [R1+0xf4] ;  /* 0x0000f40001037983 */ /* 0x000ee80000300800 */
[----:B------:R-:W3:Y:S04]  /*25710*/  LDL.LU R16, [R1+0x80] ;  /* 0x0000800001107983 */ /* 0x000ee80000300800 */
[----:B------:R-:W3:Y:S04]  /*25720*/  LDL.LU R20, [R1+0x7c] ;  /* 0x00007c0001147983 */ /* 0x000ee80000300800 */
[----:B------:R-:W3:Y:S04]  /*25730*/  LDL.LU R22, [R1+0x78] ;  /* 0x0000780001167983 */ /* 0x000ee80000300800 */
[----:B--2---:R0:W-:Y:S04]  /*25740*/  STS.U16 [R12+0x2e300], R29 ;  /* 0x02e3001d0c007388 */ /* 0x0041e80000000400 */
[----:B------:R-:W2:Y:S04]  /*25750*/  LDL.LU R26, [R1+0x74] ;  /* 0x00007400011a7983 */ /* 0x000ea80000300800 */
[----:B0-----:R-:W2:Y:S04]  /*25760*/  LDL.LU R29, [R1+0x14] ;  /* 0x00001400011d7983 */ /* 0x001ea80000300800 */
[----:B------:R0:W-:Y:S04]  /*25770*/  STL [R1+0x485c], R12 ;  /* 0x00485c0c01007387 */ /* 0x0001e80000100800 */
[----:B0-----:R-:W2:Y:S04]  /*25780*/  LDL.LU R12, [R1+0x38c] ;  /* 0x00038c00010c7983 */ /* 0x001ea80000300800 */
[----:B----4-:R0:W-:Y:S04]  /*25790*/  STS.U16 [R0+0x20400], R14 ;  /* 0x0204000e00007388 */ /* 0x0101e80000000400 */
[----:B0-----:R-:W4:Y:S04]  /*257a0*/  LDL.LU R14, [R1+0x489c] ;  /* 0x00489c00010e7983 */ /* 0x001f280000300800 */
[----:B--2---:R-:W-:Y:S04]  /*257b0*/  STS.U16 [R0+0x20500], R12 ;  /* 0x0205000c00007388 */ /* 0x004fe80000000400 */
        /* <DEDUP_REMOVED lines=16> */
[----:B---3--:R-:W-:Y:S04]  /*258c0*/  STS.U16 [R0+0x28600], R7 ;  /* 0x0286000700007388 */ /* 0x008fe80000000400 */
[----:B------:R-:W-:Y:S04]  /*258d0*/  STS.U16 [R0+0x28700], R28 ;  /* 0x0287001c00007388 */ /* 0x000fe80000000400 */
[----:B------:R0:W-:Y:S04]  /*258e0*/  STS.U16 [R0+0x2a400], R24 ;  /* 0x02a4001800007388 */ /* 0x0001e80000000400 */
[----:B0-----:R-:W0:Y:S04]  /*258f0*/  S2R R24, SR_TID.X ;  /* 0x0000000000187919 */ /* 0x001e280000002100 */
[----:B------:R-:W-:Y:S04]  /*25900*/  STS.U16 [R0+0x2a500], R5 ;  /* 0x02a5000500007388 */ /* 0x000fe80000000400 */
[----:B------:R-:W-:Y:S04]  /*25910*/  STS.U16 [R0+0x2a600], R4 ;  /* 0x02a6000400007388 */ /* 0x000fe80000000400 */
[----:B------:R-:W-:Y:S04]  /*25920*/  STS.U16 [R0+0x2a700], R3 ;  /* 0x02a7000300007388 */ /* 0x000fe80000000400 */
[----:B------:R1:W-:Y:S01]  /*25930*/  STS.U16 [R0+0x2c400], R16 ;  /* 0x02c4001000007388 */ /* 0x0003e20000000400 */
[----:B0-----:R-:W-:-:S03]  /*25940*/  LOP3.LUT R24, R24, 0x7f, RZ, 0xc0, !PT ;  /* 0x0000007f18187812 */ /* 0x001fc600078ec0ff */
[----:B------:R0:W-:Y:S02]  /*25950*/  STS.U16 [R0+0x2c500], R20 ;  /* 0x02c5001400007388 */ /* 0x0001e40000000400 */
[----:B-1----:R-:W-:Y:S02]  /*25960*/  IMAD.SHL.U32 R16, R24, 0x2, RZ ;  /* 0x0000000218107824 */ /* 0x002fe400078e00ff */
[----:B------:R-:W-:Y:S04]  /*25970*/  STS.U16 [R0+0x2c600], R22 ;  /* 0x02c6001600007388 */ /* 0x000fe80000000400 */
[----:B------:R-:W-:Y:S04]  /*25980*/  STS.U16 [R0+0x2c700], R26 ;  /* 0x02c7001a00007388 */ /* 0x000fe80000000400 */
[----:B------:R1:W-:Y:S04]  /*25990*/  STS.U16 [R0+0x2e400], R29 ;  /* 0x02e4001d00007388 */ /* 0x0003e80000000400 */
[----:B0-----:R-:W2:Y:S01]  /*259a0*/  LDL.LU R20, [R1+0x10] ;  /* 0x0000100001147983 */ /* 0x001ea20000300800 */
[----:B-1----:R-:W-:-:S05]  /*259b0*/  LOP3.LUT R0, R16, 0x20, RZ, 0x3c, !PT ;  /* 0x0000002010007812 */ /* 0x002fca00078e3cff */
[----:B------:R0:W-:Y:S04]  /*259c0*/  STL [R1+0x4890], R0 ;  /* 0x0048900001007387 */ /* 0x0001e80000100800 */
[----:B0-----:R-:W3:Y:S04]  /*259d0*/  LDL.LU R0, [R1] ;  /* 0x0000000001007983 */ /* 0x001ee80000300800 */
[----:B---3--:R0:W-:Y:S04]  /*259e0*/  STL [R1+0x4898], R0 ;  /* 0x0048980001007387 */ /* 0x0081e80000100800 */
[----:B0-----:R-:W3:Y:S04]  /*259f0*/  LDL.LU R0, [R1+0x4] ;  /* 0x0000040001007983 */ /* 0x001ee80000300800 */
[----:B------:R-:W4:Y:S04]  /*25a00*/  LDL.LU R2, [R1+0x380] ;  /* 0x0003800001027983 */ /* 0x000f280000300800 */
[----:B----4-:R0:W-:Y:S04]  /*25a10*/  STL [R1+0x4894], R2 ;  /* 0x0048940201007387 */ /* 0x0101e80000100800 */
        /* <DEDUP_REMOVED lines=28> */
[----:B---3--:R1:W-:Y:S04]  /*25be0*/  STS.U16 [R2+0x2e600], R0 ;  /* 0x02e6000002007388 */ /* 0x0083e80000000400 */
[----:B0-----:R-:W3:Y:S04]  /*25bf0*/  LDL.LU R20, [R1+0x64] ;  /* 0x0000640001147983 */ /* 0x001ee80000300800 */
[----:B-1----:R-:W2:Y:S04]  /*25c00*/  LDL.LU R0, [R1+0x4898] ;  /* 0x0048980001007983 */ /* 0x002ea80000300800 */
[----:B--2---:R0:W-:Y:S04]  /*25c10*/  STS.U16 [R2+0x2e700], R0 ;  /* 0x02e7000002007388 */ /* 0x0041e80000000400 */
[----:B0-----:R-:W2:Y:S04]  /*25c20*/  LDL.LU R2, [R1+0x4894] ;  /* 0x0048940001027983 */ /* 0x001ea80000300800 */
[----:B------:R-:W2:Y:S04]  /*25c30*/  LDL.LU R0, [R1+0x4890] ;  /* 0x0048900001007983 */ /* 0x000ea80000300800 */
[----:B--2---:R0:W-:Y:S04]  /*25c40*/  STS.U16 [R0+0x20800], R2 ;  /* 0x0208000200007388 */ /* 0x0041e80000000400 */
[----:B0-----:R-:W2:Y:S04]  /*25c50*/  LDL.LU R2, [R1+0x488c] ;  /* 0x00488c0001027983 */ /* 0x001ea80000300800 */
[----:B----4-:R0:W-:Y:S04]  /*25c60*/  STS.U16 [R0+0x20900], R22 ;  /* 0x0209001600007388 */ /* 0x0101e80000000400 */
[----:B------:R1:W-:Y:S04]  /*25c70*/  STS.U16 [R0+0x20a00], R24 ;  /* 0x020a001800007388 */ /* 0x0003e80000000400 */
[----:B------:R4:W-:Y:S04]  /*25c80*/  STS.U16 [R0+0x20b00], R26 ;  /* 0x020b001a00007388 */ /* 0x0009e80000000400 */
[----:B0-----:R-:W2:Y:S04]  /*25c90*/  LDL.LU R22, [R1+0x4888] ;  /* 0x0048880001167983 */ /* 0x001ea80000300800 */
[----:B-1----:R-:W2:Y:S04]  /*25ca0*/  LDL.LU R24, [R1+0x4884] ;  /* 0x0048840001187983 */ /* 0x002ea80000300800 */
[----:B----4-:R-:W4:Y:S04]  /*25cb0*/  LDL.LU R26, [R1+0x4880] ;  /* 0x00488000011a7983 */ /* 0x010f280000300800 */
[----:B------:R0:W-:Y:S04]  /*25cc0*/  STS.U16 [R0+0x22800], R29 ;  /* 0x0228001d00007388 */ /* 0x0001e80000000400 */
[----:B0-----:R-:W4:Y:S04]  /*25cd0*/  LDL.LU R29, [R1+0x487c] ;  /* 0x00487c00011d7983 */ /* 0x001f280000300800 */
        /* <DEDUP_REMOVED lines=20> */
[----:B------:R1:W-:Y:S04]  /*25e20*/  STS.U16 [R0+0x2c900], R3 ;  /* 0x02c9000300007388 */ /* 0x0003e80000000400 */
[----:B------:R-:W-:Y:S04]  /*25e30*/  STS.U16 [R0+0x2ca00], R16 ;  /* 0x02ca001000007388 */ /* 0x000fe80000000400 */
[----:B---3--:R-:W-:Y:S01]  /*25e40*/  STS.U16 [R0+0x2cb00], R20 ;  /* 0x02cb001400007388 */ /* 0x008fe20000000400 */
[----:B--2---:R-:W-:-:S04]  /*25e50*/  LOP3.LUT R2, R2, 0x7f, RZ, 0xc0, !PT ;  /* 0x0000007f02027812 */ /* 0x004fc800078ec0ff */
[----:B0-----:R-:W-:-:S04]  /*25e60*/  SHF.L.U32 R4, R2, 0x1, RZ ;  /* 0x0000000102047819 */ /* 0x001fc800000006ff */
[----:B-1----:R-:W-:-:S05]  /*25e70*/  LOP3.LUT R3, R4, 0x30, RZ, 0x3c, !PT ;  /* 0x0000003004037812 */ /* 0x002fca00078e3cff */
[----:B------:R-:W-:Y:S04]  /*25e80*/  STL [R1+0x4878], R3 ;  /* 0x0048780301007387 */ /* 0x000fe80000100800 */
[----:B------:R-:W2:Y:S04]  /*25e90*/  LDL.LU R6, [R1+0x370] ;  /* 0x0003700001067983 */ /* 0x000ea80000300800 */
[----:B------:R-:W3:Y:S04]  /*25ea0*/  LDL.LU R2, [R1+0x36c] ;  /* 0x00036c0001027983 */ /* 0x000ee80000300800 */
[----:B----4-:R0:W-:Y:S04]  /*25eb0*/  STS.U16 [R0+0x2e800], R29 ;  /* 0x02e8001d00007388 */ /* 0x0101e80000000400 */
[----:B0-----:R-:W4:Y:S04]  /*25ec0*/  LDL.LU R0, [R1+0x368] ;  /* 0x0003680001007983 */ /* 0x001f280000300800 */
        /* <DEDUP_REMOVED lines=13> */
[----:B------:R-:W-:-:S03]  /*25fa0*/  LOP3.LUT R3, R4, 0x20, RZ, 0x3c, !PT ;  /* 0x0000002004037812 */ /* 0x000fc600078e3cff */
        /* <DEDUP_REMOVED lines=10> */
[----:B------:R1:W-:Y:S04]  /*26050*/  STS.U16 [R3+0x2ea00], R24 ;  /* 0x02ea001803007388 */ /* 0x0003e80000000400 */
[----:B------:R1:W-:Y:S04]  /*26060*/  STS.U16 [R3+0x2eb00], R22 ;  /* 0x02eb001603007388 */ /* 0x0003e80000000400 */
[----:B0-----:R-:W2:Y:S04]  /*26070*/  LDL.LU R26, [R1+0x2d4] ;  /* 0x0002d400011a7983 */ /* 0x001ea80000300800 */
[----:B-1----:R-:W2:Y:S04]  /*26080*/  LDL.LU R24, [R1+0x2d8] ;  /* 0x0002d80001187983 */ /* 0x002ea80000300800 */
[----:B------:R-:W2:Y:S04]  /*26090*/  LDL.LU R3, [R1+0x4878] ;  /* 0x0048780001037983 */ /* 0x000ea80000300800 */
[----:B------:R-:W3:Y:S04]  /*260a0*/  LDL.LU R22, [R1+0x2dc] ;  /* 0x0002dc0001167983 */ /* 0x000ee80000300800 */
[----:B--2---:R0:W-:Y:S04]  /*260b0*/  STS.U16 [R3+0x20c00], R6 ;  /* 0x020c000603007388 */ /* 0x0041e80000000400 */
[----:B0-----:R-:W2:Y:S04]  /*260c0*/  LDL.LU R6, [R1+0x4874] ;  /* 0x0048740001067983 */ /* 0x001ea80000300800 */
[----:B---3--:R0:W-:Y:S04]  /*260d0*/  STS.U16 [R3+0x20d00], R2 ;  /* 0x020d000203007388 */ /* 0x0081e80000000400 */
[----:B----4-:R1:W-:Y:S04]  /*260e0*/  STS.U16 [R3+0x20e00], R0 ;  /* 0x020e000003007388 */ /* 0x0103e80000000400 */
[----:B------:R3:W-:Y:S04]  /*260f0*/  STS.U16 [R3+0x20f00], R16 ;  /* 0x020f001003007388 */ /* 0x0007e80000000400 */
[----:B0-----:R-:W4:Y:S04]  /*26100*/  LDL.LU R2, [R1+0x4870] ;  /* 0x0048700001027983 */ /* 0x001f280000300800 */
[----:B-1----:R-:W4:Y:S04]  /*26110*/  LDL.LU R0, [R1+0x486c] ;  /* 0x00486c0001007983 */ /* 0x002f280000300800 */
[----:B---3--:R-:W3:Y:S04]  /*26120*/  LDL.LU R16, [R1+0x4868] ;  /* 0x0048680001107983 */ /* 0x008ee80000300800 */
[----:B------:R0:W-:Y:S04]  /*26130*/  STS.U16 [R3+0x22c00], R20 ;  /* 0x022c001403007388 */ /* 0x0001e80000000400 */
        /* <DEDUP_REMOVED lines=23> */
[----:B------:R1:W-:Y:S01]  /*262b0*/  STS.U16 [R3+0x2cf00], R4 ;  /* 0x02cf000403007388 */ /* 0x0003e20000000400 */
[----:B--2---:R-:W-:-:S04]  /*262c0*/  SHF.L.U32 R28, R6, 0x1, RZ ;  /* 0x00000001061c7819 */ /* 0x004fc800000006ff */
[----:B------:R-:W-:-:S05]  /*262d0*/  LOP3.LUT R7, R28, 0x40, RZ, 0x3c, !PT ;  /* 0x000000401c077812 */ /* 0x000fca00078e3cff */
[----:B------:R-:W-:Y:S04]  /*262e0*/  STL [R1+0x4860], R7 ;  /* 0x0048600701007387 */ /* 0x000fe80000100800 */
[----:B------:R-:W2:Y:S04]  /*262f0*/  LDL.LU R12, [R1+0x360] ;  /* 0x00036000010c7983 */ /* 0x000ea80000300800 */
[----:B------:R-:W2:Y:S04]  /*26300*/  LDL.LU R6, [R1+0x35c] ;  /* 0x00035c0001067983 */ /* 0x000ea80000300800 */
[----:B0-----:R-:W2:Y:S04]  /*26310*/  LDL.LU R5, [R1+0x358] ;  /* 0x0003580001057983 */ /* 0x001ea80000300800 */
[----:B-1----:R-:W2:Y:S04]  /*26320*/  LDL.LU R4, [R1+0x354] ;  /* 0x0003540001047983 */ /* 0x002ea80000300800 */
[----:B---3--:R0:W-:Y:S04]  /*26330*/  STS.U16 [R3+0x2ec00], R20 ;  /* 0x02ec001403007388 */ /* 0x0081e80000000400 */
[----:B0-----:R-:W3:Y:S04]  /*26340*/  LDL.LU R3, [R1+0x2d0] ;  /* 0x0002d00001037983 */ /* 0x001ee80000300800 */
        /* <DEDUP_REMOVED lines=22> */
[----:B----4-:R1:W-:Y:S04]  /*264b0*/  STS.U16 [R7+0x2ee00], R0 ;  /* 0x02ee000007007388 */ /* 0x0103e80000000400 */
[----:B------:R4:W-:Y:S04]  /*264c0*/  STS.U16 [R7+0x2ef00], R2 ;  /* 0x02ef000207007388 */ /* 0x0009e80000000400 */
[----:B0-----:R-:W2:Y:S04]  /*264d0*/  LDL.LU R16, [R1+0x2c4] ;  /* 0x0002c40001107983 */ /* 0x001ea80000300800 */
[----:B-1----:R-:W2:Y:S04]  /*264e0*/  LDL.LU R0, [R1+0x2c8] ;  /* 0x0002c80001007983 */ /* 0x002ea80000300800 */
[----:B----4-:R-:W2:Y:S04]  /*264f0*/  LDL.LU R7, [R1+0x4860] ;  /* 0x0048600001077983 */ /* 0x010ea80000300800 */
[----:B------:R-:W4:Y:S04]  /*26500*/  LDL.LU R2, [R1+0x2cc] ;  /* 0x0002cc0001027983 */ /* 0x000f280000300800 */
[----:B--2---:R0:W-:Y:S04]  /*26510*/  STS.U16 [R7+0x21000], R12 ;  /* 0x0210000c07007388 */ /* 0x0041e80000000400 */
[----:B------:R1:W-:Y:S04]  /*26520*/  STS.U16 [R7+0x21100], R6 ;  /* 0x0211000607007388 */ /* 0x0003e80000000400 */
[----:B0-----:R-:W2:Y:S04]  /*26530*/  LDL.LU R12, [R1+0x485c] ;  /* 0x00485c00010c7983 */ /* 0x001ea80000300800 */
[----:B-1----:R-:W2:Y:S04]  /*26540*/  LDL.LU R6, [R1+0x4858] ;  /* 0x0048580001067983 */ /* 0x002ea80000300800 */
[----:B------:R0:W-:Y:S04]  /*26550*/  STS.U16 [R7+0x21200], R5 ;  /* 0x0212000507007388 */ /* 0x0001e80000000400 */
[----:B------:R1:W-:Y:S04]  /*26560*/  STS.U16 [R7+0x21300], R4 ;  /* 0x0213000407007388 */ /* 0x0003e80000000400 */
[----:B---3--:R3:W-:Y:S04]  /*26570*/  STS.U16 [R7+0x23000], R3 ;  /* 0x0230000307007388 */ /* 0x0087e80000000400 */
[----:B0-----:R-:W2:Y:S04]  /*26580*/  LDL.LU R5, [R1+0x4854] ;  /* 0x0048540001057983 */ /* 0x001ea80000300800 */
[----:B-1----:R-:W2:Y:S04]  /*26590*/  LDL.LU R4, [R1+0x4850] ;  /* 0x0048500001047983 */ /* 0x002ea80000300800 */
[----:B---3--:R-:W3:Y:S04]  /*265a0*/  LDL.LU R3, [R1+0x484c] ;  /* 0x00484c0001037983 */ /* 0x008ee80000300800 */
        /* <DEDUP_REMOVED lines=21> */
[----:B------:R4:W-:Y:S04]  /*26700*/  STS.U16 [R7+0x2d200], R8 ;  /* 0x02d2000807007388 */ /* 0x0009e80000000400 */
[----:B------:R-:W-:Y:S01]  /*26710*/  STS.U16 [R7+0x2d300], R28 ;  /* 0x02d3001c07007388 */ /* 0x000fe20000000400 */
[----:B--2---:R-:W-:-:S05]  /*26720*/  LOP3.LUT R14, R12, 0x50, RZ, 0x3c, !PT ;  /* 0x000000500c0e7812 */ /* 0x004fca00078e3cff */
[----:B------:R-:W-:Y:S04]  /*26730*/  STL [R1+0x4848], R14 ;  /* 0x0048480e01007387 */ /* 0x000fe80000100800 */
[----:B0-----:R-:W2:Y:S04]  /*26740*/  LDL.LU R10, [R1+0x350] ;  /* 0x00035000010a7983 */ /* 0x001ea80000300800 */
[----:B-1----:R-:W2:Y:S04]  /*26750*/  LDL.LU R9, [R1+0x34c] ;  /* 0x00034c0001097983 */ /* 0x002ea80000300800 */
[----:B----4-:R-:W4:Y:S04]  /*26760*/  LDL.LU R8, [R1+0x348] ;  /* 0x0003480001087983 */ /* 0x010f280000300800 */
        /* <DEDUP_REMOVED lines=32> */
[----:B------:R1:W-:Y:S04]  /*26970*/  STS.U16 [R14+0x21500], R9 ;  /* 0x021500090e007388 */ /* 0x0003e80000000400 */
[----:B----4-:R2:W-:Y:S04]  /*26980*/  STS.U16 [R14+0x21600], R8 ;  /* 0x021600080e007388 */ /* 0x0105e80000000400 */
[----:B0-----:R-:W4:Y:S04]  /*26990*/  LDL.LU R10, [R1+0x4844] ;  /* 0x00484400010a7983 */ /* 0x001f280000300800 */
[----:B-1----:R-:W4:Y:S04]  /*269a0*/  LDL.LU R9, [R1+0x4840] ;  /* 0x0048400001097983 */ /* 0x002f280000300800 */
[----:B--2---:R-:W2:Y:S04]  /*269b0*/  LDL.LU R8, [R1+0x483c] ;  /* 0x00483c0001087983 */ /* 0x004ea80000300800 */
[----:B---3--:R0:W-:Y:S04]  /*269c0*/  STS.U16 [R14+0x21700], R7 ;  /* 0x021700070e007388 */ /* 0x0081e80000000400 */
        /* <DEDUP_REMOVED lines=16> */
[----:B------:R1:W-:Y:S04]  /*26ad0*/  STS.U16 [R14+0x29700], R11 ;  /* 0x0297000b0e007388 */ /* 0x0003e80000000400 */
[----:B0-----:R-:W4:Y:S04]  /*26ae0*/  LDL.LU R27, [R1+0x340] ;  /* 0x00034000011b7983 */ /* 0x001f280000300800 */
[----:B-1----:R-:W0:Y:S04]  /*26af0*/  S2R R11, SR_TID.X ;  /* 0x00000000000b7919 */ /* 0x002e280000002100 */
[----:B------:R-:W-:Y:S04]  /*26b00*/  STS.U16 [R14+0x2b400], R23 ;  /* 0x02b400170e007388 */ /* 0x000fe80000000400 */
[----:B------:R-:W-:Y:S04]  /*26b10*/  STS.U16 [R14+0x2b500], R21 ;  /* 0x02b500150e007388 */ /* 0x000fe80000000400 */
[----:B------:R-:W-:Y:S04]  /*26b20*/  STS.U16 [R14+0x2b600], R19 ;  /* 0x02b600130e007388 */ /* 0x000fe80000000400 */
[----:B------:R1:W-:Y:S04]  /*26b30*/  STS.U16 [R14+0x2b700], R17 ;  /* 0x02b700110e007388 */ /* 0x0003e80000000400 */
[----:B------:R-:W4:Y:S04]  /*26b40*/  LDL.LU R25, [R1+0x33c] ;  /* 0x00033c0001197983 */ /* 0x000f280000300800 */
[----:B------:R1:W-:Y:S01]  /*26b50*/  STS.U16 [R14+0x2d400], R13 ;  /* 0x02d4000d0e007388 */ /* 0x0003e20000000400 */
[----:B0-----:R-:W-:-:S03]  /*26b60*/  LOP3.LUT R11, R11, 0x7f, RZ, 0xc0, !PT ;  /* 0x0000007f0b0b7812 */ /* 0x001fc600078ec0ff */
[----:B-1----:R-:W4:Y:S04]  /*26b70*/  LDL.LU R17, [R1+0x338] ;  /* 0x0003380001117983 */ /* 0x002f280000300800 */
[----:B------:R0:W-:Y:S04]  /*26b80*/  STS.U16 [R14+0x2d500], R12 ;  /* 0x02d5000c0e007388 */ /* 0x0001e80000000400 */
[----:B------:R-:W4:Y:S04]  /*26b90*/  LDL.LU R13, [R1+0x334] ;  /* 0x00033400010d7983 */ /* 0x000f280000300800 */
[----:B0-----:R-:W4:Y:S04]  /*26ba0*/  LDL.LU R12, [R1+0x2b0] ;  /* 0x0002b000010c7983 */ /* 0x001f280000300800 */
[----:B------:R-:W4:Y:S04]  /*26bb0*/  LDL.LU R6, [R1+0x22c] ;  /* 0x00022c0001067983 */ /* 0x000f280000300800 */
[----:B------:R-:W4:Y:S01]  /*26bc0*/  LDL.LU R4, [R1+0x228] ;  /* 0x0002280001047983 */ /* 0x000f220000300800 */
[----:B------:R-:W-:-:S03]  /*26bd0*/  IMAD.SHL.U32 R5, R11, 0x2, RZ ;  /* 0x000000020b057824 */ /* 0x000fc600078e00ff */
        /* <DEDUP_REMOVED lines=12> */
[----:B------:R0:W-:Y:S04]  /*26ca0*/  STS.U16 [R14+0x2d600], R18 ;  /* 0x02d600120e007388 */ /* 0x0001e80000000400 */
[----:B------:R-:W4:Y:S04]  /*26cb0*/  LDL.LU R19, [R1+0xa4] ;  /* 0x0000a40001137983 */ /* 0x000f280000300800 */
[----:B------:R1:W-:Y:S04]  /*26cc0*/  STS.U16 [R14+0x2d700], R28 ;  /* 0x02d7001c0e007388 */ /* 0x0003e80000000400 */
[----:B0-----:R-:W4:Y:S04]  /*26cd0*/  LDL.LU R18, [R1+0x2c] ;  /* 0x00002c0001127983 */ /* 0x001f280000300800 */
[----:B-1----:R-:W4:Y:S04]  /*26ce0*/  LDL.LU R28, [R1+0x1c] ;  /* 0x00001c00011c7983 */ /* 0x002f280000300800 */
[----:B---3--:R0:W-:Y:S04]  /*26cf0*/  STS.U16 [R14+0x2f400], R7 ;  /* 0x02f400070e007388 */ /* 0x0081e80000000400 */
[----:B--2---:R1:W-:Y:S04]  /*26d00*/  STS.U16 [R14+0x2f500], R8 ;  /* 0x02f500080e007388 */ /* 0x0043e80000000400 */
[----:B----4-:R2:W-:Y:S04]  /*26d10*/  STS.U16 [R14+0x2f600], R9 ;  /* 0x02f600090e007388 */ /* 0x0105e80000000400 */
[----:B0-----:R-:W3:Y:S04]  /*26d20*/  LDL.LU R7, [R1+0x230] ;  /* 0x0002300001077983 */ /* 0x001ee80000300800 */
[----:B-1----:R-:W4:Y:S04]  /*26d30*/  LDL.LU R8, [R1+0x2a4] ;  /* 0x0002a40001087983 */ /* 0x002f280000300800 */
[----:B--2---:R-:W2:Y:S04]  /*26d40*/  LDL.LU R9, [R1+0x2a8] ;  /* 0x0002a80001097983 */ /* 0x004ea80000300800 */
[----:B------:R0:W-:Y:S04]  /*26d50*/  STS.U16 [R14+0x2f700], R10 ;  /* 0x02f7000a0e007388 */ /* 0x0001e80000000400 */
[----:B0-----:R-:W2:Y:S04]  /*26d60*/  LDL.LU R14, [R1+0x4834] ;  /* 0x00483400010e7983 */ /* 0x001ea80000300800 */
[----:B------:R-:W2:Y:S01]  /*26d70*/  LDL.LU R10, [R1+0x2ac] ;  /* 0x0002ac00010a7983 */ /* 0x000ea20000300800 */
[----:B------:R-:W-:-:S05]  /*26d80*/  LOP3.LUT R23, R5, 0x60, RZ, 0x3c, !PT ;  /* 0x0000006005177812 */ /* 0x000fca00078e3cff */
[----:B------:R0:W-:Y:S04]  /*26d90*/  STS.U16 [R23+0x21800], R27 ;  /* 0x0218001b17007388 */ /* 0x0001e80000000400 */
[----:B0-----:R-:W3:Y:S04]  /*26da0*/  LDL.LU R27, [R1+0x4830] ;  /* 0x00483000011b7983 */ /* 0x001ee80000300800 */
[----:B------:R0:W-:Y:S04]  /*26db0*/  STS.U16 [R23+0x21900], R25 ;  /* 0x0219001917007388 */ /* 0x0001e80000000400 */
[----:B------:R1:W-:Y:S04]  /*26dc0*/  STS.U16 [R23+0x21a00], R17 ;  /* 0x021a001117007388 */ /* 0x0003e80000000400 */
[----:B0-----:R-:W3:Y:S04]  /*26dd0*/  LDL.LU R25, [R1+0x482c] ;  /* 0x00482c0001197983 */ /* 0x001ee80000300800 */
[----:B------:R0:W-:Y:S04]  /*26de0*/  STS.U16 [R23+0x21b00], R13 ;  /* 0x021b000d17007388 */ /* 0x0001e80000000400 */
[----:B-1----:R-:W3:Y:S04]  /*26df0*/  LDL.LU R17, [R1+0x4828] ;  /* 0x0048280001117983 */ /* 0x002ee80000300800 */
[----:B------:R1:W-:Y:S04]  /*26e00*/  STS.U16 [R23+0x23800], R12 ;  /* 0x0238000c17007388 */ /* 0x0003e80000000400 */
[----:B0-----:R-:W3:Y:S04]  /*26e10*/  LDL.LU R13, [R1+0x4824] ;  /* 0x00482400010d7983 */ /* 0x001ee80000300800 */
[----:B-1----:R-:W3:Y:S04]  /*26e20*/  LDL.LU R12, [R1+0x4820] ;  /* 0x00482000010c7983 */ /* 0x002ee80000300800 */
[----:B--2---:R-:W-:Y:S04]  /*26e30*/  STS.U16 [R23+0x23900], R10 ;  /* 0x0239000a17007388 */ /* 0x004fe80000000400 */
[----:B------:R-:W-:Y:S04]  /*26e40*/  STS.U16 [R23+0x23a00], R9 ;  /* 0x023a000917007388 */ /* 0x000fe80000000400 */
[----:B----4-:R-:W-:Y:S04]  /*26e50*/  STS.U16 [R23+0x23b00], R8 ;  /* 0x023b000817007388 */ /* 0x010fe80000000400 */
[----:B---3--:R-:W-:Y:S04]  /*26e60*/  STS.U16 [R23+0x25800], R7 ;  /* 0x0258000717007388 */ /* 0x008fe80000000400 */
        /* <DEDUP_REMOVED lines=8> */
[----:B------:R-:W-:Y:S04]  /*26ef0*/  STS.U16 [R23+0x29800], R16 ;  /* 0x0298001017007388 */ /* 0x000fe80000000400 */
[----:B------:R-:W-:Y:S04]  /*26f00*/  STS.U16 [R23+0x29900], R20 ;  /* 0x0299001417007388 */ /* 0x000fe80000000400 */
[----:B------:R-:W-:Y:S04]  /*26f10*/  STS.U16 [R23+0x29a00], R22 ;  /* 0x029a001617007388 */ /* 0x000fe80000000400 */
[----:B------:R-:W-:Y:S04]  /*26f20*/  STS.U16 [R23+0x29b00], R24 ;  /* 0x029b001817007388 */ /* 0x000fe80000000400 */
[----:B------:R-:W-:Y:S04]  /*26f30*/  STS.U16 [R23+0x2b800], R26 ;  /* 0x02b8001a17007388 */ /* 0x000fe80000000400 */
[----:B------:R-:W-:Y:S04]  /*26f40*/  STS.U16 [R23+0x2b900], R29 ;  /* 0x02b9001d17007388 */ /* 0x000fe80000000400 */
[----:B------:R-:W3:Y:S04]  /*26f50*/  LDL.LU R15, [R1+0x8] ;  /* 0x00000800010f7983 */ /* 0x000ee80000300800 */
[----:B------:R0:W-:Y:S04]  /*26f60*/  STS.U16 [R23+0x2ba00], R21 ;  /* 0x02ba001517007388 */ /* 0x0001e80000000400 */
[----:B------:R1:W-:Y:S04]  /*26f70*/  STS.U16 [R23+0x2bb00], R19 ;  /* 0x02bb001317007388 */ /* 0x0003e80000000400 */
[----:B------:R4:W-:Y:S04]  /*26f80*/  STS.U16 [R23+0x2d800], R18 ;  /* 0x02d8001217007388 */ /* 0x0009e80000000400 */
[----:B0-----:R-:W3:Y:S04]  /*26f90*/  LDL.LU R21, [R1+0x330] ;  /* 0x0003300001157983 */ /* 0x001ee80000300800 */
[----:B-1----:R-:W3:Y:S04]  /*26fa0*/  LDL.LU R19, [R1+0x32c] ;  /* 0x00032c0001137983 */ /* 0x002ee80000300800 */
[----:B------:R0:W-:Y:S04]  /*26fb0*/  STS.U16 [R23+0x2d900], R28 ;  /* 0x02d9001c17007388 */ /* 0x0001e80000000400 */
[----:B----4-:R-:W4:Y:S04]  /*26fc0*/  LDL.LU R18, [R1+0x328] ;  /* 0x0003280001127983 */ /* 0x010f280000300800 */
        /* <DEDUP_REMOVED lines=17> */
[----:B0-----:R-:W2:Y:S01]  /*270e0*/  LDL.LU R11, [R1+0x481c] ;  /* 0x00481c00010b7983 */ /* 0x001ea20000300800 */
[----:B------:R-:W-:-:S03]  /*270f0*/  LOP3.LUT R5, R5, 0x70, RZ, 0x3c, !PT ;  /* 0x0000007005057812 */ /* 0x000fc600078e3cff */
[----:B---3--:R0:W-:Y:S04]  /*27100*/  STS.U16 [R23+0x2db00], R15 ;  /* 0x02db000f17007388 */ /* 0x0081e80000000400 */
[----:B0-----:R-:W3:Y:S04]  /*27110*/  LDL.LU R15, [R1+0x94] ;  /* 0x00009400010f7983 */ /* 0x001ee80000300800 */
[----:B--2---:R0:W-:Y:S04]  /*27120*/  STS.U16 [R23+0x2f800], R11 ;  /* 0x02f8000b17007388 */ /* 0x0041e80000000400 */
[----:B------:R1:W-:Y:S04]  /*27130*/  STS.U16 [R23+0x2f900], R12 ;  /* 0x02f9000c17007388 */ /* 0x0003e80000000400 */
[----:B------:R2:W-:Y:S04]  /*27140*/  STS.U16 [R23+0x2fa00], R13 ;  /* 0x02fa000d17007388 */ /* 0x0005e80000000400 */
[----:B0-----:R-:W3:Y:S04]  /*27150*/  LDL.LU R11, [R1+0x294] ;  /* 0x00029400010b7983 */ /* 0x001ee80000300800 */
[----:B-1----:R-:W3:Y:S04]  /*27160*/  LDL.LU R12, [R1+0x298] ;  /* 0x00029800010c7983 */ /* 0x002ee80000300800 */
[----:B--2---:R-:W2:Y:S04]  /*27170*/  LDL.LU R13, [R1+0x29c] ;  /* 0x00029c00010d7983 */ /* 0x004ea80000300800 */
[----:B------:R0:W-:Y:S04]  /*27180*/  STS.U16 [R23+0x2fb00], R17 ;  /* 0x02fb001117007388 */ /* 0x0001e80000000400 */
[----:B0-----:R-:W2:Y:S04]  /*27190*/  LDL.LU R23, [R1+0x4818] ;  /* 0x0048180001177983 */ /* 0x001ea80000300800 */
[----:B------:R-:W2:Y:S04]  /*271a0*/  LDL.LU R17, [R1+0x2a0] ;  /* 0x0002a00001117983 */ /* 0x000ea80000300800 */
[----:B------:R0:W-:Y:S04]  /*271b0*/  STS.U16 [R5+0x21c00], R21 ;  /* 0x021c001505007388 */ /* 0x0001e80000000400 */
[----:B------:R1:W-:Y:S04]  /*271c0*/  STS.U16 [R5+0x21d00], R19 ;  /* 0x021d001305007388 */ /* 0x0003e80000000400 */
[----:B----4-:R4:W-:Y:S04]  /*271d0*/  STS.U16 [R5+0x21e00], R18 ;  /* 0x021e001205007388 */ /* 0x0109e80000000400 */
[----:B0-----:R-:W3:Y:S04]  /*271e0*/  LDL.LU R21, [R1+0x4814] ;  /* 0x0048140001157983 */ /* 0x001ee80000300800 */
[----:B-1----:R-:W3:Y:S04]  /*271f0*/  LDL.LU R19, [R1+0x4810] ;  /* 0x0048100001137983 */ /* 0x002ee80000300800 */
[----:B----4-:R-:W4:Y:S04]  /*27200*/  LDL.LU R18, [R1+0x480c] ;  /* 0x00480c0001127983 */ /* 0x010f280000300800 */
[----:B------:R0:W-:Y:S04]  /*27210*/  STS.U16 [R5+0x21f00], R28 ;  /* 0x021f001c05007388 */ /* 0x0001e80000000400 */
[----:B0-----:R-:W4:Y:S04]  /*27220*/  LDL.LU R28, [R1+0x4808] ;  /* 0x00480800011c7983 */ /* 0x001f280000300800 */
[----:B--2---:R-:W-:Y:S04]  /*27230*/  STS.U16 [R5+0x23c00], R17 ;  /* 0x023c001105007388 */ /* 0x004fe80000000400 */
[----:B------:R-:W-:Y:S04]  /*27240*/  STS.U16 [R5+0x23d00], R13 ;  /* 0x023d000d05007388 */ /* 0x000fe80000000400 */
        /* <DEDUP_REMOVED lines=18> */
[----:B----4-:R1:W-:Y:S04]  /*27370*/  STS.U16 [R5+0x2dc00], R28 ;  /* 0x02dc001c05007388 */ /* 0x0103e80000000400 */
[----:B0-----:R-:W2:Y:S04]  /*27380*/  LDL R29, [R1+0x120c] ;  /* 0x00120c00011d7983 */ /* 0x001ea80000100800 */
[----:B------:R-:W3:Y:S04]  /*27390*/  LDL R0, [R1+0x1210] ;  /* 0x0012100001007983 */ /* 0x000ee80000100800 */
[----:B-1----:R-:W4:Y:S04]  /*273a0*/  LDL R28, [R1+0x1214] ;  /* 0x00121400011c7983 */ /* 0x002f280000100800 */
[----:B------:R-:W0:Y:S04]  /*273b0*/  S2R R26, SR_TID.X ;  /* 0x00000000001a7919 */ /* 0x000e280000002100 */
[----:B------:R-:W1:Y:S04]  /*273c0*/  S2R R24, SR_TID.X ;  /* 0x0000000000187919 */ /* 0x000e680000002100 */
[----:B------:R-:W-:Y:S04]  /*273d0*/  STS.U16 [R5+0x2dd00], R18 ;  /* 0x02dd001205007388 */ /* 0x000fe80000000400 */
[----:B------:R-:W-:Y:S04]  /*273e0*/  STS.U16 [R5+0x2de00], R19 ;  /* 0x02de001305007388 */ /* 0x000fe80000000400 */
[----:B------:R-:W-:Y:S04]  /*273f0*/  STS.U16 [R5+0x2df00], R21 ;  /* 0x02df001505007388 */ /* 0x000fe80000000400 */
[----:B------:R-:W-:Y:S01]  /*27400*/  STS.U16 [R5+0x2fc00], R23 ;  /* 0x02fc001705007388 */ /* 0x000fe20000000400 */
[----:B0-----:R-:W-:-:S03]  /*27410*/  LOP3.LUT R2, R26, 0x7, RZ, 0xc0, !PT ;  /* 0x000000071a027812 */ /* 0x001fc600078ec0ff */
[----:B------:R-:W-:Y:S04]  /*27420*/  STS.U16 [R5+0x2fd00], R25 ;  /* 0x02fd001905007388 */ /* 0x000fe80000000400 */
[----:B------:R-:W-:Y:S01]  /*27430*/  STS.U16 [R5+0x2fe00], R27 ;  /* 0x02fe001b05007388 */ /* 0x000fe20000000400 */
[----:B-1----:R-:W-:Y:S01]  /*27440*/  LOP3.LUT R15, R24, 0x10, RZ, 0xc0, !PT ;  /* 0x00000010180f7812 */ /* 0x002fe200078ec0ff */
[----:B------:R-:W-:Y:S02]  /*27450*/  IMAD R2, R2, 0x110, RZ ;  /* 0x0000011002027824 */ /* 0x000fe400078e02ff */
[----:B------:R-:W-:Y:S01]  /*27460*/  STS.U16 [R5+0x2ff00], R14 ;  /* 0x02ff000e05007388 */ /* 0x000fe20000000400 */
[----:B------:R-:W-:-:S03]  /*27470*/  SHF.L.U32 R24, R24, 0x1, RZ ;  /* 0x0000000118187819 */ /* 0x000fc600000006ff */
[----:B------:R-:W-:Y:S01]  /*27480*/  BAR.SYNC.DEFER_BLOCKING 0x0 ;  /* 0x0000000000007b1d */ /* 0x000fe20000010000 */
[----:B------:R-:W-:Y:S02]  /*27490*/  LOP3.LUT R4, R26, 0x7, RZ, 0xc0, !PT ;  /* 0x000000071a047812 */ /* 0x000fe400078ec0ff */
[----:B------:R-:W-:Y:S02]  /*274a0*/  SHF.L.U32 R15, R15, 0x7, RZ ;  /* 0x000000070f0f7819 */ /* 0x000fe400000006ff */
[----:B------:R-:W-:Y:S01]  /*274b0*/  LOP3.LUT R2, R2, 0x10, R24, 0x78, !PT ;  /* 0x0000001002027812 */ /* 0x000fe200078e7818 */
[----:B------:R-:W-:Y:S01]  /*274c0*/  IMAD.SHL.U32 R4, R4, 0x10, RZ ;  /* 0x0000001004047824 */ /* 0x000fe200078e00ff */
[----:B------:R-:W-:Y:S02]  /*274d0*/  LOP3.LUT R3, R26, 0x7, RZ, 0xc0, !PT ;  /* 0x000000071a037812 */ /* 0x000fe400078ec0ff */
[----:B------:R-:W-:Y:S02]  /*274e0*/  LOP3.LUT R2, R2, R15, RZ, 0xfc, !PT ;  /* 0x0000000f02027212 */ /* 0x000fe400078efcff */
[----:B------:R-:W-:-:S02]  /*274f0*/  LOP3.LUT R15, R26, 0x60, RZ, 0xc0, !PT ;  /* 0x000000601a0f7812 */ /* 0x000fc400078ec0ff */
[----:B------:R-:W-:Y:S02]  /*27500*/  LOP3.LUT R4, R4, 0x30, R24, 0x78, !PT ;  /* 0x0000003004047812 */ /* 0x000fe400078e7818 */
[----:B------:R-:W-:-:S04]  /*27510*/  LEA R3, R3, R15, 0x2 ;  /* 0x0000000f03037211 */ /* 0x000fc800078e10ff */
[----:B------:R-:W-:-:S05]  /*27520*/  LEA R3, R3, R4, 0x8 ;  /* 0x0000000403037211 */ /* 0x000fca00078e40ff */
[----:B------:R-:W0:Y:S04]  /*27530*/  LDSM.16.M88.4 R12, [R3+0x20000] ;  /* 0x02000000030c783b */ /* 0x000e280000000200 */
[----:B------:R-:W1:Y:S04]  /*27540*/  LDSM.16.M88.4 R16, [R3+0x28000] ;  /* 0x028000000310783b */ /* 0x000e680000000200 */
[----:B------:R-:W-:Y:S04]  /*27550*/  LDSM.16.MT88.4 R24, [R2] ;  /* 0x000000000218783b */ /* 0x000fe80000004200 */
[----:B0-----:R-:W-:Y:S04]  /*27560*/  STL [R1+0x4770], R14 ;  /* 0x0047700e01007387 */ /* 0x001fe80000100800 */
[----:B------:R-:W-:Y:S04]  /*27570*/  STL [R1+0x476c], R15 ;  /* 0x00476c0f01007387 */ /* 0x000fe80000100800 */
[----:B-1----:R-:W-:Y:S04]  /*27580*/  STL [R1+0x4774], R18 ;  /* 0x0047741201007387 */ /* 0x002fe80000100800 */
[----:B------:R-:W-:Y:S04]  /*27590*/  STL [R1+0x4768], R19 ;  /* 0x0047681301007387 */ /* 0x000fe80000100800 */
[----:B--2---:R-:W-:Y:S04]  /*275a0*/  LDSM.16.MT88.4 R20, [R29] ;  /* 0x000000001d14783b */ /* 0x004fe80000004200 */
[----:B---3--:R-:W-:Y:S04]  /*275b0*/  LDSM.16.MT88.4 R4, [R0] ;  /* 0x000000000004783b */ /* 0x008fe80000004200 */
[----:B----4-:R-:W0:Y:S04]  /*275c0*/  LDSM.16.MT88.4 R8, [R28] ;  /* 0x000000001c08783b */ /* 0x010e280000004200 */
[----:B0-----:R-:W-:Y:S04]  /*275d0*/  STL.64 [R1+0x50], R8 ;  /* 0x0000500801007387 */ /* 0x001fe80000100a00 */
[----:B------:R-:W-:Y:S04]  /*275e0*/  STL.64 [R1+0x58], R10 ;  /* 0x0000580a01007387 */ /* 0x000fe80000100a00 */
[----:B------:R-:W-:Y:S04]  /*275f0*/  STL.64 [R1+0x47f0], R22 ;  /* 0x0047f01601007387 */ /* 0x000fe80000100a00 */
[----:B------:R-:W-:Y:S04]  /*27600*/  STL.64 [R1+0x30], R4 ;  /* 0x0000300401007387 */ /* 0x000fe80000100a00 */
[----:B------:R-:W-:Y:S04]  /*27610*/  STL.64 [R1+0x38], R6 ;  /* 0x0000380601007387 */ /* 0x000fe80000100a00 */
[----:B------:R0:W-:Y:S04]  /*27620*/  STL.64 [R1+0x47e8], R20 ;  /* 0x0047e81401007387 */ /* 0x0001e80000100a00 */
[----:B------:R-:W1:Y:S04]  /*27630*/  LDSM.16.MT88.4 R4, [R2+0x80] ;  /* 0x000080000204783b */ /* 0x000e680000004200 */
[----:B------:R-:W2:Y:S04]  /*27640*/  LDSM.16.MT88.4 R8, [R0+0x80] ;  /* 0x000080000008783b */ /* 0x000ea80000004200 */
[----:B0-----:R-:W3:Y:S04]  /*27650*/  LDL.LU.64 R20, [R1+0x50] ;  /* 0x0000500001147983 */ /* 0x001ee80000300a00 */
[----:B------:R-:W4:Y:S01]  /*27660*/  LDL.LU.64 R22, [R1+0x58] ;  /* 0x0000580001167983 */ /* 0x000f220000300a00 */
[----:B-1----:R-:W-:Y:S01]  /*27670*/  IMAD.MOV.U32 R18, RZ, RZ, R5 ;  /* 0x000000ffff127224 */ /* 0x002fe200078e0005 */
[----:B------:R-:W-:-:S02]  /*27680*/  MOV R15, R6 ;  /* 0x00000006000f7202 */ /* 0x000fc40000000f00 */
[----:B------:R-:W-:Y:S01]  /*27690*/  MOV R14, R7 ;  /* 0x00000007000e7202 */ /* 0x000fe20000000f00 */
[----:B----4-:R-:W-:Y:S04]  /*276a0*/  STL.64 [R1+0x4800], R22 ;  /* 0x0048001601007387 */ /* 0x010fe80000100a00 */
[----:B---3--:R0:W-:Y:S04]  /*276b0*/  STL.64 [R1+0x47f8], R20 ;  /* 0x0047f81401007387 */ /* 0x0081e80000100a00 */
[----:B------:R-:W-:Y:S04]  /*276c0*/  STL.64 [R1+0x70], R4 ;  /* 0x0000700401007387 */ /* 0x000fe80000100a00 */
[----:B------:R-:W-:Y:S04]  /*276d0*/  STL.64 [R1+0x78], R6 ;  /* 0x0000780601007387 */ /* 0x000fe80000100a00 */
[----:B------:R-:W1:Y:S04]  /*276e0*/  LDSM.16.MT88.4 R4, [R28+0x80] ;  /* 0x000080001c04783b */ /* 0x000e680000004200 */
[----:B--2---:R-:W-:Y:S01]  /*276f0*/  STL.64 [R1+0x47e0], R10 ;  /* 0x0047e00a01007387 */ /* 0x004fe20000100a00 */
[C---:B0-----:R-:W-:Y:S03]  /*27700*/  HMMA.16816.F32.BF16 R20, R24.reuse, R12, RZ ;  /* 0x0000000c1814723c */ /* 0x041fe600000418ff */
[----:B-1----:R-:W-:Y:S04]  /*27710*/  STL.64 [R1+0x40], R4 ;  /* 0x0000400401007387 */ /* 0x002fe80000100a00 */
[----:B------:R-:W-:Y:S04]  /*27720*/  STL.64 [R1+0x48], R6 ;  /* 0x0000480601007387 */ /* 0x000fe80000100a00 */
[----:B------:R-:W0:Y:S04]  /*27730*/  LDSM.16.MT88.4 R4, [R29+0x80] ;  /* 0x000080001d04783b */ /* 0x000e280000004200 */
[----:B------:R1:W-:Y:S09]  /*27740*/  STL.64 [R1+0x47d8], R8 ;  /* 0x0047d80801007387 */ /* 0x0003f20000100a00 */
[----:B------:R-:W-:Y:S01]  /*27750*/  IMAD.MOV.U32 R3, RZ, RZ, R23 ;  /* 0x000000ffff037224 */ /* 0x000fe200078e0017 */
[----:B-1----:R-:W2:Y:S04]  /*27760*/  LDL.LU.64 R8, [R1+0x30] ;  /* 0x0000300001087983 */ /* 0x002ea80000300a00 */
[----:B------:R-:W2:Y:S04]  /*27770*/  LDL.LU.64 R10, [R1+0x38] ;  /* 0x00003800010a7983 */ /* 0x000ea80000300a00 */
[----:B0-----:R-:W-:Y:S04]  /*27780*/  STL.64 [R1+0x47d0], R6 ;  /* 0x0047d00601007387 */ /* 0x001fe80000100a00 */
[----:B------:R0:W-:Y:S04]  /*27790*/  STL.64 [R1+0x47c8], R4 ;  /* 0x0047c80401007387 */ /* 0x0001e80000100a00 */
[----:B0-----:R-:W3:Y:S04]  /*277a0*/  LDL.LU.64 R4, [R1+0x40] ;  /* 0x0000400001047983 */ /* 0x001ee80000300a00 */
[----:B------:R-:W3:Y:S04]  /*277b0*/  LDL.LU.64 R6, [R1+0x48] ;  /* 0x0000480001067983 */ /* 0x000ee80000300a00 */
[----:B------:R-:W-:Y:S04]  /*277c0*/  STL.64 [R1+0x100], R20 ;  /* 0x0001001401007387 */ /* 0x000fe80000100a00 */
[----:B------:R0:W-:Y:S04]  /*277d0*/  STL [R1+0x108], R22 ;  /* 0x0001081601007387 */ /* 0x0001e80000100800 */
[----:B0-----:R-:W4:Y:S04]  /*277e0*/  LDL.LU.64 R22, [R1+0x4800] ;  /* 0x0048000001167983 */ /* 0x001f280000300a00 */
[----:B------:R-:W4:Y:S01]  /*277f0*/  LDL.LU.64 R20, [R1+0x47f8] ;  /* 0x0047f80001147983 */ /* 0x000f220000300a00 */
[----:B------:R-:W-:Y:S03]  /*27800*/  HMMA.16816.F32.BF16 R24, R24, R16, RZ ;  /* 0x000000101818723c */ /* 0x000fe600000418ff */
[----:B------:R-:W-:Y:S11]  /*27810*/  STL [R1+0x47a0], R3 ;  /* 0x0047a00301007387 */ /* 0x000ff60000100800 */
[----:B------:R-:W-:Y:S09]  /*27820*/  @!UPT UIADD3 URZ, URZ, URZ, URZ ;  /* 0x0000003f3f3ff290 */ /* 0x000ff2000fffe03f */
[----:B------:R-:W-:Y:S04]  /*27830*/  STL.64 [R1+0xc0], R24 ;  /* 0x0000c01801007387 */ /* 0x000fe80000100a00 */
[----:B------:R4:W-:Y:S02]  /*27840*/  STL.64 [R1+0xc8], R26 ;  /* 0x0000c81a01007387 */ /* 0x0009e40000100a00 */
[----:B----4-:R-:W-:Y:S01]  /*27850*/  HMMA.16816.F32.BF16 R24, R20, R12, RZ ;  /* 0x0000000c1418723c */ /* 0x010fe200000418ff */
[----:B------:R-:W-:Y:S11]  /*27860*/  MOV R19, R23 ;  /* 0x0000001700137202 */ /* 0x000ff60000000f00 */
[----:B------:R-:W-:Y:S11]  /*27870*/  @!UPT UIADD3 URZ, URZ, URZ, URZ ;  /* 0x0000003f3f3ff290 */ /* 0x000ff6000fffe03f */
[----:B------:R0:W-:Y:S04]  /*27880*/  STL.64 [R1+0xb0], R24 ;  /* 0x0000b01801007387 */ /* 0x0001e80000100a00 */
[----:B------:R1:W-:Y:S01]  /*27890*/  STL.64 [R1+0xb8], R26 ;  /* 0x0000b81a01007387 */ /* 0x0003e20000100a00 */
[----:B0-----:R-:W-:Y:S01]  /*278a0*/  IMAD.MOV.U32 R24, RZ, RZ, R22 ;  /* 0x000000ffff187224 */ /* 0x001fe200078e0016 */
[----:B------:R-:W-:Y:S02]  /*278b0*/  MOV R25, R21 ;  /* 0x0000001500197202 */ /* 0x000fe40000000f00 */
[----:B------:R-:W4:Y:S01]  /*278c0*/  LDL.LU.64 R22, [R1+0x47f0] ;  /* 0x0047f00001167983 */ /* 0x000f220000300a00 */
[----:B-1----:R-:W-:-:S03]  /*278d0*/  MOV R26, R20 ;  /* 0x00000014001a7202 */ /* 0x002fc60000000f00 */
[----:B------:R-:W4:Y:S04]  /*278e0*/  LDL.LU.64 R20, [R1+0x47e8] ;  /* 0x0047e80001147983 */ /* 0x000f280000300a00 */
[----:B------:R-:W-:Y:S04]  /*278f0*/  STL [R1+0x47c0], R26 ;  /* 0x0047c01a01007387 */ /* 0x000fe80000100800 */
[----:B------:R2:W-:Y:S02]  /*27900*/  STL.64 [R1+0x47b8], R24 ;  /* 0x0047b81801007387 */ /* 0x0005e40000100a00 */
[----:B--2---:R-:W-:Y:S11]  /*27910*/  HMMA.16816.F32.BF16 R24, R8, R12, RZ ;  /* 0x0000000c0818723c */ /* 0x004ff600000418ff */
[----:B------:R-:W-:Y:S11]  /*27920*/  @!UPT UIADD3 URZ, URZ, URZ, URZ ;  /* 0x0000003f3f3ff290 */ /* 0x000ff6000fffe03f */
[----:B------:R-:W-:Y:S01]  /*27930*/  @!UPT UIADD3 URZ, URZ, URZ, URZ ;  /* 0x0000003f3f3ff290 */ /* 0x000fe2000fffe03f */
[----:B------:R0:W-:Y:S04]  /*27940*/  STL.64 [R1+0xf0], R24 ;  /* 0x0000f01801007387 */ /* 0x0001e80000100a00 */
[----:B------:R1:W-:Y:S01]  /*27950*/  STL.64 [R1+0xf8], R26 ;  /* 0x0000f81a01007387 */ /* 0x0003e20000100a00 */
[----:B0-----:R-:W-:Y:S02]  /*27960*/  MOV R25, R10 ;  /* 0x0000000a00197202 */ /* 0x001fe40000000f00 */
[----:B------:R-:W-:Y:S02]  /*27970*/  MOV R24, R11 ;  /* 0x0000000b00187202 */ /* 0x000fe40000000f00 */
[----:B-1----:R-:W-:Y:S01]  /*27980*/  MOV R27, R8 ;  /* 0x00000008001b7202 */ /* 0x002fe20000000f00 */
[----:B------:R-:W-:-:S02]  /*27990*/  IMAD.MOV.U32 R26, RZ, RZ, R9 ;  /* 0x000000ffff1a7224 */ /* 0x000fc400078e0009 */
[----:B----4-:R-:W-:Y:S01]  /*279a0*/  HMMA.16816.F32.BF16 R8, R20, R12, RZ ;  /* 0x0000000c1408723c */ /* 0x010fe200000418ff */
[----:B------:R0:W-:Y:S04]  /*279b0*/  STL [R1+0x47b0], R20 ;  /* 0x0047b01401007387 */ /* 0x0001e80000100800 */
[----:B------:R-:W-:Y:S11]  /*279c0*/  STL [R1+0x47ac], R21 ;  /* 0x0047ac1501007387 */ /* 0x000ff60000100800 */
[----:B------:R-:W-:Y:S07]  /*279d0*/  @!UPT UIADD3 URZ, URZ, URZ, URZ ;  /* 0x0000003f3f3ff290 */ /* 0x000fee000fffe03f */
[----:B------:R-:W-:Y:S04]  /*279e0*/  STL.64 [R1+0xe0], R8 ;  /* 0x0000e00801007387 */ /* 0x000fe80000100a00 */
[----:B------:R-:W-:Y:S04]  /*279f0*/  STL.64 [R1+0xe8], R10 ;  /* 0x0000e80a01007387 */ /* 0x000fe80000100a00 */
[----:B------:R-:W-:Y:S04]  /*27a00*/  STL [R1+0x47a8], R22 ;  /* 0x0047a81601007387 */ /* 0x000fe80000100800 */
[----:B------:R-:W-:Y:S04]  /*27a10*/  STL [R1+0x47a4], R23 ;  /* 0x0047a41701007387 */ /* 0x000fe80000100800 */
[----:B0-----:R-:W2:Y:S04]  /*27a20*/  LDL R20, [R1+0x70] ;  /* 0x0000700001147983 */ /* 0x001ea80000100800 */
[----:B------:R-:W0:Y:S04]  /*27a30*/  LDSM.16.MT88.4 R8, [R2+0x1000] ;  /* 0x001000000208783b */ /* 0x000e280000004200 */
[----:B0-----:R-:W-:Y:S01]  /*27a40*/  STL.64 [R1+0x10], R8 ;  /* 0x0000100801007387 */ /* 0x001fe20000100a00 */
[----:B------:R-:W-:-:S03]  /*27a50*/  IMAD.MOV.U32 R3, RZ, RZ, R11 ;  /* 0x000000ffff037224 */ /* 0x000fc600078e000b */
[----:B------:R0:W-:Y:S04]  /*27a60*/  STL [R1+0x18], R10 ;  /* 0x0000180a01007387 */ /* 0x0001e80000100800 */
[----:B0-----:R-:W4:Y:S04]  /*27a70*/  LDL.LU.64 R10, [R1+0x47e0] ;  /* 0x0047e000010a7983 */ /* 0x001f280000300a00 */
[----:B------:R-:W4:Y:S01]  /*27a80*/  LDL.LU.64 R8, [R1+0x47d8] ;  /* 0x0047d80001087983 */ /* 0x000f220000300a00 */
[----:B------:R-:W-:Y:S01]  /*27a90*/  IMAD.MOV.U32 R21, RZ, RZ, R18 ;  /* 0x000000ffff157224 */ /* 0x000fe200078e0012 */
[----:B------:R-:W-:-:S02]  /*27aa0*/  MOV R22, R15 ;  /* 0x0000000f00167202 */ /* 0x000fc40000000f00 */
[----:B------:R-:W-:-:S07]  /*27ab0*/  MOV R23, R14 ;  /* 0x0000000e00177202 */ /* 0x000fce0000000f00 */
[----:B--2---:R-:W-:Y:S11]  /*27ac0*/  HMMA.16816.F32.BF16 R20, R20, R12, RZ ;  /* 0x0000000c1414723c */ /* 0x004ff600000418ff */
[----:B------:R-:W-:Y:S11]  /*27ad0*/  @!UPT UIADD3 URZ, URZ, URZ, URZ ;  /* 0x0000003f3f3ff290 */ /* 0x000ff6000fffe03f */
[----:B------:R-:W-:Y:S01]  /*27ae0*/  @!UPT UIADD3 URZ, URZ, URZ, URZ ;  /* 0x0000003f3f3ff290 */ /* 0x000fe2000fffe03f */
[----:B------:R-:W-:Y:S04]  /*27af0*/  STL.64 [R1+0xd0], R20 ;  /* 0x0000d01401007387 */ /* 0x000fe80000100a00 */
[----:B------:R-:W-:Y:S04]  /*27b00*/  STL.64 [R1+0xd8], R22 ;  /* 0x0000d81601007387 */ /* 0x000fe80000100a00 */
[----:B------:R-:W0:Y:S02]  /*27b10*/  LDSM.16.MT88.4 R20, [R28+0x1000] ;  /* 0x001000001c14783b */ /* 0x000e240000004200 */
[----:B0-----:R-:W-:-:S02]  /*27b20*/  MOV R18, R21 ;  /* 0x0000001500127202 */ /* 0x001fc40000000f00 */
[----:B------:R3:W-:Y:S01]  /*27b30*/  STL [R1], R20 ;  /* 0x0000001401007387 */ /* 0x0007e20000100800 */
[----:B------:R-:W-:Y:S01]  /*27b40*/  MOV R14, R22 ;  /* 0x00000016000e7202 */ /* 0x000fe20000000f00 */
[----:B------:R-:W-:Y:S02]  /*27b50*/  IMAD.MOV.U32 R15, RZ, RZ, R23 ;  /* 0x000000ffff0f7224 */ /* 0x000fe400078e0017 */
[-C--:B---3--:R-:W-:Y:S11]  /*27b60*/  HMMA.16816.F32.BF16 R20, R4, R12.reuse, RZ ;  /* 0x0000000c0414723c */ /* 0x088ff600000418ff */
[----:B------:R-:W-:Y:S11]  /*27b70*/  @!UPT UIADD3 URZ, URZ, URZ, URZ ;  /* 0x0000003f3f3ff290 */ /* 0x000ff6000fffe03f */
[----:B------:R-:W-:Y:S01]  /*27b80*/  @!UPT UIADD3 URZ, URZ, URZ, URZ ;  /* 0x0000003f3f3ff290 */ /* 0x000fe2000fffe03f */
[----:B------:R0:W-:Y:S04]  /*27b90*/  STL.64 [R1+0x110], R20 ;  /* 0x0001101401007387 */ /* 0x0001e80000100a00 */
[----:B------:R1:W-:Y:S01]  /*27ba0*/  STL.64 [R1+0x118], R22 ;  /* 0x0001181601007387 */ /* 0x0003e20000100a00 */
[----:B0-----:R-:W-:Y:S02]  /*27bb0*/  MOV R20, R4 ;  /* 0x0000000400147202 */ /* 0x001fe40000000f00 */
[----:B------:R-:W-:Y:S01]  /*27bc0*/  MOV R21, R5 ;  /* 0x0000000500157202 */ /* 0x000fe20000000f00 */
[----:B-1----:R-:W-:Y:S01]  /*27bd0*/  IMAD.MOV.U32 R22, RZ, RZ, R6 ;  /* 0x000000ffff167224 */ /* 0x002fe200078e0006 */
[----:B------:R-:W-:Y:S02]  /*27be0*/  MOV R23, R7 ;  /* 0x0000000700177202 */ /* 0x000fe40000000f00 */
[----:B----4-:R-:W-:Y:S11]  /*27bf0*/  HMMA.16816.F32.BF16 R4, R8, R12, RZ ;  /* 0x0000000c0804723c */ /* 0x010ff600000418ff */
[----:B------:R-:W-:Y:S11]  /*27c00*/  @!UPT UIADD3 URZ, URZ, URZ, URZ ;  /* 0x0000003f3f3ff290 */ /* 0x000ff6000fffe03f */
[----:B------:R-:W-:Y:S01]  /*27c10*/  @!UPT UIADD3 URZ, URZ, URZ, URZ ;  /* 0x0000003f3f3ff290 */ /* 0x000fe2000fffe03f */
[----:B------:R-:W-:Y:S04]  /*27c20*/  STL.64 [R1+0x130], R4 ;  /* 0x0001300401007387 */ /* 0x000fe80000100a00 */
[----:B------:R0:W-:Y:S04]  /*27c30*/  STL.64 [R1+0x138], R6 ;  /* 0x0001380601007387 */ /* 0x0001e80000100a00 */
[----:B0-----:R-:W2:Y:S04]  /*27c40*/  LDL.LU.64 R6, [R1+0x47d0] ;  /* 0x0047d00001067983 */ /* 0x001ea80000300a00 */
[----:B------:R-:W2:Y:S04]  /*27c50*/  LDL.LU.64 R4, [R1+0x47c8] ;  /* 0x0047c80001047983 */ /* 0x000ea80000300a00 */
[----:B------:R0:W-:Y:S04]  /*27c60*/  STL.64 [R1+0x4780], R10 ;  /* 0x0047800a01007387 */ /* 0x0001e80000100a00 */
[----:B------:R1:W-:Y:S01]  /*27c70*/  STL.64 [R1+0x4778], R8 ;  /* 0x0047780801007387 */ /* 0x0003e20000100a00 */
[----:B0-----:R-:W-:-:S02]  /*27c80*/  MOV R10, R25 ;  /* 0x00000019000a7202 */ /* 0x001fc40000000f00 */
[----:B------:R-:W-:Y:S02]  /*27c90*/  MOV R11, R24 ;  /* 0x00000018000b7202 */ /* 0x000fe40000000f00 */
[----:B-1----:R-:W-:Y:S01]  /*27ca0*/  MOV R8, R27 ;  /* 0x0000001b00087202 */ /* 0x002fe20000000f00 */
[----:B------:R-:W-:Y:S02]  /*27cb0*/  IMAD.MOV.U32 R9, RZ, RZ, R26 ;  /* 0x000000ffff097224 */ /* 0x000fe400078e001a */
[----:B------:R-:W0:Y:S04]  /*27cc0*/  LDSM.16.MT88.4 R24, [R0+0x1000] ;  /* 0x001000000018783b */ /* 0x000e280000004200 */
[----:B0-----:R-:W-:Y:S04]  /*27cd0*/  STL.64 [R1+0x20], R24 ;  /* 0x0000201801007387 */ /* 0x001fe80000100a00 */
[----:B------:R2:W-:Y:S02]  /*27ce0*/  STL.64 [R1+0x28], R26 ;  /* 0x0000281a01007387 */ /* 0x0005e40000100a00 */
[----:B--2---:R-:W-:Y:S11]  /*27cf0*/  HMMA.16816.F32.BF16 R24, R4, R12, RZ ;  /* 0x0000000c0418723c */ /* 0x004ff600000418ff */
[----:B------:R-:W-:Y:S11]  /*27d00*/  @!UPT UIADD3 URZ, URZ, URZ, URZ ;  /* 0x0000003f3f3ff290 */ /* 0x000ff6000fffe03f */
[----:B------:R-:W-:Y:S01]  /*27d10*/  @!UPT UIADD3 URZ, URZ, URZ, URZ ;  /* 0x0000003f3f3ff290 */ /* 0x000fe2000fffe03f */
[----:B------:R-:W-:Y:S04]  /*27d20*/  STL.64 [R1+0x180], R24 ;  /* 0x0001801801007387 */ /* 0x000fe80000100a00 */
[----:B------:R0:W-:Y:S04]  /*27d30*/  STL.64 [R1+0x188], R26 ;  /* 0x0001881a01007387 */ /* 0x0001e80000100a00 */
[----:B0-----:R-:W2:Y:S04]  /*27d40*/  LDL.LU R26, [R1+0x47c0] ;  /* 0x0047c000011a7983 */ /* 0x001ea80000300800 */
[----:B------:R-:W3:Y:S04]  /*27d50*/  LDL.LU.64 R24, [R1+0x47b8] ;  /* 0x0047b80001187983 */ /* 0x000ee80000300a00 */
[----:B------:R0:W-:Y:S04]  /*27d60*/  STL.64 [R1+0x4798], R6 ;  /* 0x0047980601007387 */ /* 0x0001e80000100a00 */
[----:B------:R2:W-:Y:S04]  /*27d70*/  STL.64 [R1+0x4790], R4 ;  /* 0x0047900401007387 */ /* 0x0005e80000100a00 */
[----:B------:R-:W-:Y:S04]  /*27d80*/  STL.64 [R1+0x4788], R14 ;  /* 0x0047880e01007387 */ /* 0x000fe80000100a00 */
[----:B------:R-:W-:Y:S04]  /*27d90*/  STL [R1+0x4720], R29 ;  /* 0x0047201d01007387 */ /* 0x000fe80000100800 */
[----:B------:R-:W-:Y:S01]  /*27da0*/  LDSM.16.MT88.4 R12, [R28+0x1080] ;  /* 0x001080001c0c783b */ /* 0x000fe20000004200 */
[----:B0-----:R-:W-:-:S02]  /*27db0*/  IMAD.MOV.U32 R7, RZ, RZ, R19 ;  /* 0x000000ffff077224 */ /* 0x001fc400078e0013 */
[----:B--2---:R-:W-:Y:S01]  /*27dc0*/  IMAD.MOV.U32 R4, RZ, RZ, R26 ;  /* 0x000000ffff047224 */ /* 0x004fe200078e001a */
[----:B---3--:R-:W-:Y:S02]  /*27dd0*/  MOV R5, R25 ;  /* 0x0000001900057202 */ /* 0x008fe40000000f00 */
[----:B------:R-:W-:Y:S02]  /*27de0*/  MOV R6, R24 ;  /* 0x0000001800067202 */ /* 0x000fe40000000f00 */
[----:B------:R-:W0:Y:S05]  /*27df0*/  LDSM.16.MT88.4 R24, [R29+0x1000] ;  /* 0x001000001d18783b */ /* 0x000e2a0000004200 */
[----:B------:R-:W-:Y:S01]  /*27e00*/  HMMA.16816.F32.BF16 R4, R4, R16, RZ ;  /* 0x000000100404723c */ /* 0x000fe200000418ff */
[----:B0-----:R-:W-:Y:S04]  /*27e10*/  STL.64 [R1+0x4700], R26 ;  /* 0x0047001a01007387 */ /* 0x001fe80000100a00 */
[----:B------:R-:W-:Y:S04]  /*27e20*/  STL.64 [R1+0x46f8], R24 ;  /* 0x0046f81801007387 */ /* 0x000fe80000100a00 */
[----:B------:R-:W0:Y:S04]  /*27e30*/  LDSM.16.MT88.4 R24, [R2+0x1080] ;  /* 0x001080000218783b */ /* 0x000e280000004200 */
[----:B------:R-:W-:Y:S11]  /*27e40*/  STL [R1+0x46ac], R2 ;  /* 0x0046ac0201007387 */ /* 0x000ff60000100800 */
[----:B------:R-:W-:Y:S01]  /*27e50*/  MOV R19, R4 ;  /* 0x0000000400137202 */ /* 0x000fe20000000f00 */
[----:B0-----:R0:W-:Y:S04]  /*27e60*/  STL.64 [R1+0x60], R24 ;  /* 0x0000601801007387 */ /* 0x0011e80000100a00 */
[----:B------:R1:W-:Y:S01]  /*27e70*/  STL.64 [R1+0x68], R26 ;  /* 0x0000681a01007387 */ /* 0x0003e20000100a00 */
[----:B0-----:R-:W-:Y:S01]  /*27e80*/  IMAD.MOV.U32 R25, RZ, RZ, R14 ;  /* 0x000000ffff197224 */ /* 0x001fe200078e000e */
[----:B------:R-:W-:-:S02]  /*27e90*/  MOV R24, R15 ;  /* 0x0000000f00187202 */ /* 0x000fc40000000f00 */
[----:B-1----:R-:W-:Y:S02]  /*27ea0*/  MOV R27, R12 ;  /* 0x0000000c001b7202 */ /* 0x002fe40000000f00 */
[----:B------:R-:W-:-:S05]  /*27eb0*/  MOV R26, R13 ;  /* 0x0000000d001a7202 */ /* 0x000fca0000000f00 */
[----:B------:R-:W-:Y:S04]  /*27ec0*/  STL.64 [R1+0x4730], R26 ;  /* 0x0047301a01007387 */ /* 0x000fe80000100a00 */
[----:B------:R-:W-:Y:S04]  /*27ed0*/  STL.64 [R1+0x4728], R24 ;  /* 0x0047281801007387 */ /* 0x000fe80000100a00 */
[----:B------:R-:W-:Y:S04]  /*27ee0*/  STL [R1+0x46a8], R28 ;  /* 0x0046a81c01007387 */ /* 0x000fe80000100800 */
[----:B------:R-:W-:Y:S04]  /*27ef0*/  STL [R1+0xa4], R5 ;  /* 0x0000a40501007387 */ /* 0x000fe80000100800 */
[----:B------:R0:W-:Y:S02]  /*27f00*/  STL.64 [R1+0xa8], R6 ;  /* 0x0000a80601007387 */ /* 0x0001e40000100a00 */
[----:B0-----:R-:W-:Y:S07]  /*27f10*/  HMMA.16816.F32.BF16 R4, R8, R16, RZ ;  /* 0x000000100804723c */ /* 0x001fee00000418ff */
[----:B------:R-:W-:Y:S01]  /*27f20*/  MOV R8, R20 ;  /* 0x0000001400087202 */ /* 0x000fe20000000f00 */
[----:B------:R-:W-:Y:S01]  /*27f30*/  IMAD.MOV.U32 R10, RZ, RZ, R22 ;  /* 0x000000ffff0a7224 */ /* 0x000fe200078e0016 */
[----:B------:R-:W-:-:S02]  /*27f40*/  MOV R9, R21 ;  /* 0x0000001500097202 */ /* 0x000fc40000000f00 */
[----:B------:R-:W-:Y:S11]  /*27f50*/  MOV R11, R23 ;  /* 0x00000017000b7202 */ /* 0x000ff60000000f00 */
[----:B------:R-:W-:Y:S01]  /*27f60*/  @!UPT UIADD3 URZ, URZ, URZ, URZ ;  /* 0x0000003f3f3ff290 */ /* 0x000fe2000fffe03f */
[----:B------:R-:W-:Y:S04]  /*27f70*/  STL.64 [R1+0x90], R4 ;  /* 0x0000900401007387 */ /* 0x000fe80000100a00 */
[----:B------:R0:W-:Y:S04]  /*27f80*/  STL [R1+0x9c], R7 ;  /* 0x00009c0701007387 */ /* 0x0001e80000100800 */
[----:B------:R-:W2:Y:S04]  /*27f90*/  LDL.LU R12, [R1+0x70] ;  /* 0x00007000010c7983 */ /* 0x000ea80000300800 */
[----:B------:R-:W2:Y:S04]  /*27fa0*/  LDL.LU R13, [R1+0x74] ;  /* 0x00007400010d7983 */ /* 0x000ea80000300800 */
[----:B------:R-:W2:Y:S04]  /*27fb0*/  LDL.LU R14, [R1+0x78] ;  /* 0x00007800010e7983 */ /* 0x000ea80000300800 */
[----:B------:R-:W2:Y:S04]  /*27fc0*/  LDL.LU R15, [R1+0x7c] ;  /* 0x00007c00010f7983 */ /* 0x000ea80000300800 */
[----:B------:R-:W0:Y:S04]  /*27fd0*/  LDL.LU R20, [R1+0x47b0] ;  /* 0x0047b00001147983 */ /* 0x000e280000300800 */
[----:B------:R-:W0:Y:S04]  /*27fe0*/  LDL.LU R21, [R1+0x47ac] ;  /* 0x0047ac0001157983 */ /* 0x000e280000300800 */
[----:B------:R-:W0:Y:S04]  /*27ff0*/  LDL.LU R22, [R1+0x47a8] ;  /* 0x0047a80001167983 */ /* 0x000e280000300800 */
[----:B------:R-:W0:Y:S04]  /*28000*/  LDL.LU R23, [R1+0x47a4] ;  /* 0x0047a40001177983 */ /* 0x000e280000300800 */
[----:B------:R-:W3:Y:S04]  /*28010*/  LDL.LU R24, [R1+0xb0] ;  /* 0x0000b00001187983 */ /* 0x000ee80000300800 */
[----:B------:R-:W3:Y:S04]  /*28020*/  LDL.LU R25, [R1+0xb4] ;  /* 0x0000b40001197983 */ /* 0x000ee80000300800 */
[----:B------:R-:W4:Y:S04]  /*28030*/  LDL.LU R26, [R1+0xb8] ;  /* 0x0000b800011a7983 */ /* 0x000f280000300800 */
[----:B------:R-:W4:Y:S01]  /*28040*/  LDL.LU R27, [R1+0xbc] ;  /* 0x0000bc00011b7983 */ /* 0x000f220000300800 */
[----:B------:R-:W-:-:S02]  /*28050*/  IMAD.MOV.U32 R29, RZ, RZ, R6 ;  /* 0x000000ffff1d7224 */ /* 0x000fc400078e0006 */
[-C--:B0-----:R-:W-:Y:S01]  /*28060*/  HMMA.16816.F32.BF16 R4, R20, R16.reuse, RZ ;  /* 0x000000101404723c */ /* 0x081fe200000418ff */
[----:B----4-:R0:W-:Y:S04]  /*28070*/  STL.64 [R1+0x4740], R26 ;  /* 0x0047401a01007387 */ /* 0x0101e80000100a00 */
[----:B---3--:R1:W-:Y:S11]  /*28080*/  STL.64 [R1+0x4738], R24 ;  /* 0x0047381801007387 */ /* 0x0083f60000100a00 */
[----:B------:R-:W-:Y:S08]  /*28090*/  @!UPT UIADD3 URZ, URZ, URZ, URZ ;  /* 0x0000003f3f3ff290 */ /* 0x000ff0000fffe03f */
[----:B------:R-:W-:Y:S01]  /*280a0*/  IMAD.MOV.U32 R23, RZ, RZ, R4 ;  /* 0x000000ffff177224 */ /* 0x000fe200078e0004 */
[----:B------:R-:W-:Y:S01]  /*280b0*/  MOV R22, R5 ;  /* 0x0000000500167202 */ /* 0x000fe20000000f00 */
[----:B------:R-:W-:Y:S01]  /*280c0*/  IMAD.MOV.U32 R20, RZ, RZ, R7 ;  /* 0x000000ffff147224 */ /* 0x000fe200078e0007 */
[----:B------:R-:W-:Y:S02]  /*280d0*/  MOV R21, R6 ;  /* 0x0000000600157202 */ /* 0x000fe40000000f00 */
[----:B0-----:R-:W-:Y:S01]  /*280e0*/  MOV R27, R3 ;  /* 0x00000003001b7202 */ /* 0x001fe20000000f00 */
[----:B-1----:R-:W3:Y:S04]  /*280f0*/  LDL.LU R24, [R1+0x10] ;  /* 0x0000100001187983 */ /* 0x002ee80000300800 */
[----:B------:R-:W3:Y:S04]  /*28100*/  LDL.LU R25, [R1+0x14] ;  /* 0x0000140001197983 */ /* 0x000ee80000300800 */
[----:B------:R-:W3:Y:S04]  /*28110*/  LDL.LU R26, [R1+0x18] ;  /* 0x00001800011a7983 */ /* 0x000ee80000300800 */
[----:B------:R-:W4:Y:S04]  /*28120*/  LDL.LU R3, [R1+0x47a0] ;  /* 0x0047a00001037983 */ /* 0x000f280000300800 */
[----:B------:R-:W-:Y:S04]  /*28130*/  STL [R1+0x4724], R29 ;  /* 0x0047241d01007387 */ /* 0x000fe80000100800 */
[----:B------:R-:W3:Y:S04]  /*28140*/  LDL.LU.64 R6, [R1+0x4798] ;  /* 0x0047980001067983 */ /* 0x000ee80000300a00 */
[----:B------:R-:W3:Y:S04]  /*28150*/  LDL.LU.64 R4, [R1+0x4790] ;  /* 0x0047900001047983 */ /* 0x000ee80000300a00 */
[----:B------:R-:W-:Y:S04]  /*28160*/  STL.64 [R1+0x4750], R22 ;  /* 0x0047501601007387 */ /* 0x000fe80000100a00 */
[----:B------:R0:W-:Y:S04]  /*28170*/  STL.64 [R1+0x4748], R20 ;  /* 0x0047481401007387 */ /* 0x0001e80000100a00 */
[----:B0-----:R-:W3:Y:S04]  /*28180*/  LDL.LU R20, [R1+0xc0] ;  /* 0x0000c00001147983 */ /* 0x001ee80000300800 */
[----:B------:R-:W3:Y:S04]  /*28190*/  LDL.LU R21, [R1+0xc4] ;  /* 0x0000c40001157983 */ /* 0x000ee80000300800 */
[----:B------:R-:W3:Y:S04]  /*281a0*/  LDL.LU R22, [R1+0xc8] ;  /* 0x0000c80001167983 */ /* 0x000ee80000300800 */
[----:B------:R-:W3:Y:S01]  /*281b0*/  LDL.LU R23, [R1+0xcc] ;  /* 0x0000cc0001177983 */ /* 0x000ee20000300800 */
[-C--:B--2---:R-:W-:Y:S11]  /*281c0*/  HMMA.16816.F32.BF16 R12, R12, R16.reuse, RZ ;  /* 0x000000100c0c723c */ /* 0x084ff600000418ff */
[----:B------:R-:W-:Y:S11]  /*281d0*/  @!UPT UIADD3 URZ, URZ, URZ, URZ ;  /* 0x0000003f3f3ff290 */ /* 0x000ff6000fffe03f */
[----:B------:R-:W-:Y:S02]  /*281e0*/  @!UPT UIADD3 URZ, URZ, URZ, URZ ;  /* 0x0000003f3f3ff290 */ /* 0x000fe4000fffe03f */
[----:B------:R-:W-:Y:S01]  /*281f0*/  MOV R29, R15 ;  /* 0x0000000f001d7202 */ /* 0x000fe20000000f00 */
[----:B------:R-:W-:Y:S11]  /*28200*/  HMMA.16816.F32.BF16 R8, R8, R16, RZ ;  /* 0x000000100808723c */ /* 0x000ff600000418ff */
[----:B------:R-:W-:Y:S11]  /*28210*/  @!UPT UIADD3 URZ, URZ, URZ, URZ ;  /* 0x0000003f3f3ff290 */ /* 0x000ff6000fffe03f */
[----:B------:R-:W-:Y:S02]  /*28220*/  @!UPT UIADD3 URZ, URZ, URZ, URZ ;  /* 0x0000003f3f3ff290 */ /* 0x000fe4000fffe03f */
[----:B------:R-:W-:Y:S01]  /*28230*/  IMAD.MOV.U32 R28, RZ, RZ, R11 ;  /* 0x000000ffff1c7224 */ /* 0x000fe200078e000b */
[----:B---3--:R-:W-:Y:S04]  /*28240*/  STL.64 [R1+0x4760], R22 ;  /* 0x0047601601007387 */ /* 0x008fe80000100a00 */
[----:B------:R0:W-:Y:S04]  /*28250*/  STL.64 [R1+0x4758], R20 ;  /* 0x0047581401007387 */ /* 0x0001e80000100a00 */
[----:B0-----:R-:W2:Y:S04]  /*28260*/  LDL.LU R20, [R1+0x100] ;  /* 0x0001000001147983 */ /* 0x001ea80000300800 */
[----:B------:R-:W2:Y:S04]  /*28270*/  LDL.LU R21, [R1+0x104] ;  /* 0x0001040001157983 */ /* 0x000ea80000300800 */
[----:B------:R-:W2:Y:S04]  /*28280*/  LDL.LU R22, [R1+0x108] ;  /* 0x0001080001167983 */ /* 0x000ea80000300800 */
[----:B------:R-:W-:Y:S04]  /*28290*/  STL.64 [R1+0x30], R12 ;  /* 0x0000300c01007387 */ /* 0x000fe80000100a00 */
[----:B------:R-:W-:Y:S04]  /*282a0*/  STL [R1+0x38], R14 ;  /* 0x0000380e01007387 */ /* 0x000fe80000100800 */
[----:B------:R-:W0:Y:S04]  /*282b0*/  LDSM.16.MT88.4 R12, [R0+0x1080] ;  /* 0x00108000000c783b */ /* 0x000e280000004200 */
[----:B0-----:R-:W-:Y:S04]  /*282c0*/  STL.64 [R1+0x70], R12 ;  /* 0x0000700c01007387 */ /* 0x001fe80000100a00 */
[----:B------:R0:W-:Y:S04]  /*282d0*/  STL.64 [R1+0x78], R14 ;  /* 0x0000780e01007387 */ /* 0x0001e80000100a00 */
[----:B0-----:R-:W3:Y:S04]  /*282e0*/  LDL.LU.64 R14, [R1+0x4788] ;  /* 0x00478800010e7983 */ /* 0x001ee80000300a00 */
[----:B------:R-:W-:Y:S04]  /*282f0*/  STL [R1+0x46b0], R0 ;  /* 0x0046b00001007387 */ /* 0x000fe80000100800 */
[----:B------:R-:W-:Y:S04]  /*28300*/  STL.64 [R1+0x40], R8 ;  /* 0x0000400801007387 */ /* 0x000fe80000100a00 */
[----:B------:R0:W-:Y:S04]  /*28310*/  STL [R1+0x48], R10 ;  /* 0x0000480a01007387 */ /* 0x0001e80000100800 */
[----:B0-----:R-:W2:Y:S04]  /*28320*/  LDL.LU.64 R10, [R1+0x4780] ;  /* 0x00478000010a7983 */ /* 0x001ea80000300a00 */
[----:B------:R-:W2:Y:S01]  /*28330*/  LDL.LU.64 R8, [R1+0x4778] ;  /* 0x0047780001087983 */ /* 0x000ea20000300a00 */
[----:B----4-:R-:W-:-:S03]  /*28340*/  MOV R23, R3 ;  /* 0x0000000300177202 */ /* 0x010fc60000000f00 */
[----:B------:R-:W4:Y:S01]  /*28350*/  LDL R3, [R1+0x1ae4] ;  /* 0x001ae40001037983 */ /* 0x000f220000100800 */
[----:B--2---:R-:W-:Y:S11]  /*28360*/  HMMA.16816.F32.BF16 R8, R8, R16, RZ ;  /* 0x000000100808723c */ /* 0x004ff600000418ff */
[----:B------:R-:W-:Y:S11]  /*28370*/  @!UPT UIADD3 URZ, URZ, URZ, URZ ;  /* 0x0000003f3f3ff290 */ /* 0x000ff6000fffe03f */
[----:B------:R-:W-:Y:S02]  /*28380*/  @!UPT UIADD3 URZ, URZ, URZ, URZ ;  /* 0x0000003f3f3ff290 */ /* 0x000fe4000fffe03f */
[----:B------:R-:W-:Y:S01]  /*28390*/  MOV R0, R8 ;  /* 0x0000000800007202 */ /* 0x000fe20000000f00 */
[----:B------:R-:W-:Y:S01]  /*283a0*/  IMAD.MOV.U32 R13, RZ, RZ, R10 ;  /* 0x000000ffff0d7224 */ /* 0x000fe200078e000a */
[----:B------:R-:W-:Y:S01]  /*283b0*/  MOV R2, R9 ;  /* 0x0000000900027202 */ /* 0x000fe20000000f00 */
[----:B------:R-:W2:Y:S01]  /*283c0*/  LDL.LU R8, [R1] ;  /* 0x0000000001087983 */ /* 0x000ea20000300800 */
[----:B------:R-:W-:Y:S01]  /*283d0*/  MOV R9, R18 ;  /* 0x0000001200097202 */ /* 0x000fe20000000f00 */
[----:B---3--:R-:W-:Y:S01]  /*283e0*/  IMAD.MOV.U32 R10, RZ, RZ, R14 ;  /* 0x000000ffff0a7224 */ /* 0x008fe200078e000e */
[----:B------:R-:W-:Y:S01]  /*283f0*/  MOV R12, R11 ;  /* 0x0000000b000c7202 */ /* 0x000fe20000000f00 */
[----:B------:R-:W3:Y:S01]  /*28400*/  LDL.LU R18, [R1+0x4774] ;  /* 0x0047740001127983 */ /* 0x000ee20000300800 */
[----:B------:R-:W-:-:S03]  /*28410*/  MOV R11, R15 ;  /* 0x0000000f000b7202 */ /* 0x000fc60000000f00 */
[----:B------:R-:W2:Y:S04]  /*28420*/  LDL.LU R14, [R1+0x4770] ;  /* 0x00477000010e7983 */ /* 0x000ea80000300800 */
[----:B------:R-:W2:Y:S01]  /*28430*/  LDL.LU R15, [R1+0x476c] ;  /* 0x00476c00010f7983 */ /* 0x000ea20000300800 */
[----:B------:R-:W-:Y:S11]  /*28440*/  HMMA.16816.F32.BF16 R4, R4, R16, RZ ;  /* 0x000000100404723c */ /* 0x000ff600000418ff */
[----:B------:R-:W-:Y:S11]  /*28450*/  @!UPT UIADD3 URZ, URZ, URZ, URZ ;  /* 0x0000003f3f3ff290 */ /* 0x000ff6000fffe03f */
[----:B------:R-:W-:Y:S01]  /*28460*/  @!UPT UIADD3 URZ, URZ, URZ, URZ ;  /* 0x0000003f3f3ff290 */ /* 0x000fe2000fffe03f */
[----:B------:R0:W-:Y:S04]  /*28470*/  STL.64 [R1+0x140], R4 ;  /* 0x0001400401007387 */ /* 0x0001e80000100a00 */
[----:B------:R1:W-:Y:S01]  /*28480*/  STL.64 [R1+0x148], R6 ;  /* 0x0001480601007387 */ /* 0x0003e20000100a00 */
[----:B0-----:R-:W-:-:S03]  /*28490*/  MOV R4, R19 ;  /* 0x0000001300047202 */ /* 0x001fc60000000f00 */
[----:B------:R-:W3:Y:S04]  /*284a0*/  LDL.LU R19, [R1+0x4768] ;  /* 0x0047680001137983 */ /* 0x000ee80000300800 */
[----:B------:R-:W3:Y:S04]  /*284b0*/  LDL.LU R5, [R1+0xa4] ;  /* 0x0000a40001057983 */ /* 0x000ee80000300800 */
[----:B-1----:R-:W3:Y:S04]  /*284c0*/  LDL.LU R6, [R1+0xa8] ;  /* 0x0000a80001067983 */ /* 0x002ee80000300800 */
[----:B------:R-:W3:Y:S01]  /*284d0*/  LDL.LU R7, [R1+0xac] ;  /* 0x0000ac0001077983 */ /* 0x000ee20000300800 */
[C---:B--2---:R-:W-:Y:S11]  /*284e0*/  HMMA.16816.F32.BF16 R20, R24.reuse, R14, R20 ;  /* 0x0000000e1814723c */ /* 0x044ff60000041814 */
[----:B------:R-:W-:Y:S11]  /*284f0*/  @!UPT UIADD3 URZ, URZ, URZ, URZ ;  /* 0x0000003f3f3ff290 */ /* 0x000ff6000fffe03f */
[----:B------:R-:W-:Y:S01]  /*28500*/  @!UPT UIADD3 URZ, URZ, URZ, URZ ;  /* 0x0000003f3f3ff290 */ /* 0x000fe2000fffe03f */
[----:B------:R-:W-:Y:S04]  /*28510*/  STL.64 [R1+0x160], R20 ;  /* 0x0001601401007387 */ /* 0x000fe80000100a00 */
[----:B------:R0:W-:Y:S04]  /*28520*/  STL.64 [R1+0x168], R22 ;  /* 0x0001681601007387 */ /* 0x0001e80000100a00 */
[----:B0-----:R-:W3:Y:S04]  /*28530*/  LDL.LU.64 R22, [R1+0x4760] ;  /* 0x0047600001167983 */ /* 0x001ee80000300a00 */
[----:B------:R-:W3:Y:S02]  /*28540*/  LDL.LU.64 R20, [R1+0x4758] ;  /* 0x0047580001147983 */ /* 0x000ee40000300a00 */
[----:B---3--:R-:W-:Y:S02]  /*28550*/  HMMA.16816.F32.BF16 R24, R24, R18, R20 ;  /* 0x000000121818723c */ /* 0x008fe40000041814 */
[----:B------:R-:W2:Y:S04]  /*28560*/  LDL.LU.64 R22, [R1+0x4750] ;  /* 0x0047500001167983 */ /* 0x000ea80000300a00 */
[----:B------:R-:W3:Y:S11]  /*28570*/  LDL.LU.64 R20, [R1+0x4748] ;  /* 0x0047480001147983 */ /* 0x000ef60000300a00 */
[----:B------:R-:W-:Y:S06]  /*28580*/  @!UPT UIADD3 URZ, URZ, URZ, URZ ;  /* 0x0000003f3f3ff290 */ /* 0x000fec000fffe03f */
[----:B------:R0:W-:Y:S01]  /*28590*/  STL.64 [R1+0x150], R24 ;  /* 0x0001501801007387 */ /* 0x0001e20000100a00 */
[----:B------:R-:W-:Y:S01]  /*285a0*/  IMAD.MOV.U32 R17, RZ, RZ, R26 ;  /* 0x000000ffff117224 */ /* 0x000fe200078e001a */
[----:B------:R-:W-:Y:S02]  /*285b0*/  MOV R16, R27 ;  /* 0x0000001b00107202 */ /* 0x000fe40000000f00 */
[----:B------:R-:W2:Y:S04]  /*285c0*/  LDL.LU.64 R26, [R1+0x4740] ;  /* 0x00474000011a7983 */ /* 0x000ea80000300a00 */
[----:B0-----:R-:W2:Y:S04]  /*285d0*/  LDL.LU.64 R24, [R1+0x4738] ;  /* 0x0047380001187983 */ /* 0x001ea80000300a00 */
[----:B------:R-:W-:Y:S04]  /*285e0*/  STL [R1+0x465c], R16 ;  /* 0x00465c1001007387 */ /* 0x000fe80000100800 */
[----:B------:R-:W-:Y:S01]  /*285f0*/  STL [R1+0x4658], R17 ;  /* 0x0046581101007387 */ /* 0x000fe20000100800 */
[C---:B--2---:R-:W-:Y:S11]  /*28600*/  HMMA.16816.F32.BF16 R24, R8.reuse, R14, R24 ;  /* 0x0000000e0818723c */ /* 0x044ff60000041818 */
[----:B------:R-:W-:Y:S11]  /*28610*/  @!UPT UIADD3 URZ, URZ, URZ, URZ ;  /* 0x0000003f3f3ff290 */ /* 0x000ff6000fffe03f */
[----:B------:R-:W-:Y:S01]  /*28620*/  @!UPT UIADD3 URZ, URZ, URZ, URZ ;  /* 0x0000003f3f3ff290 */ /* 0x000fe2000fffe03f */
[----:B------:R-:W-:Y:S04]  /*28630*/  STL.64 [R1+0x1a0], R24 ;  /* 0x0001a01801007387 */ /* 0x000fe80000100a00 */
[----:B------:R0:W-:Y:S04]  /*28640*/  STL.64 [R1+0x1a8], R26 ;  /* 0x0001a81a01007387 */ /* 0x0001e80000100a00 */
[----:B0-----:R-:W2:Y:S04]  /*28650*/  LDL.LU.64 R26, [R1+0x4730] ;  /* 0x00473000011a7983 */ /* 0x001ea80000300a00 */
[----:B------:R-:W3:Y:S01]  /*28660*/  LDL.LU.64 R24, [R1+0x4728] ;  /* 0x0047280001187983 */ /* 0x000ee20000300a00 */
[----:B------:R-:W-:Y:S03]  /*28670*/  HMMA.16816.F32.BF16 R8, R8, R18, R4 ;  /* 0x000000120808723c */ /* 0x000fe60000041804 */
[----:B------:R-:W-:Y:S11]  /*28680*/  STL.64 [R1+0x4718], R18 ;  /* 0x0047181201007387 */ /* 0x000ff60000100a00 */
[----:B------:R-:W-:Y:S09]  /*28690*/  @!UPT UIADD3 URZ, URZ, URZ, URZ ;  /* 0x0000003f3f3ff290 */ /* 0x000ff2000fffe03f */
[----:B------:R-:W-:Y:S04]  /*286a0*/  STL.64 [R1+0x170], R8 ;  /* 0x0001700801007387 */ /* 0x000fe80000100a00 */
[----:B------:R-:W-:Y:S01]  /*286b0*/  STL.64 [R1+0x178], R10 ;  /* 0x0001780a01007387 */ /* 0x000fe20000100a00 */
[----:B--2---:R-:W-:Y:S01]  /*286c0*/  MOV R4, R27 ;  /* 0x0000001b00047202 */ /* 0x004fe20000000f00 */
[----:B------:R-:W-:Y:S01]  /*286d0*/  IMAD.MOV.U32 R5, RZ, RZ, R26 ;  /* 0x000000ffff057224 */ /* 0x000fe200078e001a */
[----:B---3--:R-:W-:Y:S02]  /*286e0*/  MOV R6, R25 ;  /* 0x0000001900067202 */ /* 0x008fe40000000f00 */
[----:B------:R-:W-:Y:S02]  /*286f0*/  MOV R7, R24 ;  /* 0x0000001800077202 */ /* 0x000fe40000000f00 */
[----:B------:R-:W2:Y:S04]  /*28700*/  LDL.LU R24, [R1+0x20] ;  /* 0x0000200001187983 */ /* 0x000ea80000300800 */
[----:B------:R-:W2:Y:S04]  /*28710*/  LDL.LU R25, [R1+0x24] ;  /* 0x0000240001197983 */ /* 0x000ea80000300800 */
[----:B------:R-:W2:Y:S04]  /*28720*/  LDL.LU R26, [R1+0x28] ;  /* 0x00002800011a7983 */ /* 0x000ea80000300800 */
[----:B------:R-:W2:Y:S04]  /*28730*/  LDL.LU R27, [R1+0x2c] ;  /* 0x00002c00011b7983 */ /* 0x000ea80000300800 */
[----:B------:R-:W-:Y:S04]  /*28740*/  STL.64 [R1+0x46c0], R6 ;  /* 0x0046c00601007387 */ /* 0x000fe80000100a00 */
[----:B------:R0:W-:Y:S04]  /*28750*/  STL.64 [R1+0x46b8], R4 ;  /* 0x0046b80401007387 */ /* 0x0001e80000100a00 */
[----:B0-----:R-:W3:Y:S04]  /*28760*/  LDL.LU R4, [R1+0x30] ;  /* 0x0000300001047983 */ /* 0x001ee80000300800 */
[----:B------:R-:W3:Y:S04]  /*28770*/  LDL.LU R5, [R1+0x34] ;  /* 0x0000340001057983 */ /* 0x000ee80000300800 */
[----:B------:R-:W2:Y:S01]  /*28780*/  LDL.LU R6, [R1+0x38] ;  /* 0x0000380001067983 */ /* 0x000ea20000300800 */
[----:B------:R-:W-:-:S03]  /*28790*/  IMAD.MOV.U32 R7, RZ, RZ, R29 ;  /* 0x000000ffff077224 */ /* 0x000fc600078e001d */
[----:B------:R-:W3:Y:S04]  /*287a0*/  LDL.LU R29, [R1+0x4724] ;  /* 0x00472400011d7983 */ /* 0x000ee80000300800 */
[----:B------:R-:W4:Y:S04]  /*287b0*/  LDL.LU R16, [R1+0xf0] ;  /* 0x0000f00001107983 */ /* 0x000f280000300800 */
[----:B------:R-:W4:Y:S04]  /*287c0*/  LDL.LU R17, [R1+0xf4] ;  /* 0x0000f40001117983 */ /* 0x000f280000300800 */
[----:B------:R-:W4:Y:S04]  /*287d0*/  LDL.LU R18, [R1+0xf8] ;  /* 0x0000f80001127983 */ /* 0x000f280000300800 */
[----:B------:R-:W4:Y:S04]  /*287e0*/  LDL.LU R19, [R1+0xfc] ;  /* 0x0000fc0001137983 */ /* 0x000f280000300800 */
[----:B--2---:R-:W-:Y:S04]  /*287f0*/  STL.64 [R1+0x46d0], R6 ;  /* 0x0046d00601007387 */ /* 0x004fe80000100a00 */
[----:B---3--:R0:W-:Y:S04]  /*28800*/  STL.64 [R1+0x46c8], R4 ;  /* 0x0046c80401007387 */ /* 0x0081e80000100a00 */
[----:B0-----:R-:W2:Y:S04]  /*28810*/  LDL.LU R4, [R1+0xd0] ;  /* 0x0000d00001047983 */ /* 0x001ea80000300800 */
[----:B------:R-:W2:Y:S04]  /*28820*/  LDL.LU R5, [R1+0xd4] ;  /* 0x0000d40001057983 */ /* 0x000ea80000300800 */
[----:B------:R-:W3:Y:S04]  /*28830*/  LDL.LU R6, [R1+0xd8] ;  /* 0x0000d80001067983 */ /* 0x000ee80000300800 */
[----:B------:R-:W3:Y:S04]  /*28840*/  LDL.LU R7, [R1+0xdc] ;  /* 0x0000dc0001077983 */ /* 0x000ee80000300800 */
[----:B---3--:R0:W-:Y:S04]  /*28850*/  STL.64 [R1+0x46e0], R6 ;  /* 0x0046e00601007387 */ /* 0x0081e80000100a00 */
[----:B--2---:R1:W-:Y:S01]  /*28860*/  STL.64 [R1+0x46d8], R4 ;  /* 0x0046d80401007387 */ /* 0x0043e20000100a00 */
[----:B0-----:R-:W-:Y:S01]  /*28870*/  IMAD.MOV.U32 R6, RZ, RZ, R21 ;  /* 0x000000ffff067224 */ /* 0x001fe200078e0015 */
[----:B------:R-:W-:-:S02]  /*28880*/  MOV R7, R20 ;  /* 0x0000001400077202 */ /* 0x000fc40000000f00 */
[----:B-1----:R-:W-:Y:S02]  /*28890*/  MOV R4, R23 ;  /* 0x0000001700047202 */ /* 0x002fe40000000f00 */
[----:B------:R-:W-:Y:S01]  /*288a0*/  MOV R5, R22 ;  /* 0x0000001600057202 */ /* 0x000fe20000000f00 */
[----:B------:R-:W-:Y:S04]  /*288b0*/  STL.64 [R1+0x46f0], R6 ;  /* 0x0046f00601007387 */ /* 0x000fe80000100a00 */
[----:B------:R0:W-:Y:S04]  /*288c0*/  STL.64 [R1+0x46e8], R4 ;  /* 0x0046e80401007387 */ /* 0x0001e80000100a00 */
[----:B0-----:R-:W2:Y:S04]  /*288d0*/  LDL.LU R4, [R1+0xe0] ;  /* 0x0000e00001047983 */ /* 0x001ea80000300800 */
[----:B------:R-:W2:Y:S04]  /*288e0*/  LDL.LU R5, [R1+0xe4] ;  /* 0x0000e40001057983 */ /* 0x000ea80000300800 */
[----:B------:R-:W3:Y:S04]  /*288f0*/  LDL.LU R6, [R1+0xe8] ;  /* 0x0000e80001067983 */ /* 0x000ee80000300800 */
[----:B------:R-:W3:Y:S04]  /*28900*/  LDL.LU R7, [R1+0xec] ;  /* 0x0000ec0001077983 */ /* 0x000ee80000300800 */
[----:B---3--:R0:W-:Y:S04]  /*28910*/  STL.64 [R1+0x4710], R6 ;  /* 0x0047100601007387 */ /* 0x0081e80000100a00 */
[----:B--2---:R1:W-:Y:S01]  /*28920*/  STL.64 [R1+0x4708], R4 ;  /* 0x0047080401007387 */ /* 0x0043e20000100a00 */
[----:B0-----:R-:W-:-:S03]  /*28930*/  MOV R6, R29 ;  /* 0x0000001d00067202 */ /* 0x001fc60000000f00 */
[----:B-1----:R-:W2:Y:S04]  /*28940*/  LDL.LU R4, [R1+0x90] ;  /* 0x0000900001047983 */ /* 0x002ea80000300800 */
[----:B------:R-:W2:Y:S04]  /*28950*/  LDL.LU R5, [R1+0x94] ;  /* 0x0000940001057983 */ /* 0x000ea80000300800 */
[----:B------:R-:W3:Y:S01]  /*28960*/  LDL.LU R29, [R1+0x4720] ;  /* 0x00472000011d7983 */ /* 0x000ee20000300800 */
[C---:B----4-:R-:W-:Y:S03]  /*28970*/  HMMA.16816.F32.BF16 R16, R24.reuse, R14, R16 ;  /* 0x0000000e1810723c */ /* 0x050fe60000041810 */
[----:B------:R-:W2:Y:S04]  /*28980*/  LDL.LU R7, [R1+0x9c] ;  /* 0x00009c0001077983 */ /* 0x000ea80000300800 */
[----:B------:R-:W4:Y:S04]  /*28990*/  LDL.LU R8, [R1+0x110] ;  /* 0x0001100001087983 */ /* 0x000f280000300800 */
[----:B------:R-:W4:Y:S04]  /*289a0*/  LDL.LU R9, [R1+0x114] ;  /* 0x0001140001097983 */ /* 0x000f280000300800 */
[----:B------:R-:W4:Y:S04]  /*289b0*/  LDL.LU R10, [R1+0x118] ;  /* 0x00011800010a7983 */ /* 0x000f280000300800 */
[----:B------:R-:W4:Y:S04]  /*289c0*/  LDL.LU R11, [R1+0x11c] ;  /* 0x00011c00010b7983 */ /* 0x000f280000300800 */
[----:B---3--:R-:W0:Y:S04]  /*289d0*/  LDSM.16.MT88.4 R20, [R29+0x1080] ;  /* 0x001080001d14783b */ /* 0x008e280000004200 */
[----:B0-----:R-:W-:Y:S04]  /*289e0*/  STL.64 [R1+0x4680], R22 ;  /* 0x0046801601007387 */ /* 0x001fe80000100a00 */
[----:B------:R0:W-:Y:S04]  /*289f0*/  STL.64 [R1+0x4678], R20 ;  /* 0x0046781401007387 */ /* 0x0001e80000100a00 */
[----:B0-----:R-:W3:Y:S04]  /*28a00*/  LDL.LU R20, [R1+0x70] ;  /* 0x0000700001147983 */ /* 0x001ee80000300800 */
[----:B------:R-:W3:Y:S04]  /*28a10*/  LDL.LU R21, [R1+0x74] ;  /* 0x0000740001157983 */ /* 0x000ee80000300800 */
[----:B------:R-:W3:Y:S04]  /*28a20*/  LDL.LU R22, [R1+0x78] ;  /* 0x0000780001167983 */ /* 0x000ee80000300800 */
[----:B------:R-:W3:Y:S04]  /*28a30*/  LDL.LU R23, [R1+0x7c] ;  /* 0x00007c0001177983 */ /* 0x000ee80000300800 */
[----:B------:R-:W-:Y:S04]  /*28a40*/  STL.64 [R1+0x1b0], R16 ;  /* 0x0001b01001007387 */ /* 0x000fe80000100a00 */
[----:B------:R0:W-:Y:S04]  /*28a50*/  STL.64 [R1+0x1b8], R18 ;  /* 0x0001b81201007387 */ /* 0x0001e80000100a00 */
[----:B0-----:R-:W2:Y:S02]  /*28a60*/  LDL.LU.64 R18, [R1+0x4718] ;  /* 0x0047180001127983 */ /* 0x001ea40000300a00 */
[----:B--2---:R-:W-:Y:S02]  /*28a70*/  HMMA.16816.F32.BF16 R24, R24, R18, R4 ;  /* 0x000000121818723c */ /* 0x004fe40000041804 */
[----:B------:R-:W2:Y:S04]  /*28a80*/  LDL.LU.64 R6, [R1+0x4710] ;  /* 0x0047100001067983 */ /* 0x000ea80000300a00 */
[----:B------:R-:W2:Y:S11]  /*28a90*/  LDL.LU.64 R4, [R1+0x4708] ;  /* 0x0047080001047983 */ /* 0x000eb60000300a00 */
[----:B------:R-:W-:Y:S06]  /*28aa0*/  @!UPT UIADD3 URZ, URZ, URZ, URZ ;  /* 0x0000003f3f3ff290 */ /* 0x000fec000fffe03f */
[----:B------:R-:W-:Y:S04]  /*28ab0*/  STL.64 [R1+0x190], R24 ;  /* 0x0001901801007387 */ /* 0x000fe80000100a00 */
[----:B------:R0:W-:Y:S04]  /*28ac0*/  STL.64 [R1+0x198], R26 ;  /* 0x0001981a01007387 */ /* 0x0001e80000100a00 */
[----:B0-----:R-:W2:Y:S04]  /*28ad0*/  LDL.LU.64 R26, [R1+0x4700] ;  /* 0x00470000011a7983 */ /* 0x001ea80000300a00 */
[----:B------:R-:W2:Y:S02]  /*28ae0*/  LDL.LU.64 R24, [R1+0x46f8] ;  /* 0x0046f80001187983 */ /* 0x000ea40000300a00 */
[C---:B--2---:R-:W-:Y:S11]  /*28af0*/  HMMA.16816.F32.BF16 R4, R24.reuse, R14, R4 ;  /* 0x0000000e1804723c */ /* 0x044ff60000041804 */
[----:B------:R-:W-:Y:S11]  /*28b00*/  @!UPT UIADD3 URZ, URZ, URZ, URZ ;  /* 0x0000003f3f3ff290 */ /* 0x000ff6000fffe03f */
[----:B------:R-:W-:Y:S01]  /*28b10*/  @!UPT UIADD3 URZ, URZ, URZ, URZ ;  /* 0x0000003f3f3ff290 */ /* 0x000fe2000fffe03f */
[----:B------:R-:W-:Y:S04]  /*28b20*/  STL.64 [R1+0x1d0], R4 ;  /* 0x0001d00401007387 */ /* 0x000fe80000100a00 */
[----:B------:R0:W-:Y:S04]  /*28b30*/  STL.64 [R1+0x1d8], R6 ;  /* 0x0001d80601007387 */ /* 0x0001e80000100a00 */
[----:B0-----:R-:W2:Y:S04]  /*28b40*/  LDL.LU.64 R6, [R1+0x46f0] ;  /* 0x0046f00001067983 */ /* 0x001ea80000300a00 */
[----:B------:R-:W2:Y:S02]  /*28b50*/  LDL.LU.64 R4, [R1+0x46e8] ;  /* 0x0046e80001047983 */ /* 0x000ea40000300a00 */
[----:B--2---:R-:W-:Y:S02]  /*28b60*/  HMMA.16816.F32.BF16 R24, R24, R18, R4 ;  /* 0x000000121818723c */ /* 0x004fe40000041804 */
[----:B------:R-:W2:Y:S04]  /*28b70*/  LDL.LU.64 R6, [R1+0x46e0] ;  /* 0x0046e00001067983 */ /* 0x000ea80000300a00 */
[----:B------:R-:W2:Y:S11]  /*28b80*/  LDL.LU.64 R4, [R1+0x46d8] ;  /* 0x0046d80001047983 */ /* 0x000eb60000300a00 */
[----:B------:R-:W-:Y:S06]  /*28b90*/  @!UPT UIADD3 URZ, URZ, URZ, URZ ;  /* 0x0000003f3f3ff290 */ /* 0x000fec000fffe03f */
[----:B------:R0:W-:Y:S04]  /*28ba0*/  STL.64 [R1+0x1c0], R24 ;  /* 0x0001c01801007387 */ /* 0x0001e80000100a00 */
[----:B------:R1:W-:Y:S04]  /*28bb0*/  STL.64 [R1+0x1c8], R26 ;  /* 0x0001c81a01007387 */ /* 0x0003e80000100a00 */
[----:B0-----:R-:W2:Y:S04]  /*28bc0*/  LDL.LU R24, [R1+0x60] ;  /* 0x0000600001187983 */ /* 0x001ea80000300800 */
[----:B------:R-:W2:Y:S04]  /*28bd0*/  LDL.LU R25, [R1+0x64] ;  /* 0x0000640001197983 */ /* 0x000ea80000300800 */
[----:B-1----:R-:W2:Y:S04]  /*28be0*/  LDL.LU R26, [R1+0x68] ;  /* 0x00006800011a7983 */ /* 0x002ea80000300800 */
[----:B------:R-:W2:Y:S02]  /*28bf0*/  LDL.LU R27, [R1+0x6c] ;  /* 0x00006c00011b7983 */ /* 0x000ea40000300800 */
[C---:B--2---:R-:W-:Y:S11]  /*28c00*/  HMMA.16816.F32.BF16 R4, R24.reuse, R14, R4 ;  /* 0x0000000e1804723c */ /* 0x044ff60000041804 */
[----:B------:R-:W-:Y:S11]  /*28c10*/  @!UPT UIADD3 URZ, URZ, URZ, URZ ;  /* 0x0000003f3f3ff290 */ /* 0x000ff6000fffe03f */
[----:B------:R-:W-:Y:S01]  /*28c20*/  @!UPT UIADD3 URZ, URZ, URZ, URZ ;  /* 0x0000003f3f3ff290 */ /* 0x000fe2000fffe03f */
[----:B------:R0:W-:Y:S01]  /*28c30*/  STL.64 [R1+0x98], R6 ;  /* 0x0000980601007387 */ /* 0x0001e20000100a00 */
[----:B------:R-:W-:Y:S01]  /*28c40*/  IMAD.MOV.U32 R16, RZ, RZ, R4 ;  /* 0x000000ffff107224 */ /* 0x000fe200078e0004 */
[----:B------:R-:W-:Y:S02]  /*28c50*/  MOV R17, R5 ;  /* 0x0000000500117202 */ /* 0x000fe40000000f00 */
[----:B0-----:R-:W2:Y:S04]  /*28c60*/  LDL.LU.64 R6, [R1+0x46d0] ;  /* 0x0046d00001067983 */ /* 0x001ea80000300a00 */
[----:B------:R-:W2:Y:S04]  /*28c70*/  LDL.LU.64 R4, [R1+0x46c8] ;  /* 0x0046c80001047983 */ /* 0x000ea80000300a00 */
[----:B------:R-:W-:Y:S04]  /*28c80*/  STL [R1+0x4670], R16 ;  /* 0x0046701001007387 */ /* 0x000fe80000100800 */
[----:B------:R-:W-:Y:S01]  /*28c90*/  STL [R1+0x466c], R17 ;  /* 0x00466c1101007387 */ /* 0x000fe20000100800 */
[----:B--2---:R-:W-:Y:S03]  /*28ca0*/  HMMA.16816.F32.BF16 R24, R24, R18, R4 ;  /* 0x000000121818723c */ /* 0x004fe60000041804 */
[----:B------:R-:W4:Y:S04]  /*28cb0*/  LDL.LU.64 R6, [R1+0x46c0] ;  /* 0x0046c00001067983 */ /* 0x000f280000300a00 */
[----:B------:R-:W4:Y:S11]  /*28cc0*/  LDL.LU.64 R4, [R1+0x46b8] ;  /* 0x0046b80001047983 */ /* 0x000f360000300a00 */
[----:B------:R-:W-:Y:S05]  /*28cd0*/  @!UPT UIADD3 URZ, URZ, URZ, URZ ;  /* 0x0000003f3f3ff290 */ /* 0x000fea000fffe03f */
[----:B------:R0:W-:Y:S04]  /*28ce0*/  STL.64 [R1+0x60], R24 ;  /* 0x0000601801007387 */ /* 0x0001e80000100a00 */
[----:B------:R1:W-:Y:S04]  /*28cf0*/  STL.64 [R1+0x68], R26 ;  /* 0x0000681a01007387 */ /* 0x0003e80000100a00 */
[----:B0-----:R-:W2:Y:S04]  /*28d00*/  LDL.LU R24, [R1+0x180] ;  /* 0x0001800001187983 */ /* 0x001ea80000300800 */
[----:B------:R-:W2:Y:S04]  /*28d10*/  LDL.LU R25, [R1+0x184] ;  /* 0x0001840001197983 */ /* 0x000ea80000300800 */
[----:B-1----:R-:W2:Y:S04]  /*28d20*/  LDL.LU R26, [R1+0x188] ;  /* 0x00018800011a7983 */ /* 0x002ea80000300800 */
[----:B------:R-:W2:Y:S04]  /*28d30*/  LDL.LU R27, [R1+0x18c] ;  /* 0x00018c00011b7983 */ /* 0x000ea80000300800 */
[----:B--2---:R-:W-:Y:S04]  /*28d40*/  STL.64 [R1+0x4690], R26 ;  /* 0x0046901a01007387 */ /* 0x004fe80000100a00 */
[----:B------:R0:W-:Y:S02]  /*28d50*/  STL.64 [R1+0x4688], R24 ;  /* 0x0046881801007387 */ /* 0x0001e40000100a00 */
[----:B0-----:R-:W-:Y:S01]  /*28d60*/  MOV R24, R0 ;  /* 0x0000000000187202 */ /* 0x001fe20000000f00 */
[----:B------:R-:W-:Y:S01]  /*28d70*/  IMAD.MOV.U32 R25, RZ, RZ, R2 ;  /* 0x000000ffff197224 */ /* 0x000fe200078e0002 */
[----:B------:R-:W2:Y:S04]  /*28d80*/  LDL.LU R0, [R1+0x46b0] ;  /* 0x0046b00001007983 */ /* 0x000ea80000300800 */
[----:B------:R-:W2:Y:S01]  /*28d90*/  LDL.LU R2, [R1+0x46ac] ;  /* 0x0046ac0001027983 */ /* 0x000ea20000300800 */
[----:B----4-:R-:W-:Y:S01]  /*28da0*/  HMMA.16816.F32.BF16 R8, R4, R14, R8 ;  /* 0x0000000e0408723c */ /* 0x010fe20000041808 */
[----:B------:R-:W-:-:S02]  /*28db0*/  MOV R26, R13 ;  /* 0x0000000d001a7202 */ /* 0x000fc40000000f00 */
[----:B------:R-:W-:-:S05]  /*28dc0*/  MOV R27, R12 ;  /* 0x0000000c001b7202 */ /* 0x000fca0000000f00 */
[----:B------:R-:W-:Y:S04]  /*28dd0*/  STL.64 [R1+0x46a0], R26 ;  /* 0x0046a01a01007387 */ /* 0x000fe80000100a00 */
[----:B------:R0:W-:Y:S04]  /*28de0*/  STL.64 [R1+0x4698], R24 ;  /* 0x0046981801007387 */ /* 0x0001e80000100a00 */
[----:B0-----:R-:W3:Y:S04]  /*28df0*/  LDL.LU R24, [R1+0x130] ;  /* 0x0001300001187983 */ /* 0x001ee80000300800 */
[----:B------:R-:W3:Y:S04]  /*28e00*/  LDL.LU R25, [R1+0x134] ;  /* 0x0001340001197983 */ /* 0x000ee80000300800 */
[----:B------:R-:W3:Y:S04]  /*28e10*/  LDL.LU R26, [R1+0x138] ;  /* 0x00013800011a7983 */ /* 0x000ee80000300800 */
[----:B------:R-:W3:Y:S04]  /*28e20*/  LDL.LU R27, [R1+0x13c] ;  /* 0x00013c00011b7983 */ /* 0x000ee80000300800 */
[----:B------:R-:W-:Y:S04]  /*28e30*/  STL.64 [R1+0xb0], R8 ;  /* 0x0000b00801007387 */ /* 0x000fe80000100a00 */
[----:B------:R-:W-:Y:S04]  /*28e40*/  STL.64 [R1+0xb8], R10 ;  /* 0x0000b80a01007387 */ /* 0x000fe80000100a00 */
[----:B--2---:R-:W0:Y:S02]  /*28e50*/  LDSM.16.MT88.4 R8, [R2+0x2000] ;  /* 0x002000000208783b */ /* 0x004e240000004200 */
[----:B0-----:R-:W-:Y:S01]  /*28e60*/  IMAD.MOV.U32 R16, RZ, RZ, R9 ;  /* 0x000000ffff107224 */ /* 0x001fe200078e0009 */
[----:B------:R-:W-:Y:S01]  /*28e70*/  MOV R13, R10 ;  /* 0x0000000a000d7202 */ /* 0x000fe20000000f00 */
[----:B------:R-:W-:Y:S01]  /*28e80*/  STL [R1+0x30], R8 ;  /* 0x0000300801007387 */ /* 0x000fe20000100800 */
[----:B------:R-:W-:-:S03]  /*28e90*/  MOV R12, R11 ;  /* 0x0000000b000c7202 */ /* 0x000fc60000000f00 */
[----:B------:R-:W0:Y:S04]  /*28ea0*/  LDSM.16.M88.4 R8, [R3+0x20000] ;  /* 0x020000000308783b */ /* 0x000e280000000200 */
[----:B0-----:R0:W-:Y:S04]  /*28eb0*/  STL [R1+0x4664], R8 ;  /* 0x0046640801007387 */ /* 0x0011e80000100800 */
[----:B------:R1:W-:Y:S04]  /*28ec0*/  STL [R1+0x4660], R9 ;  /* 0x0046600901007387 */ /* 0x0003e80000100800 */
[----:B------:R2:W-:Y:S04]  /*28ed0*/  STL [R1+0x4544], R10 ;  /* 0x0045440a01007387 */ /* 0x0005e80000100800 */
[----:B------:R4:W-:Y:S04]  /*28ee0*/  STL [R1+0x4540], R11 ;  /* 0x0045400b01007387 */ /* 0x0009e80000100800 */
[----:B0-----:R-:W3:Y:S04]  /*28ef0*/  LDL.LU R8, [R1+0x40] ;  /* 0x0000400001087983 */ /* 0x001ee80000300800 */
[----:B-1----:R-:W3:Y:S04]  /*28f00*/  LDL.LU R9, [R1+0x44] ;  /* 0x0000440001097983 */ /* 0x002ee80000300800 */
[----:B--2---:R-:W3:Y:S01]  /*28f10*/  LDL.LU R10, [R1+0x48] ;  /* 0x00004800010a7983 */ /* 0x004ee20000300800 */
[----:B----4-:R-:W-:-:S03]  /*28f20*/  IMAD.MOV.U32 R11, RZ, RZ, R28 ;  /* 0x000000ffff0b7224 */ /* 0x010fc600078e001c */
[----:B------:R-:W2:Y:S04]  /*28f30*/  LDL.LU R28, [R1+0x46a8] ;  /* 0x0046a800011c7983 */ /* 0x000ea80000300800 */
[----:B---3--:R-:W-:Y:S01]  /*28f40*/  HMMA.16816.F32.BF16 R8, R4, R18, R8 ;  /* 0x000000120408723c */ /* 0x008fe20000041808 */
[----:B------:R-:W0:Y:S04]  /*28f50*/  LDSM.16.M88.4 R4, [R3+0x28000] ;  /* 0x028000000304783b */ /* 0x000e280000000200 */
[----:B0-----:R-:W-:Y:S11]  /*28f60*/  STL [R1+0x4668], R5 ;  /* 0x0046680501007387 */ /* 0x001ff60000100800 */
[----:B------:R-:W-:Y:S07]  /*28f70*/  @!UPT UIADD3 URZ, URZ, URZ, URZ ;  /* 0x0000003f3f3ff290 */ /* 0x000fee000fffe03f */
[----:B------:R-:W-:Y:S04]  /*28f80*/  STL.64 [R1+0xa0], R8 ;  /* 0x0000a00801007387 */ /* 0x000fe80000100a00 */
[----:B------:R0:W-:Y:S02]  /*28f90*/  STL.64 [R1+0xa8], R10 ;  /* 0x0000a80a01007387 */ /* 0x0001e40000100a00 */
[----:B0-----:R-:W-:Y:S02]  /*28fa0*/  HMMA.16816.F32.BF16 R8, R20, R14, R24 ;  /* 0x0000000e1408723c */ /* 0x001fe40000041818 */
[----:B------:R-:W0:Y:S04]  /*28fb0*/  LDSM.16.MT88.4 R24, [R2+0x2080] ;  /* 0x002080000218783b */ /* 0x000e280000004200 */
[----:B------:R-:W-:Y:S04]  /*28fc0*/  STL [R1+0x4548], R6 ;  /* 0x0045480601007387 */ /* 0x000fe80000100800 */
[----:B------:R-:W-:Y:S04]  /*28fd0*/  STL [R1+0x453c], R7 ;  /* 0x00453c0701007387 */ /* 0x000fe80000100800 */
[----:B------:R-:W-:Y:S09]  /*28fe0*/  STL [R1+0x4268], R3 ;  /* 0x0042680301007387 */ /* 0x000ff20000100800 */
[----:B------:R-:W-:Y:S04]  /*28ff0*/  STL.64 [R1+0x100], R8 ;  /* 0x0001000801007387 */ /* 0x000fe80000100a00 */
[----:B------:R0:W-:Y:S02]  /*29000*/  STL.64 [R1+0x108], R10 ;  /* 0x0001080a01007387 */ /* 0x0001e40000100a00 */
[----:B0-----:R-:W-:Y:S01]  /*29010*/  MOV R11, R24 ;  /* 0x00000018000b7202 */ /* 0x001fe20000000f00 */
[----:B------:R-:W-:Y:S01]  /*29020*/  IMAD.MOV.U32 R7, RZ, RZ, R26 ;  /* 0x000000ffff077224 */ /* 0x000fe200078e001a */
[----:B------:R-:W-:-:S02]  /*29030*/  MOV R10, R25 ;  /* 0x00000019000a7202 */ /* 0x000fc40000000f00 */
[----:B------:R-:W-:Y:S02]  /*29040*/  MOV R6, R27 ;  /* 0x0000001b00067202 */ /* 0x000fe40000000f00 */
[----:B--2---:R-:W0:Y:S02]  /*29050*/  LDSM.16.MT88.4 R24, [R28+0x2000] ;  /* 0x002000001c18783b */ /* 0x004e240000004200 */
[----:B0-----:R-:W-:Y:S01]  /*29060*/  MOV R17, R24 ;  /* 0x0000001800117202 */ /* 0x001fe20000000f00 */
[----:B------:R-:W-:Y:S01]  /*29070*/  IMAD.MOV.U32 R5, RZ, RZ, R25 ;  /* 0x000000ffff057224 */ /* 0x000fe200078e0019 */
[----:B------:R-:W-:Y:S02]  /*29080*/  MOV R8, R26 ;  /* 0x0000001a00087202 */ /* 0x000fe40000000f00 */
[----:B------:R-:W-:Y:S02]  /*29090*/  MOV R9, R27 ;  /* 0x0000001b00097202 */ /* 0x000fe40000000f00 */
[----:B------:R-:W0:Y:S04]  /*290a0*/  LDSM.16.MT88.4 R24, [R28+0x2080] ;  /* 0x002080001c18783b */ /* 0x000e280000004200 */
[----:B0-----:R-:W-:Y:S04]  /*290b0*/  STL.64 [R1+0x20], R24 ;  /* 0x0000201801007387 */ /* 0x001fe80000100a00 */
[----:B------:R0:W-:Y:S04]  /*290c0*/  STL.64 [R1+0x28], R26 ;  /* 0x0000281a01007387 */ /* 0x0001e80000100a00 */
[----:B0-----:R-:W2:Y:S04]  /*290d0*/  LDL.LU.64 R26, [R1+0x46a0] ;  /* 0x0046a000011a7983 */ /* 0x001ea80000300a00 */
[----:B------:R-:W2:Y:S02]  /*290e0*/  LDL.LU.64 R24, [R1+0x4698] ;  /* 0x0046980001187983 */ /* 0x000ea40000300a00 */
[----:B--2---:R-:W-:Y:S02]  /*290f0*/  HMMA.16816.F32.BF16 R20, R20, R18, R24 ;  /* 0x000000121414723c */ /* 0x004fe40000041818 */
[----:B------:R-:W2:Y:S04]  /*29100*/  LDL.LU.64 R26, [R1+0x4690] ;  /* 0x00469000011a7983 */ /* 0x000ea80000300a00 */
[----:B------:R-:W2:Y:S11]  /*29110*/  LDL.LU.64 R24, [R1+0x4688] ;  /* 0x0046880001187983 */ /* 0x000eb60000300a00 */
[----:B------:R-:W-:Y:S06]  /*29120*/  @!UPT UIADD3 URZ, URZ, URZ, URZ ;  /* 0x0000003f3f3ff290 */ /* 0x000fec000fffe03f */
[----:B------:R-:W-:Y:S04]  /*29130*/  STL.64 [R1+0xc0], R20 ;  /* 0x0000c01401007387 */ /* 0x000fe80000100a00 */
[----:B------:R-:W-:Y:S04]  /*29140*/  STL.64 [R1+0xc8], R22 ;  /* 0x0000c81601007387 */ /* 0x000fe80000100a00 */
[----:B------:R-:W0:Y:S04]  /*29150*/  LDSM.16.MT88.4 R20, [R0+0x2000] ;  /* 0x002000000014783b */ /* 0x000e280000004200 */
[----:B0-----:R-:W-:Y:S04]  /*29160*/  STL.64 [R1+0x10], R20 ;  /* 0x0000101401007387 */ /* 0x001fe80000100a00 */
[----:B------:R0:W-:Y:S04]  /*29170*/  STL.64 [R1+0x18], R22 ;  /* 0x0000181601007387 */ /* 0x0001e80000100a00 */
[----:B0-----:R-:W2:Y:S04]  /*29180*/  LDL.LU.64 R22, [R1+0x4680] ;  /* 0x0046800001167983 */ /* 0x001ea80000300a00 */
[----:B------:R-:W2:Y:S02]  /*29190*/  LDL.LU.64 R20, [R1+0x4678] ;  /* 0x0046780001147983 */ /* 0x000ea40000300a00 */
[----:B--2---:R-:W-:Y:S11]  /*291a0*/  HMMA.16816.F32.BF16 R24, R20, R14, R24 ;  /* 0x0000000e1418723c */ /* 0x004ff60000041818 */
[----:B------:R-:W-:Y:S11]  /*291b0*/  @!UPT UIADD3 URZ, URZ, URZ, URZ ;  /* 0x0000003f3f3ff290 */ /* 0x000ff6000fffe03f */
[----:B------:R-:W-:Y:S01]  /*291c0*/  @!UPT UIADD3 URZ, URZ, URZ, URZ ;  /* 0x0000003f3f3ff290 */ /* 0x000fe2000fffe03f */
[----:B------:R-:W-:Y:S01]  /*291d0*/  STL.64 [R1+0x130], R24 ;  /* 0x0001301801007387 */ /* 0x000fe20000100a00 */
[----:B------:R-:W-:-:S03]  /*291e0*/  IMAD.MOV.U32 R3, RZ, RZ, R27 ;  /* 0x000000ffff037224 */ /* 0x000fc600078e001b */
[----:B------:R-:W-:Y:S04]  /*291f0*/  STL [R1+0x138], R26 ;  /* 0x0001381a01007387 */ /* 0x000fe80000100800 */
[----:B------:R-:W0:Y:S04]  /*29200*/  LDSM.16.MT88.4 R24, [R0+0x2080] ;  /* 0x002080000018783b */ /* 0x000e280000004200 */
[----:B------:R-:W-:Y:S04]  /*29210*/  STL [R1+0x4630], R3 ;  /* 0x0046300301007387 */ /* 0x000fe80000100800 */
[----:B------:R-:W-:Y:S04]  /*29220*/  STL [R1+0x4538], R0 ;  /* 0x0045380001007387 */ /* 0x000fe80000100800 */
[----:B0-----:R-:W-:Y:S04]  /*29230*/  STL.64 [R1], R24 ;  /* 0x0000001801007387 */ /* 0x001fe80000100a00 */
[----:B------:R-:W-:Y:S04]  /*29240*/  STL.64 [R1+0x8], R26 ;  /* 0x0000081a01007387 */ /* 0x000fe80000100a00 */
[----:B------:R-:W0:Y:S04]  /*29250*/  LDSM.16.MT88.4 R24, [R29+0x2000] ;  /* 0x002000001d18783b */ /* 0x000e280000004200 */
[----:B0-----:R-:W-:Y:S04]  /*29260*/  STL [R1+0x45ac], R24 ;  /* 0x0045ac1801007387 */ /* 0x001fe80000100800 */
[----:B------:R0:W-:Y:S04]  /*29270*/  STL [R1+0x45a8], R25 ;  /* 0x0045a81901007387 */ /* 0x0001e80000100800 */
[----:B------:R1:W-:Y:S04]  /*29280*/  STL [R1+0x45a4], R26 ;  /* 0x0045a41a01007387 */ /* 0x0003e80000100800 */
[----:B------:R2:W-:Y:S01]  /*29290*/  STL [R1+0x45a0], R27 ;  /* 0x0045a01b01007387 */ /* 0x0005e20000100800 */
[----:B0-----:R-:W-:-:S03]  /*292a0*/  MOV R25, R16 ;  /* 0x0000001000197202 */ /* 0x001fc60000000f00 */
[----:B------:R-:W3:Y:S01]  /*292b0*/  LDL.LU R24, [R1+0x30] ;  /* 0x0000300001187983 */ /* 0x000ee20000300800 */
[----:B-1----:R-:W-:-:S03]  /*292c0*/  MOV R26, R13 ;  /* 0x0000000d001a7202 */ /* 0x002fc60000000f00 */
[----:B------:R-:W4:Y:S01]  /*292d0*/  LDL.LU R16, [R1+0x4670] ;  /* 0x0046700001107983 */ /* 0x000f220000300800 */
[----:B--2---:R-:W-:-:S03]  /*292e0*/  IMAD.MOV.U32 R27, RZ, RZ, R12 ;  /* 0x000000ffff1b7224 */ /* 0x004fc600078e000c */
[----:B------:R-:W0:Y:S04]  /*292f0*/  LDSM.16.MT88.4 R12, [R29+0x2080] ;  /* 0x002080001d0c783b */ /* 0x000e280000004200 */
[----:B0-----:R-:W-:Y:S04]  /*29300*/  STL.64 [R1+0x4588], R14 ;  /* 0x0045880e01007387 */ /* 0x001fe80000100a00 */
[----:B------:R0:W-:Y:S04]  /*29310*/  STL.64 [R1+0x4580], R12 ;  /* 0x0045800c01007387 */ /* 0x0001e80000100a00 */
[----:B0-----:R-:W2:Y:S04]  /*29320*/  LDL.LU R12, [R1+0x140] ;  /* 0x00014000010c7983 */ /* 0x001ea80000300800 */
[----:B------:R-:W2:Y:S04]  /*29330*/  LDL.LU R13, [R1+0x144] ;  /* 0x00014400010d7983 */ /* 0x000ea80000300800 */
[----:B------:R-:W2:Y:S04]  /*29340*/  LDL.LU R14, [R1+0x148] ;  /* 0x00014800010e7983 */ /* 0x000ea80000300800 */
[----:B------:R-:W2:Y:S04]  /*29350*/  LDL.LU R15, [R1+0x14c] ;  /* 0x00014c00010f7983 */ /* 0x000ea80000300800 */
[----:B------:R-:W-:Y:S01]  /*29360*/  STL [R1+0x44e0], R29 ;  /* 0x0044e01d01007387 */ /* 0x000fe20000100800 */
[----:B--2---:R-:W-:Y:S07]  /*29370*/  HMMA.16816.F32.BF16 R20, R20, R18, R12 ;  /* 0x000000121414723c */ /* 0x004fee000004180c */
[----:B------:R-:W-:Y:S11]  /*29380*/  MOV R12, R17 ;  /* 0x00000011000c7202 */ /* 0x000ff60000000f00 */
[----:B------:R-:W-:Y:S05]  /*29390*/  @!UPT UIADD3 URZ, URZ, URZ, URZ ;  /* 0x0000003f3f3ff290 */ /* 0x000fea000fffe03f */
[----:B------:R0:W-:Y:S01]  /*293a0*/  STL.64 [R1+0x120], R20 ;  /* 0x0001201401007387 */ /* 0x0001e20000100a00 */
[----:B------:R-:W-:-:S03]  /*293b0*/  MOV R3, R22 ;  /* 0x0000001600037202 */ /* 0x000fc60000000f00 */
[----:B------:R1:W-:Y:S04]  /*293c0*/  STL [R1+0x12c], R23 ;  /* 0x00012c1701007387 */ /* 0x0003e80000100800 */
[----:B0-----:R-:W3:Y:S04]  /*293d0*/  LDL.LU R20, [R1+0x160] ;  /* 0x0001600001147983 */ /* 0x001ee80000300800 */
[----:B------:R-:W3:Y:S04]  /*293e0*/  LDL.LU R21, [R1+0x164] ;  /* 0x0001640001157983 */ /* 0x000ee80000300800 */
[----:B------:R-:W3:Y:S04]  /*293f0*/  LDL.LU R22, [R1+0x168] ;  /* 0x0001680001167983 */ /* 0x000ee80000300800 */
[----:B-1----:R-:W3:Y:S04]  /*29400*/  LDL.LU R23, [R1+0x16c] ;  /* 0x00016c0001177983 */ /* 0x002ee80000300800 */
[----:B------:R-:W2:Y:S01]  /*29410*/  LDL.LU R17, [R1+0x466c] ;  /* 0x00466c0001117983 */ /* 0x000ea20000300800 */
[----:B------:R-:W-:Y:S01]  /*29420*/  MOV R14, R8 ;  /* 0x00000008000e7202 */ /* 0x000fe20000000f00 */
[----:B------:R-:W-:Y:S01]  /*29430*/  IMAD.MOV.U32 R13, RZ, RZ, R5 ;  /* 0x000000ffff0d7224 */ /* 0x000fe200078e0005 */
[----:B------:R-:W-:Y:S01]  /*29440*/  MOV R15, R9 ;  /* 0x00000009000f7202 */ /* 0x000fe20000000f00 */
[----:B------:R-:W3:Y:S04]  /*29450*/  LDL.LU R5, [R1+0x4668] ;  /* 0x0046680001057983 */ /* 0x000ee80000300800 */
[----:B------:R-:W3:Y:S04]  /*29460*/  LDL.LU R8, [R1+0x4664] ;  /* 0x0046640001087983 */ /* 0x000ee80000300800 */
[----:B------:R-:W3:Y:S04]  /*29470*/  LDL.LU R9, [R1+0x4660] ;  /* 0x0046600001097983 */ /* 0x000ee80000300800 */
[----:B------:R-:W-:Y:S04]  /*29480*/  STL.64 [R1+0x4640], R14 ;  /* 0x0046400e01007387 */ /* 0x000fe80000100a00 */
[----:B------:R4:W-:Y:S02]  /*29490*/  STL.64 [R1+0x4638], R12 ;  /* 0x0046380c01007387 */ /* 0x0009e40000100a00 */
[----:B----4-:R-:W-:-:S02]  /*294a0*/  IMAD.MOV.U32 R12, RZ, RZ, R16 ;  /* 0x000000ffff0c7224 */ /* 0x010fc400078e0010 */
[----:B------:R-:W4:Y:S01]  /*294b0*/  LDL.LU R16, [R1+0x465c] ;  /* 0x00465c0001107983 */ /* 0x000f220000300800 */
[----:B--2---:R-:W-:-:S03]  /*294c0*/  MOV R13, R17 ;  /* 0x00000011000d7202 */ /* 0x004fc60000000f00 */
[----:B------:R-:W2:Y:S04]  /*294d0*/  LDL.LU R17, [R1+0x4658] ;  /* 0x0046580001117983 */ /* 0x000ea80000300800 */
[----:B------:R-:W2:Y:S04]  /*294e0*/  LDL.LU R14, [R1+0x98] ;  /* 0x00009800010e7983 */ /* 0x000ea80000300800 */
[----:B------:R-:W2:Y:S01]  /*294f0*/  LDL.LU R15, [R1+0x9c] ;  /* 0x00009c00010f7983 */ /* 0x000ea20000300800 */
[----:B---3--:R-:W-:Y:S03]  /*29500*/  HMMA.16816.F32.BF16 R20, R24, R8, R20 ;  /* 0x000000081814723c */ /* 0x008fe60000041814 */
[----:B--2---:R-:W-:Y:S04]  /*29510*/  STL.64 [R1+0x4650], R14 ;  /* 0x0046500e01007387 */ /* 0x004fe80000100a00 */
[----:B------:R0:W-:Y:S04]  /*29520*/  STL.64 [R1+0x4648], R12 ;  /* 0x0046480c01007387 */ /* 0x0001e80000100a00 */
[----:B0-----:R-:W2:Y:S04]  /*29530*/  LDL.LU R12, [R1+0x150] ;  /* 0x00015000010c7983 */ /* 0x001ea80000300800 */
[----:B------:R-:W2:Y:S01]  /*29540*/  LDL.LU R13, [R1+0x154] ;  /* 0x00015400010d7983 */ /* 0x000ea20000300800 */
[----:B------:R-:W-:Y:S01]  /*29550*/  MOV R14, R17 ;  /* 0x00000011000e7202 */ /* 0x000fe20000000f00 */
[----:B----4-:R-:W-:-:S02]  /*29560*/  IMAD.MOV.U32 R15, RZ, RZ, R16 ;  /* 0x000000ffff0f7224 */ /* 0x010fc400078e0010 */
[----:B------:R-:W0:Y:S04]  /*29570*/  LDSM.16.MT88.4 R16, [R2+0x3000] ;  /* 0x003000000210783b */ /* 0x000e280000004200 */
[----:B0-----:R-:W-:Y:S04]  /*29580*/  STL [R1+0x4558], R16 ;  /* 0x0045581001007387 */ /* 0x001fe80000100800 */
[----:B------:R-:W-:Y:S04]  /*29590*/  STL [R1+0x4554], R17 ;  /* 0x0045541101007387 */ /* 0x000fe80000100800 */
[----:B------:R-:W-:Y:S04]  /*295a0*/  STL [R1+0x4550], R18 ;  /* 0x0045501201007387 */ /* 0x000fe80000100800 */
[----:B------:R-:W-:Y:S04]  /*295b0*/  STL [R1+0x454c], R19 ;  /* 0x00454c1301007387 */ /* 0x000fe80000100800 */
[----:B------:R-:W-:Y:S04]  /*295c0*/  STL.64 [R1+0x140], R20 ;  /* 0x0001401401007387 */ /* 0x000fe80000100a00 */
[----:B------:R-:W-:Y:S04]  /*295d0*/  STL.64 [R1+0x148], R22 ;  /* 0x0001481601007387 */ /* 0x000fe80000100a00 */
[----:B------:R-:W0:Y:S04]  /*295e0*/  LDSM.16.MT88.4 R20, [R2+0x3080] ;  /* 0x003080000214783b */ /* 0x000e280000004200 */
[----:B0-----:R-:W-:Y:S04]  /*295f0*/  STL.64 [R1+0x4510], R22 ;  /* 0x0045101601007387 */ /* 0x001fe80000100a00 */
[----:B------:R-:W-:Y:S04]  /*29600*/  STL.64 [R1+0x4508], R20 ;  /* 0x0045081401007387 */ /* 0x000fe80000100a00 */
[----:B------:R-:W-:Y:S01]  /*29610*/  STL [R1+0x44d4], R2 ;  /* 0x0044d40201007387 */ /* 0x000fe20000100800 */
[----:B--2---:R-:W-:Y:S11]  /*29620*/  HMMA.16816.F32.BF16 R12, R24, R4, R12 ;  /* 0x00000004180c723c */ /* 0x004ff6000004180c */
[----:B------:R-:W-:Y:S11]  /*29630*/  @!UPT UIADD3 URZ, URZ, URZ, URZ ;  /* 0x0000003f3f3ff290 */ /* 0x000ff6000fffe03f */
[----:B------:R-:W-:Y:S02]  /*29640*/  @!UPT UIADD3 URZ, URZ, URZ, URZ ;  /* 0x0000003f3f3ff290 */ /* 0x000fe4000fffe03f */
[----:B------:R-:W-:Y:S01]  /*29650*/  MOV R24, R12 ;  /* 0x0000000c00187202 */ /* 0x000fe20000000f00 */
[----:B------:R-:W-:Y:S01]  /*29660*/  IMAD.MOV.U32 R25, RZ, RZ, R13 ;  /* 0x000000ffff197224 */ /* 0x000fe200078e000d */
[----:B------:R-:W-:Y:S02]  /*29670*/  MOV R26, R14 ;  /* 0x0000000e001a7202 */ /* 0x000fe40000000f00 */
[----:B------:R-:W-:Y:S02]  /*29680*/  MOV R27, R15 ;  /* 0x0000000f001b7202 */ /* 0x000fe40000000f00 */
[----:B------:R-:W0:Y:S04]  /*29690*/  LDSM.16.MT88.4 R12, [R28+0x3000] ;  /* 0x003000001c0c783b */ /* 0x000e280000004200 */
[----:B------:R-:W-:Y:S04]  /*296a0*/  STL.64 [R1+0x45b8], R26 ;  /* 0x0045b81a01007387 */ /* 0x000fe80000100a00 */
[----:B------:R1:W-:Y:S04]  /*296b0*/  STL.64 [R1+0x45b0], R24 ;  /* 0x0045b01801007387 */ /* 0x0003e80000100a00 */
[----:B-1----:R-:W2:Y:S04]  /*296c0*/  LDL.LU R24, [R1+0x1a0] ;  /* 0x0001a00001187983 */ /* 0x002ea80000300800 */
[----:B------:R-:W2:Y:S04]  /*296d0*/  LDL.LU R25, [R1+0x1a4] ;  /* 0x0001a40001197983 */ /* 0x000ea80000300800 */
[----:B------:R-:W2:Y:S04]  /*296e0*/  LDL.LU R26, [R1+0x1a8] ;  /* 0x0001a800011a7983 */ /* 0x000ea80000300800 */
[----:B------:R-:W2:Y:S01]  /*296f0*/  LDL.LU R27, [R1+0x1ac] ;  /* 0x0001ac00011b7983 */ /* 0x000ea20000300800 */
[----:B0-----:R-:W-:Y:S01]  /*29700*/  MOV R21, R14 ;  /* 0x0000000e00157202 */ /* 0x001fe20000000f00 */
[----:B------:R-:W-:Y:S01]  /*29710*/  IMAD.MOV.U32 R20, RZ, RZ, R15 ;  /* 0x000000ffff147224 */ /* 0x000fe200078e000f */
[----:B------:R-:W-:Y:S01]  /*29720*/  MOV R22, R13 ;  /* 0x0000000d00167202 */ /* 0x000fe20000000f00 */
[----:B------:R-:W-:Y:S01]  /*29730*/  IMAD.MOV.U32 R23, RZ, RZ, R12 ;  /* 0x000000ffff177224 */ /* 0x000fe200078e000c */
[----:B------:R-:W3:Y:S04]  /*29740*/  LDL.LU.64 R14, [R1+0x4650] ;  /* 0x00465000010e7983 */ /* 0x000ee80000300a00 */
[----:B------:R-:W3:Y:S01]  /*29750*/  LDL.LU.64 R12, [R1+0x4648] ;  /* 0x00464800010c7983 */ /* 0x000ee20000300a00 */
[----:B------:R-:W-:Y:S01]  /*29760*/  MOV R16, R11 ;  /* 0x0000000b00107202 */ /* 0x000fe20000000f00 */
[----:B------:R-:W-:Y:S01]  /*29770*/  IMAD.MOV.U32 R18, RZ, RZ, R7 ;  /* 0x000000ffff127224 */ /* 0x000fe200078e0007 */
[----:B------:R-:W-:-:S02]  /*29780*/  MOV R17, R10 ;  /* 0x0000000a00117202 */ /* 0x000fc40000000f00 */
[----:B------:R-:W-:Y:S01]  /*29790*/  MOV R19, R6 ;  /* 0x0000000600137202 */ /* 0x000fe20000000f00 */
[----:B------:R-:W-:Y:S04]  /*297a0*/  STL.64 [R1+0x4520], R22 ;  /* 0x0045201601007387 */ /* 0x000fe80000100a00 */
[----:B------:R0:W-:Y:S04]  /*297b0*/  STL.64 [R1+0x4518], R20 ;  /* 0x0045181401007387 */ /* 0x0001e80000100a00 */
[----:B0-----:R-:W4:Y:S04]  /*297c0*/  LDL.LU R20, [R1+0x60] ;  /* 0x0000600001147983 */ /* 0x001f280000300800 */
[----:B------:R-:W4:Y:S04]  /*297d0*/  LDL.LU R21, [R1+0x64] ;  /* 0x0000640001157983 */ /* 0x000f280000300800 */
[----:B------:R-:W4:Y:S04]  /*297e0*/  LDL.LU R22, [R1+0x68] ;  /* 0x0000680001167983 */ /* 0x000f280000300800 */
[----:B------:R-:W4:Y:S01]  /*297f0*/  LDL.LU R23, [R1+0x6c] ;  /* 0x00006c0001177983 */ /* 0x000f220000300800 */
[C---:B---3--:R-:W-:Y:S11]  /*29800*/  HMMA.16816.F32.BF16 R12, R16.reuse, R8, R12 ;  /* 0x00000008100c723c */ /* 0x048ff6000004180c */
[----:B------:R-:W-:Y:S11]  /*29810*/  @!UPT UIADD3 URZ, URZ, URZ, URZ ;  /* 0x0000003f3f3ff290 */ /* 0x000ff6000fffe03f */
[----:B------:R-:W-:Y:S01]  /*29820*/  @!UPT UIADD3 URZ, URZ, URZ, URZ ;  /* 0x0000003f3f3ff290 */ /* 0x000fe2000fffe03f */
[----:B------:R-:W-:Y:S01]  /*29830*/  STL [R1+0x74], R13 ;  /* 0x0000740d01007387 */ /* 0x000fe20000100800 */
[----:B------:R-:W-:Y:S02]  /*29840*/  MOV R0, R15 ;  /* 0x0000000f00007202 */ /* 0x000fe40000000f00 */
[----:B------:R-:W-:Y:S01]  /*29850*/  MOV R7, R12 ;  /* 0x0000000c00077202 */ /* 0x000fe20000000f00 */
[----:B------:R0:W-:Y:S04]  /*29860*/  STL [R1+0x78], R14 ;  /* 0x0000780e01007387 */ /* 0x0001e80000100800 */
[----:B0-----:R-:W2:Y:S04]  /*29870*/  LDL.LU.64 R14, [R1+0x4640] ;  /* 0x00464000010e7983 */ /* 0x001ea80000300a00 */
[----:B------:R-:W2:Y:S01]  /*29880*/  LDL.LU.64 R12, [R1+0x4638] ;  /* 0x00463800010c7983 */ /* 0x000ea20000300a00 */
[----:B----4-:R-:W-:Y:S11]  /*29890*/  HMMA.16816.F32.BF16 R20, R16, R4, R20 ;  /* 0x000000041014723c */ /* 0x010ff60000041814 */
[----:B------:R-:W-:Y:S11]  /*298a0*/  @!UPT UIADD3 URZ, URZ, URZ, URZ ;  /* 0x0000003f3f3ff290 */ /* 0x000ff6000fffe03f */
[----:B------:R-:W-:Y:S02]  /*298b0*/  @!UPT UIADD3 URZ, URZ, URZ, URZ ;  /* 0x0000003f3f3ff290 */ /* 0x000fe4000fffe03f */
[----:B------:R-:W-:Y:S01]  /*298c0*/  IMAD.MOV.U32 R19, RZ, RZ, R20 ;  /* 0x000000ffff137224 */ /* 0x000fe200078e0014 */
[----:B------:R-:W-:Y:S01]  /*298d0*/  MOV R6, R21 ;  /* 0x0000001500067202 */ /* 0x000fe20000000f00 */
[----:B------:R-:W-:Y:S01]  /*298e0*/  IMAD.MOV.U32 R11, RZ, RZ, R23 ;  /* 0x000000ffff0b7224 */ /* 0x000fe200078e0017 */
[----:B------:R-:W-:Y:S01]  /*298f0*/  MOV R10, R22 ;  /* 0x00000016000a7202 */ /* 0x000fe20000000f00 */
[----:B------:R0:W-:Y:S01]  /*29900*/  STL [R1+0x455c], R7 ;  /* 0x00455c0701007387 */ /* 0x0001e20000100800 */
[----:B--2---:R-:W-:Y:S11]  /*29910*/  HMMA.16816.F32.BF16 R20, R12, R8, R24 ;  /* 0x000000080c14723c */ /* 0x004ff60000041818 */
[----:B------:R-:W-:Y:S11]  /*29920*/  @!UPT UIADD3 URZ, URZ, URZ, URZ ;  /* 0x0000003f3f3ff290 */ /* 0x000ff6000fffe03f */
[----:B------:R-:W-:Y:S02]  /*29930*/  @!UPT UIADD3 URZ, URZ, URZ, URZ ;  /* 0x0000003f3f3ff290 */ /* 0x000fe4000fffe03f */
[----:B0-----:R-:W-:Y:S01]  /*29940*/  MOV R7, R20 ;  /* 0x0000001400077202 */ /* 0x001fe20000000f00 */
[----:B------:R-:W-:Y:S01]  /*29950*/  IMAD.MOV.U32 R17, RZ, RZ, R22 ;  /* 0x000000ffff117224 */ /* 0x000fe200078e0016 */
[----:B------:R-:W-:Y:S01]  /*29960*/  MOV R16, R21 ;  /* 0x0000001500107202 */ /* 0x000fe20000000f00 */
[----:B------:R-:W2:Y:S01]  /*29970*/  LDL.LU R20, [R1] ;  /* 0x0000000001147983 */ /* 0x000ea20000300800 */
[----:B------:R-:W-:-:S03]  /*29980*/  MOV R18, R23 ;  /* 0x0000001700127202 */ /* 0x000fc60000000f00 */
[----:B------:R-:W2:Y:S04]  /*29990*/  LDL.LU R21, [R1+0x4] ;  /* 0x0000040001157983 */ /* 0x000ea80000300800 */
[----:B------:R-:W3:Y:S04]  /*299a0*/  LDL.LU R22, [R1+0x8] ;  /* 0x0000080001167983 */ /* 0x000ee80000300800 */
[----:B------:R-:W3:Y:S04]  /*299b0*/  LDL.LU R23, [R1+0xc] ;  /* 0x00000c0001177983 */ /* 0x000ee80000300800 */
[----:B---3--:R-:W-:Y:S04]  /*299c0*/  STL.64 [R1+0x45d8], R22 ;  /* 0x0045d81601007387 */ /* 0x008fe80000100a00 */
[----:B--2---:R0:W-:Y:S04]  /*299d0*/  STL.64 [R1+0x45d0], R20 ;  /* 0x0045d01401007387 */ /* 0x0041e80000100a00 */
[----:B------:R-:W2:Y:S04]  /*299e0*/  LDL.LU R24, [R1+0xc0] ;  /* 0x0000c00001187983 */ /* 0x000ea80000300800 */
[----:B------:R-:W2:Y:S04]  /*299f0*/  LDL.LU R25, [R1+0xc4] ;  /* 0x0000c40001197983 */ /* 0x000ea80000300800 */
[----:B------:R-:W3:Y:S04]  /*29a00*/  LDL.LU R26, [R1+0xc8] ;  /* 0x0000c800011a7983 */ /* 0x000ee80000300800 */
[----:B------:R-:W3:Y:S04]  /*29a10*/  LDL.LU R27, [R1+0xcc] ;  /* 0x0000cc00011b7983 */ /* 0x000ee80000300800 */
[----:B0-----:R-:W4:Y:S04]  /*29a20*/  LDL.LU R20, [R1+0x10] ;  /* 0x0000100001147983 */ /* 0x001f280000300800 */
[----:B------:R-:W4:Y:S04]  /*29a30*/  LDL.LU R21, [R1+0x14] ;  /* 0x0000140001157983 */ /* 0x000f280000300800 */
[----:B------:R-:W2:Y:S04]  /*29a40*/  LDL.LU R22, [R1+0x18] ;  /* 0x0000180001167983 */ /* 0x000ea80000300800 */
[----:B------:R-:W2:Y:S04]  /*29a50*/  LDL.LU R23, [R1+0x1c] ;  /* 0x00001c0001177983 */ /* 0x000ea80000300800 */
[----:B--2---:R-:W-:Y:S04]  /*29a60*/  STL.64 [R1+0x4608], R22 ;  /* 0x0046081601007387 */ /* 0x004fe80000100a00 */
[----:B----4-:R-:W-:Y:S04]  /*29a70*/  STL.64 [R1+0x4600], R20 ;  /* 0x0046001401007387 */ /* 0x010fe80000100a00 */
[----:B---3--:R-:W-:Y:S04]  /*29a80*/  STL.64 [R1+0x45c8], R26 ;  /* 0x0045c81a01007387 */ /* 0x008fe80000100a00 */
[----:B------:R0:W-:Y:S04]  /*29a90*/  STL.64 [R1+0x45c0], R24 ;  /* 0x0045c01801007387 */ /* 0x0001e80000100a00 */
[----:B0-----:R-:W2:Y:S04]  /*29aa0*/  LDL.LU R24, [R1+0x100] ;  /* 0x0001000001187983 */ /* 0x001ea80000300800 */
[----:B------:R-:W2:Y:S04]  /*29ab0*/  LDL.LU R25, [R1+0x104] ;  /* 0x0001040001197983 */ /* 0x000ea80000300800 */
[----:B------:R-:W3:Y:S04]  /*29ac0*/  LDL.LU R26, [R1+0x108] ;  /* 0x00010800011a7983 */ /* 0x000ee80000300800 */
[----:B------:R-:W3:Y:S04]  /*29ad0*/  LDL.LU R27, [R1+0x10c] ;  /* 0x00010c00011b7983 */ /* 0x000ee80000300800 */
[----:B---3--:R-:W-:Y:S04]  /*29ae0*/  STL.64 [R1+0x45e8], R26 ;  /* 0x0045e81a01007387 */ /* 0x008fe80000100a00 */
[----:B--2---:R0:W-:Y:S04]  /*29af0*/  STL.64 [R1+0x45e0], R24 ;  /* 0x0045e01801007387 */ /* 0x0041e80000100a00 */
[----:B0-----:R-:W2:Y:S04]  /*29b00*/  LDL.LU R24, [R1+0x190] ;  /* 0x0001900001187983 */ /* 0x001ea80000300800 */
[----:B------:R-:W2:Y:S04]  /*29b10*/  LDL.LU R25, [R1+0x194] ;  /* 0x0001940001197983 */ /* 0x000ea80000300800 */
[----:B------:R-:W3:Y:S04]  /*29b20*/  LDL.LU R26, [R1+0x198] ;  /* 0x00019800011a7983 */ /* 0x000ee80000300800 */
[----:B------:R-:W3:Y:S04]  /*29b30*/  LDL.LU R27, [R1+0x19c] ;  /* 0x00019c00011b7983 */ /* 0x000ee80000300800 */
[----:B------:R-:W4:Y:S04]  /*29b40*/  LDL.LU R20, [R1+0x20] ;  /* 0x0000200001147983 */ /* 0x000f280000300800 */
[----:B------:R-:W4:Y:S04]  /*29b50*/  LDL.LU R21, [R1+0x24] ;  /* 0x0000240001157983 */ /* 0x000f280000300800 */
[----:B------:R-:W4:Y:S04]  /*29b60*/  LDL.LU R22, [R1+0x28] ;  /* 0x0000280001167983 */ /* 0x000f280000300800 */
[----:B------:R-:W4:Y:S04]  /*29b70*/  LDL.LU R23, [R1+0x2c] ;  /* 0x00002c0001177983 */ /* 0x000f280000300800 */
[----:B---3--:R-:W-:Y:S04]  /*29b80*/  STL.64 [R1+0x45f8], R26 ;  /* 0x0045f81a01007387 */ /* 0x008fe80000100a00 */
[----:B--2---:R0:W-:Y:S04]  /*29b90*/  STL.64 [R1+0x45f0], R24 ;  /* 0x0045f01801007387 */ /* 0x0041e80000100a00 */
        /* <DEDUP_REMOVED lines=12> */
[----:B0-----:R-:W4:Y:S04]  /*29c60*/  LDL.LU R24, [R1+0xb0] ;  /* 0x0000b00001187983 */ /* 0x001f280000300800 */
[----:B------:R-:W4:Y:S04]  /*29c70*/  LDL.LU R25, [R1+0xb4] ;  /* 0x0000b40001197983 */ /* 0x000f280000300800 */
[----:B------:R-:W4:Y:S04]  /*29c80*/  LDL.LU R26, [R1+0xb8] ;  /* 0x0000b800011a7983 */ /* 0x000f280000300800 */
[----:B------:R-:W4:Y:S04]  /*29c90*/  LDL.LU R27, [R1+0xbc] ;  /* 0x0000bc00011b7983 */ /* 0x000f280000300800 */
[----:B------:R-:W-:Y:S04]  /*29ca0*/  STL.64 [R1+0x4568], R18 ;  /* 0x0045681201007387 */ /* 0x000fe80000100a00 */
[----:B------:R0:W-:Y:S04]  /*29cb0*/  STL.64 [R1+0x4560], R16 ;  /* 0x0045601001007387 */ /* 0x0001e80000100a00 */
[----:B0-----:R-:W2:Y:S04]  /*29cc0*/  LDL.LU R16, [R1+0x170] ;  /* 0x0001700001107983 */ /* 0x001ea80000300800 */
[----:B------:R-:W2:Y:S04]  /*29cd0*/  LDL.LU R17, [R1+0x174] ;  /* 0x0001740001117983 */ /* 0x000ea80000300800 */
[----:B------:R-:W2:Y:S04]  /*29ce0*/  LDL.LU R18, [R1+0x178] ;  /* 0x0001780001127983 */ /* 0x000ea80000300800 */
[----:B------:R-:W2:Y:S02]  /*29cf0*/  LDL.LU R19, [R1+0x17c] ;  /* 0x00017c0001137983 */ /* 0x000ea40000300800 */
[----:B--2---:R-:W-:Y:S11]  /*29d00*/  HMMA.16816.F32.BF16 R12, R12, R4, R16 ;  /* 0x000000040c0c723c */ /* 0x004ff60000041810 */
[----:B------:R-:W-:Y:S11]  /*29d10*/  @!UPT UIADD3 URZ, URZ, URZ, URZ ;  /* 0x0000003f3f3ff290 */ /* 0x000ff6000fffe03f */
[----:B------:R-:W-:Y:S01]  /*29d20*/  @!UPT UIADD3 URZ, URZ, URZ, URZ ;  /* 0x0000003f3f3ff290 */ /* 0x000fe2000fffe03f */
[----:B------:R0:W-:Y:S01]  /*29d30*/  STL [R1+0x44], R13 ;  /* 0x0000440d01007387 */ /* 0x0001e20000100800 */
[----:B------:R-:W-:-:S03]  /*29d40*/  MOV R29, R12 ;  /* 0x0000000c001d7202 */ /* 0x000fc60000000f00 */
[----:B------:R1:W-:Y:S04]  /*29d50*/  STL.64 [R1+0x48], R14 ;  /* 0x0000480e01007387 */ /* 0x0003e80000100a00 */
[----:B------:R-:W2:Y:S04]  /*29d60*/  LDL.LU R12, [R1+0x1c0] ;  /* 0x0001c000010c7983 */ /* 0x000ea80000300800 */
[----:B0-----:R-:W2:Y:S04]  /*29d70*/  LDL.LU R13, [R1+0x1c4] ;  /* 0x0001c400010d7983 */ /* 0x001ea80000300800 */
[----:B-1----:R-:W3:Y:S04]  /*29d80*/  LDL.LU R14, [R1+0x1c8] ;  /* 0x0001c800010e7983 */ /* 0x002ee80000300800 */
[----:B------:R-:W3:Y:S01]  /*29d90*/  LDL.LU R15, [R1+0x1cc] ;  /* 0x0001cc00010f7983 */ /* 0x000ee20000300800 */
[----:B------:R-:W-:Y:S01]  /*29da0*/  IMAD.MOV.U32 R18, RZ, RZ, R3 ;  /* 0x000000ffff127224 */ /* 0x000fe200078e0003 */
[----:B----4-:R-:W-:Y:S02]  /*29db0*/  HMMA.16816.F32.BF16 R24, R20, R8, R24 ;  /* 0x000000081418723c */ /* 0x010fe40000041818 */
[----:B---3--:R-:W-:Y:S04]  /*29dc0*/  STL.64 [R1+0x4598], R14 ;  /* 0x0045980e01007387 */ /* 0x008fe80000100a00 */
[----:B--2---:R0:W-:Y:S04]  /*29dd0*/  STL.64 [R1+0x4590], R12 ;  /* 0x0045900c01007387 */ /* 0x0041e80000100a00 */
[----:B0-----:R-:W2:Y:S04]  /*29de0*/  LDL.LU R12, [R1+0x1d0] ;  /* 0x0001d000010c7983 */ /* 0x001ea80000300800 */
[----:B------:R-:W2:Y:S04]  /*29df0*/  LDL.LU R13, [R1+0x1d4] ;  /* 0x0001d400010d7983 */ /* 0x000ea80000300800 */
[----:B------:R-:W2:Y:S04]  /*29e00*/  LDL.LU R14, [R1+0x1d8] ;  /* 0x0001d800010e7983 */ /* 0x000ea80000300800 */
[----:B------:R-:W2:Y:S04]  /*29e10*/  LDL.LU R15, [R1+0x1dc] ;  /* 0x0001dc00010f7983 */ /* 0x000ea80000300800 */
[----:B------:R-:W3:Y:S04]  /*29e20*/  LDL.LU R16, [R1+0x120] ;  /* 0x0001200001107983 */ /* 0x000ee80000300800 */
[----:B------:R-:W3:Y:S04]  /*29e30*/  LDL.LU R17, [R1+0x124] ;  /* 0x0001240001117983 */ /* 0x000ee80000300800 */
[----:B------:R-:W4:Y:S04]  /*29e40*/  LDL.LU R3, [R1+0x4630] ;  /* 0x0046300001037983 */ /* 0x000f280000300800 */
[----:B------:R-:W2:Y:S01]  /*29e50*/  LDL.LU R19, [R1+0x12c] ;  /* 0x00012c0001137983 */ /* 0x000ea20000300800 */
[----:B------:R-:W-:-:S03]  /*29e60*/  MOV R2, R25 ;  /* 0x0000001900027202 */ /* 0x000fc60000000f00 */
[----:B--2---:R4:W-:Y:S04]  /*29e70*/  STL.64 [R1+0x4578], R18 ;  /* 0x0045781201007387 */ /* 0x0049e80000100a00 */
[----:B---3--:R0:W-:Y:S01]  /*29e80*/  STL.64 [R1+0x4570], R16 ;  /* 0x0045701001007387 */ /* 0x0081e20000100a00 */
[----:B----4-:R-:W-:-:S03]  /*29e90*/  MOV R19, R3 ;  /* 0x0000000300137202 */ /* 0x010fc60000000f00 */
[----:B0-----:R-:W2:Y:S01]  /*29ea0*/  LDL.LU R16, [R1+0x130] ;  /* 0x0001300001107983 */ /* 0x001ea20000300800 */
[----:B------:R-:W-:-:S03]  /*29eb0*/  IMAD.MOV.U32 R3, RZ, RZ, R27 ;  /* 0x000000ffff037224 */ /* 0x000fc600078e001b */
[----:B------:R-:W2:Y:S04]  /*29ec0*/  LDL.LU R17, [R1+0x134] ;  /* 0x0001340001117983 */ /* 0x000ea80000300800 */
[----:B------:R-:W2:Y:S04]  /*29ed0*/  LDL.LU R18, [R1+0x138] ;  /* 0x0001380001127983 */ /* 0x000ea80000300800 */
[----:B------:R-:W-:Y:S04]  /*29ee0*/  STL [R1+0x80], R24 ;  /* 0x0000801801007387 */ /* 0x000fe80000100800 */
[----:B------:R0:W-:Y:S04]  /*29ef0*/  STL [R1+0x88], R26 ;  /* 0x0000881a01007387 */ /* 0x0001e80000100800 */
[----:B0-----:R-:W3:Y:S04]  /*29f00*/  LDL.LU.64 R26, [R1+0x4628] ;  /* 0x00462800011a7983 */ /* 0x001ee80000300a00 */
[----:B------:R-:W3:Y:S02]  /*29f10*/  LDL.LU.64 R24, [R1+0x4620] ;  /* 0x0046200001187983 */ /* 0x000ee40000300a00 */
[----:B---3--:R-:W-:Y:S02]  /*29f20*/  HMMA.16816.F32.BF16 R20, R20, R4, R24 ;  /* 0x000000041414723c */ /* 0x008fe40000041818 */
[----:B------:R-:W3:Y:S04]  /*29f30*/  LDL.LU.64 R26, [R1+0x4618] ;  /* 0x00461800011a7983 */ /* 0x000ee80000300a00 */
[----:B------:R-:W3:Y:S11]  /*29f40*/  LDL.LU.64 R24, [R1+0x4610] ;  /* 0x0046100001187983 */ /* 0x000ef60000300a00 */
[----:B------:R-:W-:Y:S06]  /*29f50*/  @!UPT UIADD3 URZ, URZ, URZ, URZ ;  /* 0x0000003f3f3ff290 */ /* 0x000fec000fffe03f */
[----:B------:R-:W-:Y:S04]  /*29f60*/  STL.64 [R1+0x90], R20 ;  /* 0x0000901401007387 */ /* 0x000fe80000100a00 */
[----:B------:R0:W-:Y:S04]  /*29f70*/  STL.64 [R1+0x98], R22 ;  /* 0x0000981601007387 */ /* 0x0001e80000100a00 */
[----:B0-----:R-:W3:Y:S04]  /*29f80*/  LDL.LU.64 R22, [R1+0x4608] ;  /* 0x0046080001167983 */ /* 0x001ee80000300a00 */
[----:B------:R-:W3:Y:S02]  /*29f90*/  LDL.LU.64 R20, [R1+0x4600] ;  /* 0x0046000001147983 */ /* 0x000ee40000300a00 */
[C---:B---3--:R-:W-:Y:S11]  /*29fa0*/  HMMA.16816.F32.BF16 R24, R20.reuse, R8, R24 ;  /* 0x000000081418723c */ /* 0x048ff60000041818 */
[----:B------:R-:W-:Y:S11]  /*29fb0*/  @!UPT UIADD3 URZ, URZ, URZ, URZ ;  /* 0x0000003f3f3ff290 */ /* 0x000ff6000fffe03f */
[----:B------:R-:W-:Y:S01]  /*29fc0*/  @!UPT UIADD3 URZ, URZ, URZ, URZ ;  /* 0x0000003f3f3ff290 */ /* 0x000fe2000fffe03f */
[----:B------:R-:W-:Y:S04]  /*29fd0*/  STL.64 [R1+0xe0], R24 ;  /* 0x0000e01801007387 */ /* 0x000fe80000100a00 */
[----:B------:R0:W-:Y:S04]  /*29fe0*/  STL.64 [R1+0xe8], R26 ;  /* 0x0000e81a01007387 */ /* 0x0001e80000100a00 */
[----:B0-----:R-:W3:Y:S04]  /*29ff0*/  LDL.LU.64 R26, [R1+0x45f8] ;  /* 0x0045f800011a7983 */ /* 0x001ee80000300a00 */
[----:B------:R-:W3:Y:S02]  /*2a000*/  LDL.LU.64 R24, [R1+0x45f0] ;  /* 0x0045f00001187983 */ /* 0x000ee40000300a00 */
[----:B---3--:R-:W-:Y:S02]  /*2a010*/  HMMA.16816.F32.BF16 R20, R20, R4, R24 ;  /* 0x000000041414723c */ /* 0x008fe40000041818 */
[----:B------:R-:W3:Y:S04]  /*2a020*/  LDL.LU.64 R26, [R1+0x45e8] ;  /* 0x0045e800011a7983 */ /* 0x000ee80000300a00 */
[----:B------:R-:W3:Y:S11]  /*2a030*/  LDL.LU.64 R24, [R1+0x45e0] ;  /* 0x0045e00001187983 */ /* 0x000ef60000300a00 */
[----:B------:R-:W-:Y:S06]  /*2a040*/  @!UPT UIADD3 URZ, URZ, URZ, URZ ;  /* 0x0000003f3f3ff290 */ /* 0x000fec000fffe03f */
[----:B------:R-:W-:Y:S04]  /*2a050*/  STL.64 [R1+0xd0], R20 ;  /* 0x0000d01401007387 */ /* 0x000fe80000100a00 */
[----:B------:R-:W-:Y:S04]  /*2a060*/  STL.64 [R1+0xd8], R22 ;  /* 0x0000d81601007387 */ /* 0x000fe80000100a00 */
[----:B------:R-:W0:Y:S04]  /*2a070*/  LDSM.16.MT88.4 R20, [R28+0x3080] ;  /* 0x003080001c14783b */ /* 0x000e280000004200 */
[----:B0-----:R-:W-:Y:S04]  /*2a080*/  STL.64 [R1+0x20], R20 ;  /* 0x0000201401007387 */ /* 0x001fe80000100a00 */
[----:B------:R0:W-:Y:S04]  /*2a090*/  STL.64 [R1+0x28], R22 ;  /* 0x0000281601007387 */ /* 0x0001e80000100a00 */
[----:B0-----:R-:W3:Y:S04]  /*2a0a0*/  LDL.LU.64 R22, [R1+0x45d8] ;  /* 0x0045d80001167983 */ /* 0x001ee80000300a00 */
[----:B------:R-:W3:Y:S04]  /*2a0b0*/  LDL.LU.64 R20, [R1+0x45d0] ;  /* 0x0045d00001147983 */ /* 0x000ee80000300a00 */
[----:B------:R-:W-:Y:S01]  /*2a0c0*/  STL [R1+0x44b8], R28 ;  /* 0x0044b81c01007387 */ /* 0x000fe20000100800 */
        /* <DEDUP_REMOVED lines=9> */
[----:B------:R-:W4:Y:S11]  /*2a160*/  LDL.LU.64 R24, [R1+0x45b0] ;  /* 0x0045b00001187983 */ /* 0x000f360000300a00 */
[----:B------:R-:W-:Y:S06]  /*2a170*/  @!UPT UIADD3 URZ, URZ, URZ, URZ ;  /* 0x0000003f3f3ff290 */ /* 0x000fec000fffe03f */
[----:B------:R-:W-:Y:S04]  /*2a180*/  STL.64 [R1+0xb0], R20 ;  /* 0x0000b01401007387 */ /* 0x000fe80000100a00 */
[----:B------:R3:W-:Y:S02]  /*2a190*/  STL.64 [R1+0xb8], R22 ;  /* 0x0000b81601007387 */ /* 0x0007e40000100a00 */
[----:B---3--:R-:W-:Y:S01]  /*2a1a0*/  IMAD.MOV.U32 R22, RZ, RZ, R26 ;  /* 0x000000ffff167224 */ /* 0x008fe200078e001a */
[----:B------:R-:W-:Y:S02]  /*2a1b0*/  MOV R23, R27 ;  /* 0x0000001b00177202 */ /* 0x000fe40000000f00 */
[----:B----4-:R-:W-:Y:S02]  /*2a1c0*/  MOV R20, R24 ;  /* 0x0000001800147202 */ /* 0x010fe40000000f00 */
[----:B------:R-:W3:Y:S01]  /*2a1d0*/  LDL.LU R24, [R1+0x45ac] ;  /* 0x0045ac0001187983 */ /* 0x000ee20000300800 */
[----:B------:R-:W-:-:S03]  /*2a1e0*/  MOV R21, R25 ;  /* 0x0000001900157202 */ /* 0x000fc60000000f00 */
[----:B------:R-:W3:Y:S04]  /*2a1f0*/  LDL.LU R25, [R1+0x45a8] ;  /* 0x0045a80001197983 */ /* 0x000ee80000300800 */
[----:B------:R-:W3:Y:S04]  /*2a200*/  LDL.LU R26, [R1+0x45a4] ;  /* 0x0045a400011a7983 */ /* 0x000ee80000300800 */
[----:B------:R-:W3:Y:S04]  /*2a210*/  LDL.LU R27, [R1+0x45a0] ;  /* 0x0045a000011b7983 */ /* 0x000ee80000300800 */
        /* <DEDUP_REMOVED lines=15> */
[----:B------:R-:W2:Y:S11]  /*2a310*/  LDL.LU.64 R12, [R1+0x4580] ;  /* 0x00458000010c7983 */ /* 0x000eb60000300a00 */
[----:B------:R-:W-:Y:S06]  /*2a320*/  @!UPT UIADD3 URZ, URZ, URZ, URZ ;  /* 0x0000003f3f3ff290 */ /* 0x000fec000fffe03f */
[----:B------:R0:W-:Y:S04]  /*2a330*/  STL.64 [R1+0xa0], R24 ;  /* 0x0000a01801007387 */ /* 0x0001e80000100a00 */
[----:B------:R1:W-:Y:S01]  /*2a340*/  STL [R1+0xa8], R26 ;  /* 0x0000a81a01007387 */ /* 0x0003e20000100800 */
[C---:B--2---:R-:W-:Y:S11]  /*2a350*/  HMMA.16816.F32.BF16 R16, R12.reuse, R8, R16 ;  /* 0x000000080c10723c */ /* 0x044ff60000041810 */
[----:B------:R-:W-:Y:S11]  /*2a360*/  @!UPT UIADD3 URZ, URZ, URZ, URZ ;  /* 0x0000003f3f3ff290 */ /* 0x000ff6000fffe03f */
[----:B------:R-:W-:Y:S02]  /*2a370*/  @!UPT UIADD3 URZ, URZ, URZ, URZ ;  /* 0x0000003f3f3ff290 */ /* 0x000fe4000fffe03f */
[----:B0-----:R-:W-:Y:S01]  /*2a380*/  MOV R25, R18 ;  /* 0x0000001200197202 */ /* 0x001fe20000000f00 */
[----:B-1----:R-:W-:Y:S01]  /*2a390*/  IMAD.MOV.U32 R26, RZ, RZ, R17 ;  /* 0x000000ffff1a7224 */ /* 0x002fe200078e0011 */
[----:B------:R-:W-:Y:S02]  /*2a3a0*/  MOV R24, R19 ;  /* 0x0000001300187202 */ /* 0x000fe40000000f00 */
[----:B------:R-:W-:Y:S01]  /*2a3b0*/  MOV R28, R16 ;  /* 0x00000010001c7202 */ /* 0x000fe20000000f00 */
[----:B------:R-:W2:Y:S04]  /*2a3c0*/  LDL.LU.64 R18, [R1+0x4578] ;  /* 0x0045780001127983 */ /* 0x000ea80000300a00 */
[----:B------:R-:W2:Y:S04]  /*2a3d0*/  LDL.LU.64 R16, [R1+0x4570] ;  /* 0x0045700001107983 */ /* 0x000ea80000300a00 */
[----:B------:R-:W-:Y:S04]  /*2a3e0*/  STL [R1+0x44c8], R24 ;  /* 0x0044c81801007387 */ /* 0x000fe80000100800 */
[----:B------:R-:W-:Y:S04]  /*2a3f0*/  STL [R1+0x44c4], R25 ;  /* 0x0044c41901007387 */ /* 0x000fe80000100800 */
[----:B------:R-:W-:Y:S04]  /*2a400*/  STL [R1+0x44c0], R26 ;  /* 0x0044c01a01007387 */ /* 0x000fe80000100800 */
[----:B------:R-:W-:Y:S01]  /*2a410*/  STL [R1+0x44bc], R28 ;  /* 0x0044bc1c01007387 */ /* 0x000fe20000100800 */
[----:B--2---:R-:W-:Y:S03]  /*2a420*/  HMMA.16816.F32.BF16 R12, R12, R4, R16 ;  /* 0x000000040c0c723c */ /* 0x004fe60000041810 */
[----:B------:R-:W2:Y:S04]  /*2a430*/  LDL.LU.64 R18, [R1+0x4568] ;  /* 0x0045680001127983 */ /* 0x000ea80000300a00 */
[----:B------:R-:W3:Y:S11]  /*2a440*/  LDL.LU.64 R16, [R1+0x4560] ;  /* 0x0045600001107983 */ /* 0x000ef60000300a00 */
[----:B------:R-:W-:Y:S05]  /*2a450*/  @!UPT UIADD3 URZ, URZ, URZ, URZ ;  /* 0x0000003f3f3ff290 */ /* 0x000fea000fffe03f */
[----:B------:R0:W-:Y:S04]  /*2a460*/  STL.64 [R1+0x130], R12 ;  /* 0x0001300c01007387 */ /* 0x0001e80000100a00 */
[----:B------:R2:W-:Y:S01]  /*2a470*/  STL.64 [R1+0x138], R14 ;  /* 0x0001380e01007387 */ /* 0x0005e20000100a00 */
[----:B0-----:R-:W-:-:S03]  /*2a480*/  IMAD.MOV.U32 R12, RZ, RZ, R7 ;  /* 0x000000ffff0c7224 */ /* 0x001fc600078e0007 */
[----:B------:R-:W4:Y:S01]  /*2a490*/  LDL.LU R7, [R1+0x455c] ;  /* 0x00455c0001077983 */ /* 0x000f220000300800 */
[----:B--2---:R-:W-:Y:S01]  /*2a4a0*/  IMAD.MOV.U32 R15, RZ, RZ, R18 ;  /* 0x000000ffff0f7224 */ /* 0x004fe200078e0012 */
[----:B---3--:R-:W-:Y:S02]  /*2a4b0*/  MOV R14, R17 ;  /* 0x00000011000e7202 */ /* 0x008fe40000000f00 */
[----:B------:R-:W-:Y:S02]  /*2a4c0*/  MOV R13, R16 ;  /* 0x00000010000d7202 */ /* 0x000fe40000000f00 */
[----:B------:R-:W2:Y:S04]  /*2a4d0*/  LDL.LU R16, [R1+0x4558] ;  /* 0x0045580001107983 */ /* 0x000ea80000300800 */
[----:B------:R-:W2:Y:S04]  /*2a4e0*/  LDL.LU R17, [R1+0x4554] ;  /* 0x0045540001117983 */ /* 0x000ea80000300800 */
[----:B------:R-:W2:Y:S04]  /*2a4f0*/  LDL.LU R18, [R1+0x4550] ;  /* 0x0045500001127983 */ /* 0x000ea80000300800 */
[----:B------:R0:W-:Y:S04]  /*2a500*/  STL.64 [R1+0x44f0], R14 ;  /* 0x0044f00e01007387 */ /* 0x0001e80000100a00 */
[----:B------:R1:W-:Y:S01]  /*2a510*/  STL.64 [R1+0x44e8], R12 ;  /* 0x0044e80c01007387 */ /* 0x0003e20000100a00 */
[----:B0-----:R-:W-:Y:S01]  /*2a520*/  IMAD.MOV.U32 R14, RZ, RZ, R10 ;  /* 0x000000ffff0e7224 */ /* 0x001fe200078e000a */
[----:B------:R-:W-:-:S02]  /*2a530*/  MOV R15, R11 ;  /* 0x0000000b000f7202 */ /* 0x000fc40000000f00 */
[----:B-1----:R-:W-:Y:S02]  /*2a540*/  MOV R12, R19 ;  /* 0x00000013000c7202 */ /* 0x002fe40000000f00 */
[----:B------:R-:W2:Y:S01]  /*2a550*/  LDL.LU R19, [R1+0x454c] ;  /* 0x00454c0001137983 */ /* 0x000ea20000300800 */
[----:B------:R-:W-:-:S03]  /*2a560*/  MOV R13, R6 ;  /* 0x00000006000d7202 */ /* 0x000fc60000000f00 */
[----:B------:R-:W3:Y:S04]  /*2a570*/  LDL.LU R6, [R1+0x4548] ;  /* 0x0045480001067983 */ /* 0x000ee80000300800 */
[----:B------:R-:W2:Y:S04]  /*2a580*/  LDL.LU R10, [R1+0x4544] ;  /* 0x00454400010a7983 */ /* 0x000ea80000300800 */
[----:B------:R-:W2:Y:S04]  /*2a590*/  LDL.LU R11, [R1+0x4540] ;  /* 0x00454000010b7983 */ /* 0x000ea80000300800 */
[----:B------:R0:W-:Y:S04]  /*2a5a0*/  STL.64 [R1+0x4500], R14 ;  /* 0x0045000e01007387 */ /* 0x0001e80000100a00 */
[----:B------:R4:W-:Y:S01]  /*2a5b0*/  STL.64 [R1+0x44f8], R12 ;  /* 0x0044f80c01007387 */ /* 0x0009e20000100a00 */
[----:B0-----:R-:W-:Y:S01]  /*2a5c0*/  IMAD.MOV.U32 R15, RZ, RZ, R0 ;  /* 0x000000ffff0f7224 */ /* 0x001fe200078e0000 */
[----:B----4-:R-:W-:-:S02]  /*2a5d0*/  MOV R12, R7 ;  /* 0x00000007000c7202 */ /* 0x010fc40000000f00 */
[----:B------:R-:W3:Y:S04]  /*2a5e0*/  LDL.LU R7, [R1+0x453c] ;  /* 0x00453c0001077983 */ /* 0x000ee80000300800 */
[----:B------:R-:W4:Y:S04]  /*2a5f0*/  LDL.LU R13, [R1+0x74] ;  /* 0x00007400010d7983 */ /* 0x000f280000300800 */
[----:B------:R-:W4:Y:S04]  /*2a600*/  LDL.LU R14, [R1+0x78] ;  /* 0x00007800010e7983 */ /* 0x000f280000300800 */
        /* <DEDUP_REMOVED lines=12> */
[----:B------:R2:W-:Y:S04]  /*2a6d0*/  STL.64 [R1+0x1a0], R16 ;  /* 0x0001a01001007387 */ /* 0x0005e80000100a00 */
[----:B------:R3:W-:Y:S01]  /*2a6e0*/  STL.64 [R1+0x1a8], R18 ;  /* 0x0001a81201007387 */ /* 0x0007e20000100a00 */
[----:B--2---:R-:W-:Y:S02]  /*2a6f0*/  MOV R16, R23 ;  /* 0x0000001700107202 */ /* 0x004fe40000000f00 */
[----:B------:R-:W-:Y:S01]  /*2a700*/  MOV R17, R22 ;  /* 0x0000001600117202 */ /* 0x000fe20000000f00 */
[----:B---3--:R-:W-:Y:S01]  /*2a710*/  IMAD.MOV.U32 R18, RZ, RZ, R21 ;  /* 0x000000ffff127224 */ /* 0x008fe200078e0015 */
[----:B------:R-:W-:Y:S02]  /*2a720*/  MOV R19, R20 ;  /* 0x0000001400137202 */ /* 0x000fe40000000f00 */
[----:B------:R-:W0:Y:S02]  /*2a730*/  LDSM.16.MT88.4 R20, [R0+0x3000] ;  /* 0x003000000014783b */ /* 0x000e240000004200 */
[----:B0-----:R-:W-:Y:S01]  /*2a740*/  MOV R26, R22 ;  /* 0x00000016001a7202 */ /* 0x001fe20000000f00 */
[----:B------:R-:W-:Y:S01]  /*2a750*/  IMAD.MOV.U32 R25, RZ, RZ, R21 ;  /* 0x000000ffff197224 */ /* 0x000fe200078e0015 */
[----:B------:R-:W-:-:S02]  /*2a760*/  MOV R28, R23 ;  /* 0x00000017001c7202 */ /* 0x000fc40000000f00 */
[----:B------:R-:W-:Y:S01]  /*2a770*/  MOV R24, R20 ;  /* 0x0000001400187202 */ /* 0x000fe20000000f00 */
[----:B------:R-:W4:Y:S04]  /*2a780*/  LDL.LU.64 R22, [R1+0x4510] ;  /* 0x0045100001167983 */ /* 0x000f280000300a00 */
[----:B------:R-:W4:Y:S04]  /*2a790*/  LDL.LU.64 R20, [R1+0x4508] ;  /* 0x0045080001147983 */ /* 0x000f280000300a00 */
[----:B------:R-:W-:Y:S04]  /*2a7a0*/  STL [R1+0x44d0], R26 ;  /* 0x0044d01a01007387 */ /* 0x000fe80000100800 */
[----:B------:R-:W-:Y:S01]  /*2a7b0*/  STL [R1+0x44cc], R28 ;  /* 0x0044cc1c01007387 */ /* 0x000fe20000100800 */
[C---:B----4-:R-:W-:Y:S11]  /*2a7c0*/  HMMA.16816.F32.BF16 R12, R20.reuse, R10, R12 ;  /* 0x0000000a140c723c */ /* 0x050ff6000004180c */
        /* <DEDUP_REMOVED lines=8> */
[----:B------:R-:W2:Y:S04]  /*2a850*/  LDL.LU.64 R12, [R1+0x44e8] ;  /* 0x0044e800010c7983 */ /* 0x000ea80000300a00 */
[----:B------:R0:W-:Y:S01]  /*2a860*/  STL.64 [R1+0x44d8], R10 ;  /* 0x0044d80a01007387 */ /* 0x0001e20000100a00 */
[----:B------:R-:W-:Y:S11]  /*2a870*/  IMAD.MOV.U32 R8, RZ, RZ, R29 ;  /* 0x000000ffff087224 */ /* 0x000ff600078e001d */
[----:B------:R-:W-:Y:S01]  /*2a880*/  @!UPT UIADD3 URZ, URZ, URZ, URZ ;  /* 0x0000003f3f3ff290 */ /* 0x000fe2000fffe03f */
[----:B------:R-:W-:Y:S04]  /*2a890*/  STL.64 [R1+0x70], R20 ;  /* 0x0000701401007387 */ /* 0x000fe80000100a00 */
[----:B------:R-:W-:Y:S01]  /*2a8a0*/  STL.64 [R1+0x78], R22 ;  /* 0x0000781601007387 */ /* 0x000fe20000100a00 */
[----:B--2---:R-:W-:Y:S11]  /*2a8b0*/  HMMA.16816.F32.BF16 R12, R16, R10, R12 ;  /* 0x0000000a100c723c */ /* 0x004ff6000004180c */
[----:B------:R-:W-:Y:S11]  /*2a8c0*/  @!UPT UIADD3 URZ, URZ, URZ, URZ ;  /* 0x0000003f3f3ff290 */ /* 0x000ff6000fffe03f */
[----:B------:R-:W-:Y:S01]  /*2a8d0*/  @!UPT UIADD3 URZ, URZ, URZ, URZ ;  /* 0x0000003f3f3ff290 */ /* 0x000fe2000fffe03f */
[----:B------:R-:W-:Y:S04]  /*2a8e0*/  STL.64 [R1+0x190], R12 ;  /* 0x0001900c01007387 */ /* 0x000fe80000100a00 */
[----:B------:R-:W-:Y:S04]  /*2a8f0*/  STL.64 [R1+0x198], R14 ;  /* 0x0001980e01007387 */ /* 0x000fe80000100a00 */
[----:B------:R-:W2:Y:S04]  /*2a900*/  LDL.LU R29, [R1+0x44e0] ;  /* 0x0044e000011d7983 */ /* 0x000ea80000300800 */
[----:B------:R-:W3:Y:S04]  /*2a910*/  LDL.LU R9, [R1+0x44] ;  /* 0x0000440001097983 */ /* 0x000ee80000300800 */
[----:B0-----:R-:W3:Y:S04]  /*2a920*/  LDL.LU R10, [R1+0x48] ;  /* 0x00004800010a7983 */ /* 0x001ee80000300800 */
[----:B------:R-:W3:Y:S04]  /*2a930*/  LDL.LU R11, [R1+0x4c] ;  /* 0x00004c00010b7983 */ /* 0x000ee80000300800 */
[----:B------:R-:W0:Y:S02]  /*2a940*/  LDSM.16.MT88.4 R12, [R0+0x3080] ;  /* 0x00308000000c783b */ /* 0x000e240000004200 */
[----:B0-----:R-:W-:Y:S01]  /*2a950*/  MOV R26, R12 ;  /* 0x0000000c001a7202 */ /* 0x001fe20000000f00 */
[----:B------:R-:W-:Y:S01]  /*2a960*/  IMAD.MOV.U32 R23, RZ, RZ, R14 ;  /* 0x000000ffff177224 */ /* 0x000fe200078e000e */
[----:B------:R-:W-:-:S02]  /*2a970*/  MOV R28, R13 ;  /* 0x0000000d001c7202 */ /* 0x000fc40000000f00 */
[----:B------:R-:W-:Y:S02]  /*2a980*/  MOV R22, R15 ;  /* 0x0000000f00167202 */ /* 0x000fe40000000f00 */
[----:B--2---:R-:W0:Y:S01]  /*2a990*/  LDSM.16.MT88.4 R12, [R29+0x3000] ;  /* 0x003000001d0c783b */ /* 0x004e220000004200 */
[----:B---3--:R-:W-:Y:S03]  /*2a9a0*/  HMMA.16816.F32.BF16 R16, R16, R6, R8 ;  /* 0x000000061010723c */ /* 0x008fe60000041808 */
[----:B0-----:R-:W-:Y:S04]  /*2a9b0*/  STL.64 [R1+0x4448], R14 ;  /* 0x0044480e01007387 */ /* 0x001fe80000100a00 */
[----:B------:R0:W-:Y:S04]  /*2a9c0*/  STL.64 [R1+0x4440], R12 ;  /* 0x0044400c01007387 */ /* 0x0001e80000100a00 */
[----:B0-----:R-:W2:Y:S04]  /*2a9d0*/  LDL.LU.64 R12, [R1+0x20] ;  /* 0x00002000010c7983 */ /* 0x001ea80000300a00 */
[----:B------:R-:W3:Y:S04]  /*2a9e0*/  LDL.LU.64 R14, [R1+0x28] ;  /* 0x00002800010e7983 */ /* 0x000ee80000300a00 */
[----:B------:R-:W4:Y:S04]  /*2a9f0*/  LDL.LU.64 R10, [R1+0x44d8] ;  /* 0x0044d800010a7983 */ /* 0x000f280000300a00 */
[----:B------:R-:W-:Y:S04]  /*2aa00*/  STL.64 [R1+0x180], R16 ;  /* 0x0001801001007387 */ /* 0x000fe80000100a00 */
[----:B------:R-:W-:Y:S04]  /*2aa10*/  STL.64 [R1+0x188], R18 ;  /* 0x0001881201007387 */ /* 0x000fe80000100a00 */
[----:B------:R-:W0:Y:S04]  /*2aa20*/  LDSM.16.MT88.4 R16, [R29+0x3080] ;  /* 0x003080001d10783b */ /* 0x000e280000004200 */
[----:B0-----:R-:W-:Y:S04]  /*2aa30*/  STL.64 [R1+0x4428], R18 ;  /* 0x0044281201007387 */ /* 0x001fe80000100a00 */
[----:B------:R0:W-:Y:S04]  /*2aa40*/  STL.64 [R1+0x4420], R16 ;  /* 0x0044201001007387 */ /* 0x0001e80000100a00 */
[----:B0-----:R-:W4:Y:S01]  /*2aa50*/  LDL.LU R16, [R1+0x80] ;  /* 0x0000800001107983 */ /* 0x001f220000300800 */
[----:B------:R-:W-:-:S03]  /*2aa60*/  MOV R17, R2 ;  /* 0x0000000200117202 */ /* 0x000fc60000000f00 */
[----:B------:R-:W4:Y:S04]  /*2aa70*/  LDL.LU R2, [R1+0x44d4] ;  /* 0x0044d40001027983 */ /* 0x000f280000300800 */
[----:B------:R-:W4:Y:S01]  /*2aa80*/  LDL.LU R18, [R1+0x88] ;  /* 0x0000880001127983 */ /* 0x000f220000300800 */
[----:B------:R-:W-:Y:S01]  /*2aa90*/  IMAD.MOV.U32 R19, RZ, RZ, R3 ;  /* 0x000000ffff137224 */ /* 0x000fe200078e0003 */
[----:B--2---:R-:W-:Y:S02]  /*2aaa0*/  MOV R8, R12 ;  /* 0x0000000c00087202 */ /* 0x004fe40000000f00 */
[----:B------:R-:W-:Y:S01]  /*2aab0*/  MOV R9, R13 ;  /* 0x0000000d00097202 */ /* 0x000fe20000000f00 */
[----:B---3--:R-:W-:Y:S01]  /*2aac0*/  IMAD.MOV.U32 R21, RZ, RZ, R14 ;  /* 0x000000ffff157224 */ /* 0x008fe200078e000e */
[----:B------:R-:W-:-:S02]  /*2aad0*/  MOV R20, R15 ;  /* 0x0000000f00147202 */ /* 0x000fc40000000f00 */
[----:B----4-:R-:W-:Y:S01]  /*2aae0*/  HMMA.16816.F32.BF16 R16, R12, R10, R16 ;  /* 0x0000000a0c10723c */ /* 0x010fe20000041810 */
[----:B------:R-:W0:Y:S11]  /*2aaf0*/  LDSM.16.MT88.4 R12, [R2+0x4000] ;  /* 0x00400000020c783b */ /* 0x000e360000004200 */
[----:B------:R-:W-:Y:S11]  /*2ab00*/  @!UPT UIADD3 URZ, URZ, URZ, URZ ;  /* 0x0000003f3f3ff290 */ /* 0x000ff6000fffe03f */
[----:B------:R1:W-:Y:S04]  /*2ab10*/  STL.64 [R1+0x1b0], R16 ;  /* 0x0001b01001007387 */ /* 0x0003e80000100a00 */
[----:B------:R2:W-:Y:S04]  /*2ab20*/  STL.64 [R1+0x1b8], R18 ;  /* 0x0001b81201007387 */ /* 0x0005e80000100a00 */
[----:B------:R-:W-:Y:S04]  /*2ab30*/  STL.64 [R1+0x44a0], R10 ;  /* 0x0044a00a01007387 */ /* 0x000fe80000100a00 */
[----:B0-----:R-:W-:Y:S04]  /*2ab40*/  STL [R1+0x50], R12 ;  /* 0x0000500c01007387 */ /* 0x001fe80000100800 */
[----:B-1----:R-:W3:Y:S04]  /*2ab50*/  LDL.LU R16, [R1+0xa0] ;  /* 0x0000a00001107983 */ /* 0x002ee80000300800 */
[----:B------:R-:W3:Y:S04]  /*2ab60*/  LDL.LU R17, [R1+0xa4] ;  /* 0x0000a40001117983 */ /* 0x000ee80000300800 */
[----:B--2---:R-:W2:Y:S01]  /*2ab70*/  LDL.LU R18, [R1+0xa8] ;  /* 0x0000a80001127983 */ /* 0x004ea20000300800 */
[----:B------:R-:W-:-:S05]  /*2ab80*/  MOV R19, R27 ;  /* 0x0000001b00137202 */ /* 0x000fca0000000f00 */
[----:B--2---:R-:W-:Y:S04]  /*2ab90*/  STL.64 [R1+0x4438], R18 ;  /* 0x0044381201007387 */ /* 0x004fe80000100a00 */
[----:B---3--:R0:W-:Y:S04]  /*2aba0*/  STL.64 [R1+0x4430], R16 ;  /* 0x0044301001007387 */ /* 0x0081e80000100a00 */
[----:B0-----:R-:W2:Y:S04]  /*2abb0*/  LDL.LU R16, [R1+0xc0] ;  /* 0x0000c00001107983 */ /* 0x001ea80000300800 */
[----:B------:R-:W2:Y:S04]  /*2abc0*/  LDL.LU R17, [R1+0xc4] ;  /* 0x0000c40001117983 */ /* 0x000ea80000300800 */
[----:B------:R-:W3:Y:S04]  /*2abd0*/  LDL.LU R18, [R1+0xc8] ;  /* 0x0000c80001127983 */ /* 0x000ee80000300800 */
[----:B------:R-:W3:Y:S01]  /*2abe0*/  LDL.LU R19, [R1+0xcc] ;  /* 0x0000cc0001137983 */ /* 0x000ee20000300800 */
[----:B------:R-:W-:Y:S01]  /*2abf0*/  MOV R5, R13 ;  /* 0x0000000d00057202 */ /* 0x000fe20000000f00 */
[----:B------:R-:W-:-:S02]  /*2ac00*/  IMAD.MOV.U32 R12, RZ, RZ, R26 ;  /* 0x000000ffff0c7224 */ /* 0x000fc400078e001a */
[----:B------:R-:W4:Y:S01]  /*2ac10*/  LDL R27, [R1+0xe40] ;  /* 0x000e4000011b7983 */ /* 0x000f220000100800 */
[----:B------:R-:W-:-:S03]  /*2ac20*/  MOV R13, R28 ;  /* 0x0000001c000d7202 */ /* 0x000fc60000000f00 */
[----:B---3--:R-:W-:Y:S04]  /*2ac30*/  STL.64 [R1+0x4458], R18 ;  /* 0x0044581201007387 */ /* 0x008fe80000100a00 */
[----:B--2---:R-:W-:Y:S04]  /*2ac40*/  STL.64 [R1+0x4450], R16 ;  /* 0x0044501001007387 */ /* 0x004fe80000100a00 */
[----:B------:R-:W2:Y:S04]  /*2ac50*/  LDL.LU R26, [R1+0x44d0] ;  /* 0x0044d000011a7983 */ /* 0x000ea80000300800 */
[----:B------:R-:W3:Y:S01]  /*2ac60*/  LDL.LU R28, [R1+0x44cc] ;  /* 0x0044cc00011c7983 */ /* 0x000ee20000300800 */
[----:B------:R-:W-:Y:S01]  /*2ac70*/  IMAD.MOV.U32 R4, RZ, RZ, R14 ;  /* 0x000000ffff047224 */ /* 0x000fe200078e000e */
[----:B------:R-:W-:Y:S01]  /*2ac80*/  MOV R3, R15 ;  /* 0x0000000f00037202 */ /* 0x000fe20000000f00 */
[----:B------:R-:W-:Y:S01]  /*2ac90*/  IMAD.MOV.U32 R15, RZ, RZ, R22 ;  /* 0x000000ffff0f7224 */ /* 0x000fe200078e0016 */
[----:B------:R-:W-:-:S05]  /*2aca0*/  MOV R14, R23 ;  /* 0x00000017000e7202 */ /* 0x000fca0000000f00 */
[----:B------:R-:W-:Y:S04]  /*2acb0*/  STL.64 [R1+0x4478], R14 ;  /* 0x0044780e01007387 */ /* 0x000fe80000100a00 */
[----:B------:R0:W-:Y:S02]  /*2acc0*/  STL.64 [R1+0x4470], R12 ;  /* 0x0044700c01007387 */ /* 0x0001e40000100a00 */
[----:B0-----:R-:W-:Y:S02]  /*2acd0*/  MOV R12, R24 ;  /* 0x00000018000c7202 */ /* 0x001fe40000000f00 */
[----:B------:R-:W4:Y:S01]  /*2ace0*/  LDL.LU R24, [R1+0x44c8] ;  /* 0x0044c80001187983 */ /* 0x000f220000300800 */
[----:B------:R-:W-:-:S03]  /*2acf0*/  MOV R13, R25 ;  /* 0x00000019000d7202 */ /* 0x000fc60000000f00 */
[----:B------:R-:W4:Y:S01]  /*2ad00*/  LDL.LU R25, [R1+0x44c4] ;  /* 0x0044c40001197983 */ /* 0x000f220000300800 */
[----:B--2---:R-:W-:-:S03]  /*2ad10*/  IMAD.MOV.U32 R14, RZ, RZ, R26 ;  /* 0x000000ffff0e7224 */ /* 0x004fc600078e001a */
[----:B------:R-:W2:Y:S01]  /*2ad20*/  LDL.LU R26, [R1+0x44c0] ;  /* 0x0044c000011a7983 */ /* 0x000ea20000300800 */
[----:B---3--:R-:W-:-:S03]  /*2ad30*/  MOV R15, R28 ;  /* 0x0000001c000f7202 */ /* 0x008fc60000000f00 */
[----:B------:R-:W3:Y:S04]  /*2ad40*/  LDL.LU R28, [R1+0x44bc] ;  /* 0x0044bc00011c7983 */ /* 0x000ee80000300800 */
[----:B------:R-:W-:Y:S04]  /*2ad50*/  STL.64 [R1+0x44b0], R14 ;  /* 0x0044b00e01007387 */ /* 0x000fe80000100a00 */
[----:B------:R0:W-:Y:S04]  /*2ad60*/  STL.64 [R1+0x44a8], R12 ;  /* 0x0044a80c01007387 */ /* 0x0001e80000100a00 */
[----:B------:R-:W2:Y:S04]  /*2ad70*/  LDL.LU R16, [R1+0xb0] ;  /* 0x0000b00001107983 */ /* 0x000ea80000300800 */
[----:B------:R-:W2:Y:S04]  /*2ad80*/  LDL.LU R17, [R1+0xb4] ;  /* 0x0000b40001117983 */ /* 0x000ea80000300800 */
[----:B------:R-:W2:Y:S04]  /*2ad90*/  LDL.LU R18, [R1+0xb8] ;  /* 0x0000b80001127983 */ /* 0x000ea80000300800 */
[----:B------:R-:W2:Y:S04]  /*2ada0*/  LDL.LU R19, [R1+0xbc] ;  /* 0x0000bc0001137983 */ /* 0x000ea80000300800 */
[----:B0-----:R-:W3:Y:S04]  /*2adb0*/  LDL.LU R12, [R1+0x90] ;  /* 0x00009000010c7983 */ /* 0x001ee80000300800 */
[----:B------:R-:W3:Y:S04]  /*2adc0*/  LDL.LU R13, [R1+0x94] ;  /* 0x00009400010d7983 */ /* 0x000ee80000300800 */
[----:B------:R-:W3:Y:S04]  /*2add0*/  LDL.LU R14, [R1+0x98] ;  /* 0x00009800010e7983 */ /* 0x000ee80000300800 */
[----:B------:R-:W3:Y:S04]  /*2ade0*/  LDL.LU R15, [R1+0x9c] ;  /* 0x00009c00010f7983 */ /* 0x000ee80000300800 */
[----:B--2---:R-:W-:Y:S04]  /*2adf0*/  STL.64 [R1+0x4468], R18 ;  /* 0x0044681201007387 */ /* 0x004fe80000100a00 */
[----:B------:R0:W-:Y:S04]  /*2ae00*/  STL.64 [R1+0x4460], R16 ;  /* 0x0044601001007387 */ /* 0x0001e80000100a00 */
[----:B0-----:R-:W2:Y:S04]  /*2ae10*/  LDL.LU R16, [R1+0x110] ;  /* 0x0001100001107983 */ /* 0x001ea80000300800 */
[----:B------:R-:W2:Y:S04]  /*2ae20*/  LDL.LU R17, [R1+0x114] ;  /* 0x0001140001117983 */ /* 0x000ea80000300800 */
[----:B------:R-:W2:Y:S04]  /*2ae30*/  LDL.LU R18, [R1+0x118] ;  /* 0x0001180001127983 */ /* 0x000ea80000300800 */
[----:B------:R-:W2:Y:S01]  /*2ae40*/  LDL.LU R19, [R1+0x11c] ;  /* 0x00011c0001137983 */ /* 0x000ea20000300800 */
[----:B------:R-:W-:Y:S01]  /*2ae50*/  MOV R10, R21 ;  /* 0x00000015000a7202 */ /* 0x000fe20000000f00 */
[----:B------:R-:W-:-:S02]  /*2ae60*/  IMAD.MOV.U32 R11, RZ, RZ, R20 ;  /* 0x000000ffff0b7224 */ /* 0x000fc400078e0014 */
[----:B----4-:R-:W0:Y:S04]  /*2ae70*/  LDSM.16.M88.4 R20, [R27+0x20080] ;  /* 0x020080001b14783b */ /* 0x010e280000000200 */
[----:B--2---:R-:W-:Y:S04]  /*2ae80*/  STL.64 [R1+0x4488], R18 ;  /* 0x0044881201007387 */ /* 0x004fe80000100a00 */
[----:B------:R1:W-:Y:S04]  /*2ae90*/  STL.64 [R1+0x4480], R16 ;  /* 0x0044801001007387 */ /* 0x0003e80000100a00 */
[----:B-1----:R-:W2:Y:S04]  /*2aea0*/  LDL.LU R16, [R1+0xd0] ;  /* 0x0000d00001107983 */ /* 0x002ea80000300800 */
[----:B------:R-:W2:Y:S04]  /*2aeb0*/  LDL.LU R17, [R1+0xd4] ;  /* 0x0000d40001117983 */ /* 0x000ea80000300800 */
[----:B------:R-:W4:Y:S04]  /*2aec0*/  LDL.LU R18, [R1+0xd8] ;  /* 0x0000d80001127983 */ /* 0x000f280000300800 */
[----:B------:R-:W4:Y:S01]  /*2aed0*/  LDL.LU R19, [R1+0xdc] ;  /* 0x0000dc0001137983 */ /* 0x000f220000300800 */
[----:B---3--:R-:W-:Y:S03]  /*2aee0*/  HMMA.16816.F32.BF16 R8, R8, R6, R12 ;  /* 0x000000060808723c */ /* 0x008fe6000004180c */
[----:B----4-:R-:W-:Y:S04]  /*2aef0*/  STL.64 [R1+0x4498], R18 ;  /* 0x0044981201007387 */ /* 0x010fe80000100a00 */
[----:B--2---:R1:W-:Y:S04]  /*2af00*/  STL.64 [R1+0x4490], R16 ;  /* 0x0044901001007387 */ /* 0x0043e80000100a00 */
[----:B-1----:R-:W2:Y:S04]  /*2af10*/  LDL.LU R16, [R1+0xe0] ;  /* 0x0000e00001107983 */ /* 0x002ea80000300800 */
[----:B------:R-:W2:Y:S04]  /*2af20*/  LDL.LU R17, [R1+0xe4] ;  /* 0x0000e40001117983 */ /* 0x000ea80000300800 */
[----:B------:R-:W2:Y:S04]  /*2af30*/  LDL.LU R18, [R1+0xe8] ;  /* 0x0000e80001127983 */ /* 0x000ea80000300800 */
[----:B------:R-:W2:Y:S04]  /*2af40*/  LDL.LU R19, [R1+0xec] ;  /* 0x0000ec0001137983 */ /* 0x000ea80000300800 */
[----:B0-----:R-:W-:Y:S04]  /*2af50*/  STL [R1+0x4304], R22 ;  /* 0x0043041601007387 */ /* 0x001fe80000100800 */
[----:B------:R-:W-:Y:S04]  /*2af60*/  STL [R1+0x4300], R23 ;  /* 0x0043001701007387 */ /* 0x000fe80000100800 */
[----:B------:R0:W-:Y:S04]  /*2af70*/  STL.64 [R1+0x4408], R20 ;  /* 0x0044081401007387 */ /* 0x0001e80000100a00 */
[----:B0-----:R-:W3:Y:S04]  /*2af80*/  LDL.LU R20, [R1+0x130] ;  /* 0x0001300001147983 */ /* 0x001ee80000300800 */
[----:B------:R-:W3:Y:S04]  /*2af90*/  LDL.LU R21, [R1+0x134] ;  /* 0x0001340001157983 */ /* 0x000ee80000300800 */
[----:B------:R-:W4:Y:S04]  /*2afa0*/  LDL.LU R22, [R1+0x138] ;  /* 0x0001380001167983 */ /* 0x000f280000300800 */
[----:B------:R-:W4:Y:S04]  /*2afb0*/  LDL.LU R23, [R1+0x13c] ;  /* 0x00013c0001177983 */ /* 0x000f280000300800 */
[----:B----4-:R-:W-:Y:S04]  /*2afc0*/  STL.64 [R1+0x4418], R22 ;  /* 0x0044181601007387 */ /* 0x010fe80000100a00 */
[----:B---3--:R0:W-:Y:S02]  /*2afd0*/  STL.64 [R1+0x4410], R20 ;  /* 0x0044101401007387 */ /* 0x0081e40000100a00 */
[----:B0-----:R-:W-:-:S02]  /*2afe0*/  MOV R20, R28 ;  /* 0x0000001c00147202 */ /* 0x001fc40000000f00 */
[----:B------:R-:W3:Y:S04]  /*2aff0*/  LDL.LU R28, [R1+0x44b8] ;  /* 0x0044b800011c7983 */ /* 0x000ee80000300800 */
[----:B------:R-:W2:Y:S04]  /*2b000*/  LDL.LU.64 R14, [R1+0x44b0] ;  /* 0x0044b000010e7983 */ /* 0x000ea80000300a00 */
[----:B------:R-:W2:Y:S04]  /*2b010*/  LDL.LU.64 R12, [R1+0x44a8] ;  /* 0x0044a800010c7983 */ /* 0x000ea80000300a00 */
[----:B------:R-:W-:Y:S04]  /*2b020*/  STL.64 [R1+0x150], R8 ;  /* 0x0001500801007387 */ /* 0x000fe80000100a00 */
[----:B------:R0:W-:Y:S04]  /*2b030*/  STL.64 [R1+0x158], R10 ;  /* 0x0001580a01007387 */ /* 0x0001e80000100a00 */
[----:B0-----:R-:W2:Y:S01]  /*2b040*/  LDL.LU.64 R10, [R1+0x44a0] ;  /* 0x0044a000010a7983 */ /* 0x001ea20000300a00 */
[----:B------:R-:W-:Y:S01]  /*2b050*/  MOV R21, R26 ;  /* 0x0000001a00157202 */ /* 0x000fe20000000f00 */
[----:B------:R-:W-:Y:S01]  /*2b060*/  IMAD.MOV.U32 R22, RZ, RZ, R25 ;  /* 0x000000ffff167224 */ /* 0x000fe200078e0019 */
[----:B------:R-:W-:-:S02]  /*2b070*/  MOV R23, R24 ;  /* 0x0000001800177202 */ /* 0x000fc40000000f00 */
[----:B------:R-:W0:Y:S04]  /*2b080*/  LDSM.16.M88.4 R24, [R27+0x28080] ;  /* 0x028080001b18783b */ /* 0x000e280000000200 */
[----:B0-----:R-:W-:Y:S04]  /*2b090*/  STL [R1+0x4404], R24 ;  /* 0x0044041801007387 */ /* 0x001fe80000100800 */
[----:B------:R-:W-:Y:S04]  /*2b0a0*/  STL [R1+0x4400], R25 ;  /* 0x0044001901007387 */ /* 0x000fe80000100800 */
[----:B------:R-:W-:Y:S04]  /*2b0b0*/  STL [R1+0x4308], R26 ;  /* 0x0043081a01007387 */ /* 0x000fe80000100800 */
[----:B------:R2:W-:Y:S02]  /*2b0c0*/  STL [R1+0x42d8], R27 ;  /* 0x0042d81b01007387 */ /* 0x0005e40000100800 */
[C---:B--2---:R-:W-:Y:S02]  /*2b0d0*/  HMMA.16816.F32.BF16 R24, R12.reuse, R10, R16 ;  /* 0x0000000a0c18723c */ /* 0x044fe40000041810 */
[----:B------:R-:W0:Y:S11]  /*2b0e0*/  LDSM.16.MT88.4 R16, [R2+0x4080] ;  /* 0x004080000210783b */ /* 0x000e360000004200 */
[----:B------:R-:W-:Y:S10]  /*2b0f0*/  @!UPT UIADD3 URZ, URZ, URZ, URZ ;  /* 0x0000003f3f3ff290 */ /* 0x000ff4000fffe03f */
[----:B------:R1:W-:Y:S04]  /*2b100*/  STL.64 [R1+0x170], R24 ;  /* 0x0001701801007387 */ /* 0x0003e80000100a00 */
[----:B------:R-:W-:Y:S01]  /*2b110*/  STL.64 [R1+0x178], R26 ;  /* 0x0001781a01007387 */ /* 0x000fe20000100a00 */
[----:B0-----:R-:W-:Y:S01]  /*2b120*/  MOV R9, R18 ;  /* 0x0000001200097202 */ /* 0x001fe20000000f00 */
[----:B-1----:R-:W-:Y:S01]  /*2b130*/  IMAD.MOV.U32 R25, RZ, RZ, R17 ;  /* 0x000000ffff197224 */ /* 0x002fe200078e0011 */
[----:B------:R-:W-:Y:S02]  /*2b140*/  MOV R8, R19 ;  /* 0x0000001300087202 */ /* 0x000fe40000000f00 */
[----:B------:R-:W-:Y:S01]  /*2b150*/  MOV R24, R16 ;  /* 0x0000001000187202 */ /* 0x000fe20000000f00 */
[----:B------:R-:W2:Y:S04]  /*2b160*/  LDL.LU.64 R18, [R1+0x4498] ;  /* 0x0044980001127983 */ /* 0x000ea80000300a00 */
[----:B------:R-:W2:Y:S02]  /*2b170*/  LDL.LU.64 R16, [R1+0x4490] ;  /* 0x0044900001107983 */ /* 0x000ea40000300a00 */
[----:B--2---:R-:W-:Y:S02]  /*2b180*/  HMMA.16816.F32.BF16 R12, R12, R6, R16 ;  /* 0x000000060c0c723c */ /* 0x004fe40000041810 */
[----:B------:R-:W2:Y:S04]  /*2b190*/  LDL.LU.64 R18, [R1+0x4488] ;  /* 0x0044880001127983 */ /* 0x000ea80000300a00 */
[----:B------:R-:W2:Y:S11]  /*2b1a0*/  LDL.LU.64 R16, [R1+0x4480] ;  /* 0x0044800001107983 */ /* 0x000eb60000300a00 */
[----:B------:R-:W-:Y:S06]  /*2b1b0*/  @!UPT UIADD3 URZ, URZ, URZ, URZ ;  /* 0x0000003f3f3ff290 */ /* 0x000fec000fffe03f */
[----:B------:R-:W-:Y:S04]  /*2b1c0*/  STL.64 [R1+0xf0], R12 ;  /* 0x0000f00c01007387 */ /* 0x000fe80000100a00 */
[----:B------:R-:W-:Y:S04]  /*2b1d0*/  STL.64 [R1+0xf8], R14 ;  /* 0x0000f80e01007387 */ /* 0x000fe80000100a00 */
[----:B---3--:R-:W0:Y:S02]  /*2b1e0*/  LDSM.16.MT88.4 R12, [R28+0x4000] ;  /* 0x004000001c0c783b */ /* 0x008e240000004200 */
[----:B0-----:R-:W-:-:S02]  /*2b1f0*/  IMAD.MOV.U32 R27, RZ, RZ, R14 ;  /* 0x000000ffff1b7224 */ /* 0x001fc400078e000e */
[----:B------:R0:W-:Y:S01]  /*2b200*/  STL.64 [R1+0x10], R12 ;  /* 0x0000100c01007387 */ /* 0x0001e20000100a00 */
[----:B------:R-:W-:-:S03]  /*2b210*/  MOV R26, R15 ;  /* 0x0000000f001a7202 */ /* 0x000fc60000000f00 */
[----:B------:R-:W2:Y:S04]  /*2b220*/  LDL.LU.64 R14, [R1+0x4478] ;  /* 0x00447800010e7983 */ /* 0x000ea80000300a00 */
[----:B0-----:R-:W2:Y:S02]  /*2b230*/  LDL.LU.64 R12, [R1+0x4470] ;  /* 0x00447000010c7983 */ /* 0x001ea40000300a00 */
        /* <DEDUP_REMOVED lines=23> */
[----:B------:R-:W2:Y:S11]  /*2b3b0*/  LDL.LU R12, [R1+0x140] ;  /* 0x00014000010c7983 */ /* 0x000eb60000300800 */
[----:B------:R-:W-:Y:S10]  /*2b3c0*/  @!UPT UIADD3 URZ, URZ, URZ, URZ ;  /* 0x0000003f3f3ff290 */ /* 0x000ff4000fffe03f */
[----:B------:R-:W-:Y:S04]  /*2b3d0*/  STL.64 [R1+0x120], R16 ;  /* 0x0001201001007387 */ /* 0x000fe80000100a00 */
[----:B------:R-:W-:Y:S04]  /*2b3e0*/  STL.64 [R1+0x128], R18 ;  /* 0x0001281201007387 */ /* 0x000fe80000100a00 */
[----:B------:R-:W0:Y:S04]  /*2b3f0*/  LDSM.16.MT88.4 R16, [R28+0x4080] ;  /* 0x004080001c10783b */ /* 0x000e280000004200 */
[----:B------:R-:W2:Y:S04]  /*2b400*/  LDL.LU R13, [R1+0x144] ;  /* 0x00014400010d7983 */ /* 0x000ea80000300800 */
[----:B------:R-:W2:Y:S04]  /*2b410*/  LDL.LU R14, [R1+0x148] ;  /* 0x00014800010e7983 */ /* 0x000ea80000300800 */
[----:B------:R-:W2:Y:S04]  /*2b420*/  LDL.LU R15, [R1+0x14c] ;  /* 0x00014c00010f7983 */ /* 0x000ea80000300800 */
[----:B0-----:R-:W-:Y:S04]  /*2b430*/  STL.64 [R1+0x40], R16 ;  /* 0x0000401001007387 */ /* 0x001fe80000100a00 */
[----:B------:R-:W-:Y:S04]  /*2b440*/  STL.64 [R1+0x48], R18 ;  /* 0x0000481201007387 */ /* 0x000fe80000100a00 */
[----:B------:R-:W0:Y:S04]  /*2b450*/  LDSM.16.MT88.4 R16, [R0+0x4000] ;  /* 0x004000000010783b */ /* 0x000e280000004200 */
[----:B0-----:R-:W-:Y:S04]  /*2b460*/  STL.64 [R1+0x30], R16 ;  /* 0x0000301001007387 */ /* 0x001fe80000100a00 */
[----:B------:R0:W-:Y:S04]  /*2b470*/  STL.64 [R1+0x38], R18 ;  /* 0x0000381201007387 */ /* 0x0001e80000100a00 */
[----:B0-----:R-:W3:Y:S04]  /*2b480*/  LDL.LU.64 R18, [R1+0x4428] ;  /* 0x0044280001127983 */ /* 0x001ee80000300a00 */
[----:B------:R-:W3:Y:S02]  /*2b490*/  LDL.LU.64 R16, [R1+0x4420] ;  /* 0x0044200001107983 */ /* 0x000ee40000300a00 */
[C---:B---3--:R-:W-:Y:S11]  /*2b4a0*/  HMMA.16816.F32.BF16 R20, R16.reuse, R10, R20 ;  /* 0x0000000a1014723c */ /* 0x048ff60000041814 */
[----:B------:R-:W-:Y:S11]  /*2b4b0*/  @!UPT UIADD3 URZ, URZ, URZ, URZ ;  /* 0x0000003f3f3ff290 */ /* 0x000ff6000fffe03f */
[----:B------:R-:W-:Y:S01]  /*2b4c0*/  @!UPT UIADD3 URZ, URZ, URZ, URZ ;  /* 0x0000003f3f3ff290 */ /* 0x000fe2000fffe03f */
[----:B------:R-:W-:Y:S04]  /*2b4d0*/  STL.64 [R1+0x110], R20 ;  /* 0x0001101401007387 */ /* 0x000fe80000100a00 */
[----:B------:R-:W-:Y:S04]  /*2b4e0*/  STL.64 [R1+0x118], R22 ;  /* 0x0001181601007387 */ /* 0x000fe80000100a00 */
[----:B------:R-:W0:Y:S04]  /*2b4f0*/  LDSM.16.MT88.4 R20, [R0+0x4080] ;  /* 0x004080000014783b */ /* 0x000e280000004200 */
[----:B0-----:R-:W-:Y:S04]  /*2b500*/  STL.64 [R1], R20 ;  /* 0x0000001401007387 */ /* 0x001fe80000100a00 */
[----:B------:R0:W-:Y:S04]  /*2b510*/  STL.64 [R1+0x8], R22 ;  /* 0x0000081601007387 */ /* 0x0001e80000100a00 */
[----:B0-----:R-:W3:Y:S04]  /*2b520*/  LDL.LU.64 R22, [R1+0x4418] ;  /* 0x0044180001167983 */ /* 0x001ee80000300a00 */
[----:B------:R-:W3:Y:S04]  /*2b530*/  LDL.LU.64 R20, [R1+0x4410] ;  /* 0x0044100001147983 */ /* 0x000ee80000300a00 */
[----:B------:R-:W-:Y:S01]  /*2b540*/  STL [R1+0x43b0], R0 ;  /* 0x0043b00001007387 */ /* 0x000fe20000100800 */
[----:B---3--:R-:W-:Y:S03]  /*2b550*/  HMMA.16816.F32.BF16 R16, R16, R6, R20 ;  /* 0x000000061010723c */ /* 0x008fe60000041814 */
[----:B------:R-:W2:Y:S11]  /*2b560*/  LDL.LU.64 R20, [R1+0x4408] ;  /* 0x0044080001147983 */ /* 0x000eb60000300a00 */
[----:B------:R-:W-:Y:S09]  /*2b570*/  @!UPT UIADD3 URZ, URZ, URZ, URZ ;  /* 0x0000003f3f3ff290 */ /* 0x000ff2000fffe03f */
[----:B------:R0:W-:Y:S04]  /*2b580*/  STL.64 [R1+0xd0], R16 ;  /* 0x0000d01001007387 */ /* 0x0001e80000100a00 */
[----:B------:R1:W-:Y:S04]  /*2b590*/  STL.64 [R1+0xd8], R18 ;  /* 0x0000d81201007387 */ /* 0x0003e80000100a00 */
[----:B0-----:R-:W2:Y:S01]  /*2b5a0*/  LDL.LU R16, [R1+0x50] ;  /* 0x0000500001107983 */ /* 0x001ea20000300800 */
[----:B------:R-:W-:Y:S01]  /*2b5b0*/  MOV R17, R5 ;  /* 0x0000000500117202 */ /* 0x000fe20000000f00 */
[----:B-1----:R-:W-:Y:S01]  /*2b5c0*/  IMAD.MOV.U32 R18, RZ, RZ, R4 ;  /* 0x000000ffff127224 */ /* 0x002fe200078e0004 */
[----:B------:R-:W-:-:S07]  /*2b5d0*/  MOV R19, R3 ;  /* 0x0000000300137202 */ /* 0x000fce0000000f00 */
[----:B--2---:R-:W-:Y:S01]  /*2b5e0*/  HMMA.16816.F32.BF16 R4, R16, R20, R12 ;  /* 0x000000141004723c */ /* 0x004fe2000004180c */
[----:B------:R-:W-:Y:S11]  /*2b5f0*/  LDSM.16.MT88.4 R12, [R2+0x5000] ;  /* 0x00500000020c783b */ /* 0x000ff60000004200 */
[----:B------:R-:W-:Y:S11]  /*2b600*/  @!UPT UIADD3 URZ, URZ, URZ, URZ ;  /* 0x0000003f3f3ff290 */ /* 0x000ff6000fffe03f */
[----:B------:R-:W-:Y:S01]  /*2b610*/  STL.64 [R1+0xc0], R4 ;  /* 0x0000c00401007387 */ /* 0x000fe20000100a00 */
[----:B------:R-:W-:Y:S01]  /*2b620*/  MOV R0, R6 ;  /* 0x0000000600007202 */ /* 0x000fe20000000f00 */
[----:B------:R-:W-:Y:S02]  /*2b630*/  IMAD.MOV.U32 R3, RZ, RZ, R7 ;  /* 0x000000ffff037224 */ /* 0x000fe400078e0007 */
[----:B------:R-:W0:Y:S04]  /*2b640*/  LDSM.16.MT88.4 R4, [R29+0x4000] ;  /* 0x004000001d04783b */ /* 0x000e280000004200 */
[----:B------:R-:W-:Y:S04]  /*2b650*/  STL.64 [R1+0x43f8], R20 ;  /* 0x0043f81401007387 */ /* 0x000fe80000100a00 */
[----:B0-----:R-:W-:Y:S04]  /*2b660*/  STL.64 [R1+0x4338], R6 ;  /* 0x0043380601007387 */ /* 0x001fe80000100a00 */
        /* <DEDUP_REMOVED lines=15> */
[----:B---3--:R0:W-:Y:S02]  /*2b760*/  STL.64 [R1+0x43d0], R6 ;  /* 0x0043d00601007387 */ /* 0x0081e40000100a00 */
[----:B0-----:R-:W-:Y:S01]  /*2b770*/  IMAD.MOV.U32 R6, RZ, RZ, R9 ;  /* 0x000000ffff067224 */ /* 0x001fe200078e0009 */
[----:B------:R-:W-:-:S02]  /*2b780*/  MOV R7, R8 ;  /* 0x0000000800077202 */ /* 0x000fc40000000f00 */
[----:B------:R-:W0:Y:S04]  /*2b790*/  LDSM.16.MT88.4 R8, [R29+0x4080] ;  /* 0x004080001d08783b */ /* 0x000e280000004200 */
[----:B--2---:R1:W-:Y:S02]  /*2b7a0*/  STL.64 [R1+0x43c8], R4 ;  /* 0x0043c80401007387 */ /* 0x0043e40000100a00 */
[----:B-1----:R-:W-:Y:S02]  /*2b7b0*/  MOV R4, R24 ;  /* 0x0000001800047202 */ /* 0x002fe40000000f00 */
[----:B------:R-:W4:Y:S01]  /*2b7c0*/  LDL.LU R24, [R1+0x4404] ;  /* 0x0044040001187983 */ /* 0x000f220000300800 */
[----:B------:R-:W-:-:S03]  /*2b7d0*/  MOV R5, R25 ;  /* 0x0000001900057202 */ /* 0x000fc60000000f00 */
[----:B------:R-:W4:Y:S04]  /*2b7e0*/  LDL.LU R25, [R1+0x4400] ;  /* 0x0044000001197983 */ /* 0x000f280000300800 */
[----:B0-----:R-:W-:Y:S04]  /*2b7f0*/  STL.64 [R1+0x4318], R10 ;  /* 0x0043180a01007387 */ /* 0x001fe80000100a00 */
[----:B------:R0:W-:Y:S04]  /*2b800*/  STL.64 [R1+0x4310], R8 ;  /* 0x0043100801007387 */ /* 0x0001e80000100a00 */
[----:B0-----:R-:W2:Y:S04]  /*2b810*/  LDL.LU.64 R8, [R1+0x40] ;  /* 0x0000400001087983 */ /* 0x001ea80000300a00 */
[----:B------:R-:W3:Y:S04]  /*2b820*/  LDL.LU.64 R10, [R1+0x48] ;  /* 0x00004800010a7983 */ /* 0x000ee80000300a00 */
[----:B---3--:R-:W-:Y:S04]  /*2b830*/  STL.64 [R1+0x43e0], R10 ;  /* 0x0043e00a01007387 */ /* 0x008fe80000100a00 */
[----:B--2---:R0:W-:Y:S04]  /*2b840*/  STL.64 [R1+0x43d8], R8 ;  /* 0x0043d80801007387 */ /* 0x0041e80000100a00 */
[----:B0-----:R-:W2:Y:S04]  /*2b850*/  LDL.LU R8, [R1+0x70] ;  /* 0x0000700001087983 */ /* 0x001ea80000300800 */
[----:B------:R-:W2:Y:S04]  /*2b860*/  LDL.LU R9, [R1+0x74] ;  /* 0x0000740001097983 */ /* 0x000ea80000300800 */
[----:B------:R-:W3:Y:S04]  /*2b870*/  LDL.LU R10, [R1+0x78] ;  /* 0x00007800010a7983 */ /* 0x000ee80000300800 */
[----:B------:R-:W3:Y:S01]  /*2b880*/  LDL.LU R11, [R1+0x7c] ;  /* 0x00007c00010b7983 */ /* 0x000ee20000300800 */
[----:B----4-:R-:W-:Y:S03]  /*2b890*/  HMMA.16816.F32.BF16 R16, R16, R24, R20 ;  /* 0x000000181010723c */ /* 0x010fe60000041814 */
[----:B---3--:R-:W-:Y:S04]  /*2b8a0*/  STL.64 [R1+0x43f0], R10 ;  /* 0x0043f00a01007387 */ /* 0x008fe80000100a00 */
[----:B--2---:R0:W-:Y:S04]  /*2b8b0*/  STL.64 [R1+0x43e8], R8 ;  /* 0x0043e80801007387 */ /* 0x0041e80000100a00 */
[----:B0-----:R-:W2:Y:S04]  /*2b8c0*/  LDL.LU R8, [R1+0x1c0] ;  /* 0x0001c00001087983 */ /* 0x001ea80000300800 */
[----:B------:R-:W2:Y:S04]  /*2b8d0*/  LDL.LU R9, [R1+0x1c4] ;  /* 0x0001c40001097983 */ /* 0x000ea80000300800 */
[----:B------:R-:W2:Y:S04]  /*2b8e0*/  LDL.LU R10, [R1+0x1c8] ;  /* 0x0001c800010a7983 */ /* 0x000ea80000300800 */
[----:B------:R-:W2:Y:S04]  /*2b8f0*/  LDL.LU R11, [R1+0x1cc] ;  /* 0x0001cc00010b7983 */ /* 0x000ea80000300800 */
[----:B------:R-:W-:Y:S04]  /*2b900*/  STL [R1+0x42a0], R29 ;  /* 0x0042a01d01007387 */ /* 0x000fe80000100800 */
[----:B------:R-:W-:Y:S04]  /*2b910*/  STL.64 [R1+0x42e8], R14 ;  /* 0x0042e80e01007387 */ /* 0x000fe80000100a00 */
[----:B------:R0:W-:Y:S04]  /*2b920*/  STL.64 [R1+0x42e0], R12 ;  /* 0x0042e00c01007387 */ /* 0x0001e80000100a00 */
[----:B0-----:R-:W3:Y:S04]  /*2b930*/  LDL.LU R12, [R1+0x10] ;  /* 0x00001000010c7983 */ /* 0x001ee80000300800 */
[----:B------:R-:W3:Y:S04]  /*2b940*/  LDL.LU R13, [R1+0x14] ;  /* 0x00001400010d7983 */ /* 0x000ee80000300800 */
[----:B------:R-:W2:Y:S04]  /*2b950*/  LDL.LU.64 R20, [R1+0x43f8] ;  /* 0x0043f80001147983 */ /* 0x000ea80000300a00 */
[----:B------:R-:W-:Y:S04]  /*2b960*/  STL.64 [R1+0xa0], R16 ;  /* 0x0000a01001007387 */ /* 0x000fe80000100a00 */
[----:B------:R-:W-:Y:S04]  /*2b970*/  STL.64 [R1+0xa8], R18 ;  /* 0x0000a81201007387 */ /* 0x000fe80000100a00 */
[----:B------:R-:W0:Y:S01]  /*2b980*/  LDSM.16.MT88.4 R16, [R2+0x5080] ;  /* 0x005080000210783b */ /* 0x000e220000004200 */
[----:B------:R-:W-:-:S03]  /*2b990*/  IMAD.MOV.U32 R15, RZ, RZ, R26 ;  /* 0x000000ffff0f7224 */ /* 0x000fc600078e001a */
[----:B0-----:R0:W-:Y:S04]  /*2b9a0*/  STL [R1+0x42b0], R16 ;  /* 0x0042b01001007387 */ /* 0x0011e80000100800 */
[----:B------:R1:W-:Y:S04]  /*2b9b0*/  STL [R1+0x42ac], R17 ;  /* 0x0042ac1101007387 */ /* 0x0003e80000100800 */
[----:B------:R4:W-:Y:S04]  /*2b9c0*/  STL [R1+0x42a8], R18 ;  /* 0x0042a81201007387 */ /* 0x0009e80000100800 */
[----:B------:R4:W-:Y:S04]  /*2b9d0*/  STL [R1+0x42a4], R19 ;  /* 0x0042a41301007387 */ /* 0x0009e80000100800 */
[----:B0-----:R-:W3:Y:S04]  /*2b9e0*/  LDL.LU R16, [R1+0x180] ;  /* 0x0001800001107983 */ /* 0x001ee80000300800 */
[----:B-1----:R-:W3:Y:S04]  /*2b9f0*/  LDL.LU R17, [R1+0x184] ;  /* 0x0001840001117983 */ /* 0x002ee80000300800 */
[----:B----4-:R-:W4:Y:S04]  /*2ba00*/  LDL.LU R18, [R1+0x188] ;  /* 0x0001880001127983 */ /* 0x010f280000300800 */
[----:B------:R-:W4:Y:S04]  /*2ba10*/  LDL.LU R19, [R1+0x18c] ;  /* 0x00018c0001137983 */ /* 0x000f280000300800 */
[----:B------:R-:W-:Y:S01]  /*2ba20*/  STL [R1+0x4298], R2 ;  /* 0x0042980201007387 */ /* 0x000fe20000100800 */
[C---:B--2---:R-:W-:Y:S11]  /*2ba30*/  HMMA.16816.F32.BF16 R8, R4.reuse, R20, R8 ;  /* 0x000000140408723c */ /* 0x044ff60000041808 */
[----:B------:R-:W-:Y:S11]  /*2ba40*/  @!UPT UIADD3 URZ, URZ, URZ, URZ ;  /* 0x0000003f3f3ff290 */ /* 0x000ff6000fffe03f */
[----:B------:R-:W-:Y:S01]  /*2ba50*/  @!UPT UIADD3 URZ, URZ, URZ, URZ ;  /* 0x0000003f3f3ff290 */ /* 0x000fe2000fffe03f */
[----:B------:R0:W-:Y:S01]  /*2ba60*/  STL [R1+0x80], R8 ;  /* 0x0000800801007387 */ /* 0x0001e20000100800 */
[----:B------:R-:W-:Y:S01]  /*2ba70*/  MOV R22, R10 ;  /* 0x0000000a00167202 */ /* 0x000fe20000000f00 */
[----:B------:R-:W-:Y:S01]  /*2ba80*/  IMAD.MOV.U32 R23, RZ, RZ, R11 ;  /* 0x000000ffff177224 */ /* 0x000fe200078e000b */
[----:B------:R-:W-:Y:S01]  /*2ba90*/  MOV R26, R9 ;  /* 0x00000009001a7202 */ /* 0x000fe20000000f00 */
[----:B------:R-:W2:Y:S04]  /*2baa0*/  LDL.LU.64 R10, [R1+0x43f0] ;  /* 0x0043f000010a7983 */ /* 0x000ea80000300a00 */
[----:B0-----:R-:W2:Y:S01]  /*2bab0*/  LDL.LU.64 R8, [R1+0x43e8] ;  /* 0x0043e80001087983 */ /* 0x001ea20000300a00 */
[----:B------:R-:W-:Y:S01]  /*2bac0*/  MOV R14, R27 ;  /* 0x0000001b000e7202 */ /* 0x000fe20000000f00 */
[----:B--2---:R-:W-:Y:S02]  /*2bad0*/  HMMA.16816.F32.BF16 R4, R4, R24, R8 ;  /* 0x000000180404723c */ /* 0x004fe40000041808 */
[----:B------:R-:W2:Y:S04]  /*2bae0*/  LDL.LU.64 R10, [R1+0x43e0] ;  /* 0x0043e000010a7983 */ /* 0x000ea80000300a00 */
[----:B------:R-:W2:Y:S11]  /*2baf0*/  LDL.LU.64 R8, [R1+0x43d8] ;  /* 0x0043d80001087983 */ /* 0x000eb60000300a00 */
[----:B------:R-:W-:Y:S06]  /*2bb00*/  @!UPT UIADD3 URZ, URZ, URZ, URZ ;  /* 0x0000003f3f3ff290 */ /* 0x000fec000fffe03f */
[----:B------:R-:W-:Y:S01]  /*2bb10*/  STL [R1+0x74], R5 ;  /* 0x0000740501007387 */ /* 0x000fe20000100800 */
[----:B------:R-:W-:-:S03]  /*2bb20*/  MOV R27, R4 ;  /* 0x00000004001b7202 */ /* 0x000fc60000000f00 */
[----:B------:R0:W-:Y:S04]  /*2bb30*/  STL.64 [R1+0x78], R6 ;  /* 0x0000780601007387 */ /* 0x0001e80000100a00 */
[----:B0-----:R-:W3:Y:S04]  /*2bb40*/  LDL.LU.64 R6, [R1+0x43d0] ;  /* 0x0043d00001067983 */ /* 0x001ee80000300a00 */
[----:B------:R-:W3:Y:S02]  /*2bb50*/  LDL.LU.64 R4, [R1+0x43c8] ;  /* 0x0043c80001047983 */ /* 0x000ee40000300a00 */
[----:B---3--:R-:W-:Y:S11]  /*2bb60*/  HMMA.16816.F32.BF16 R4, R12, R20, R4 ;  /* 0x000000140c04723c */ /* 0x008ff60000041804 */
[----:B------:R-:W-:Y:S11]  /*2bb70*/  @!UPT UIADD3 URZ, URZ, URZ, URZ ;  /* 0x0000003f3f3ff290 */ /* 0x000ff6000fffe03f */
[----:B------:R-:W-:Y:S01]  /*2bb80*/  @!UPT UIADD3 URZ, URZ, URZ, URZ ;  /* 0x0000003f3f3ff290 */ /* 0x000fe2000fffe03f */
[----:B------:R-:W-:Y:S01]  /*2bb90*/  STL [R1+0xb0], R4 ;  /* 0x0000b00401007387 */ /* 0x000fe20000100800 */
[----:B------:R-:W-:-:S03]  /*2bba0*/  MOV R29, R5 ;  /* 0x00000005001d7202 */ /* 0x000fc60000000f00 */
[----:B------:R-:W-:Y:S04]  /*2bbb0*/  STL.64 [R1+0xb8], R6 ;  /* 0x0000b80601007387 */ /* 0x000fe80000100a00 */
[----:B------:R-:W0:Y:S04]  /*2bbc0*/  LDSM.16.MT88.4 R4, [R28+0x5000] ;  /* 0x005000001c04783b */ /* 0x000e280000004200 */
[----:B------:R-:W-:Y:S04]  /*2bbd0*/  STL [R1+0x42b4], R29 ;  /* 0x0042b41d01007387 */ /* 0x000fe80000100800 */
[----:B0-----:R-:W-:Y:S01]  /*2bbe0*/  STL.64 [R1+0x20], R4 ;  /* 0x0000200401007387 */ /* 0x001fe20000100a00 */
[----:B------:R-:W-:-:S03]  /*2bbf0*/  IMAD.MOV.U32 R2, RZ, RZ, R7 ;  /* 0x000000ffff027224 */ /* 0x000fc600078e0007 */
[----:B------:R0:W-:Y:S04]  /*2bc00*/  STL [R1+0x28], R6 ;  /* 0x0000280601007387 */ /* 0x0001e80000100800 */
[----:B0-----:R-:W2:Y:S04]  /*2bc10*/  LDL.LU.64 R6, [R1+0x43c0] ;  /* 0x0043c00001067983 */ /* 0x001ea80000300a00 */
[----:B------:R-:W2:Y:S01]  /*2bc20*/  LDL.LU.64 R4, [R1+0x43b8] ;  /* 0x0043b80001047983 */ /* 0x000ea20000300a00 */
[----:B----4-:R-:W-:Y:S11]  /*2bc30*/  HMMA.16816.F32.BF16 R12, R12, R24, R16 ;  /* 0x000000180c0c723c */ /* 0x010ff60000041810 */
[----:B------:R-:W-:Y:S11]  /*2bc40*/  @!UPT UIADD3 URZ, URZ, URZ, URZ ;  /* 0x0000003f3f3ff290 */ /* 0x000ff6000fffe03f */
[----:B------:R-:W-:Y:S02]  /*2bc50*/  @!UPT UIADD3 URZ, URZ, URZ, URZ ;  /* 0x0000003f3f3ff290 */ /* 0x000fe4000fffe03f */
[----:B------:R-:W-:Y:S01]  /*2bc60*/  MOV R16, R12 ;  /* 0x0000000c00107202 */ /* 0x000fe20000000f00 */
[----:B------:R-:W-:Y:S01]  /*2bc70*/  IMAD.MOV.U32 R18, RZ, RZ, R14 ;  /* 0x000000ffff127224 */ /* 0x000fe200078e000e */
[----:B------:R-:W-:Y:S02]  /*2bc80*/  MOV R17, R13 ;  /* 0x0000000d00117202 */ /* 0x000fe40000000f00 */
[----:B------:R-:W-:Y:S02]  /*2bc90*/  MOV R19, R15 ;  /* 0x0000000f00137202 */ /* 0x000fe40000000f00 */
[----:B------:R-:W0:Y:S04]  /*2bca0*/  LDSM.16.MT88.4 R12, [R28+0x5080] ;  /* 0x005080001c0c783b */ /* 0x000e280000004200 */
[----:B------:R1:W-:Y:S04]  /*2bcb0*/  STL [R1+0x429c], R2 ;  /* 0x00429c0201007387 */ /* 0x0003e80000100800 */
[----:B------:R-:W-:Y:S04]  /*2bcc0*/  STL.64 [R1+0x42c0], R18 ;  /* 0x0042c01201007387 */ /* 0x000fe80000100a00 */
[----:B------:R-:W-:Y:S04]  /*2bcd0*/  STL.64 [R1+0x42b8], R16 ;  /* 0x0042b81001007387 */ /* 0x000fe80000100a00 */
[----:B0-----:R-:W-:Y:S04]  /*2bce0*/  STL.64 [R1+0x10], R12 ;  /* 0x0000100c01007387 */ /* 0x001fe80000100a00 */
[----:B------:R-:W-:Y:S04]  /*2bcf0*/  STL [R1+0x18], R14 ;  /* 0x0000180e01007387 */ /* 0x000fe80000100800 */
[----:B------:R-:W-:Y:S01]  /*2bd00*/  STL [R1+0x4260], R28 ;  /* 0x0042601c01007387 */ /* 0x000fe20000100800 */
[----:B--2---:R-:W-:Y:S11]  /*2bd10*/  HMMA.16816.F32.BF16 R4, R8, R20, R4 ;  /* 0x000000140804723c */ /* 0x004ff60000041804 */
[----:B------:R-:W-:Y:S11]  /*2bd20*/  @!UPT UIADD3 URZ, URZ, URZ, URZ ;  /* 0x0000003f3f3ff290 */ /* 0x000ff6000fffe03f */
[----:B------:R-:W-:Y:S01]  /*2bd30*/  @!UPT UIADD3 URZ, URZ, URZ, URZ ;  /* 0x0000003f3f3ff290 */ /* 0x000fe2000fffe03f */
[----:B------:R0:W-:Y:S04]  /*2bd40*/  STL.64 [R1+0x50], R4 ;  /* 0x0000500401007387 */ /* 0x0001e80000100a00 */
[----:B------:R2:W-:Y:S01]  /*2bd50*/  STL [R1+0x5c], R7 ;  /* 0x00005c0701007387 */ /* 0x0005e20000100800 */
[----:B-1----:R-:W-:-:S03]  /*2bd60*/  MOV R2, R6 ;  /* 0x0000000600027202 */ /* 0x002fc60000000f00 */
[----:B------:R-:W-:Y:S04]  /*2bd70*/  STL.64 [R1+0x4398], R22 ;  /* 0x0043981601007387 */ /* 0x000fe80000100a00 */
[----:B------:R-:W-:Y:S04]  /*2bd80*/  STL.64 [R1+0x4390], R20 ;  /* 0x0043901401007387 */ /* 0x000fe80000100a00 */
[----:B0-----:R-:W3:Y:S04]  /*2bd90*/  LDL.LU R4, [R1] ;  /* 0x0000000001047983 */ /* 0x001ee80000300800 */
[----:B------:R-:W3:Y:S04]  /*2bda0*/  LDL.LU R5, [R1+0x4] ;  /* 0x0000040001057983 */ /* 0x000ee80000300800 */
[----:B------:R-:W4:Y:S04]  /*2bdb0*/  LDL.LU R6, [R1+0x8] ;  /* 0x0000080001067983 */ /* 0x000f280000300800 */
[----:B--2---:R-:W4:Y:S01]  /*2bdc0*/  LDL.LU R7, [R1+0xc] ;  /* 0x00000c0001077983 */ /* 0x004f220000300800 */
[----:B------:R-:W-:Y:S01]  /*2bdd0*/  MOV R29, R15 ;  /* 0x0000000f001d7202 */ /* 0x000fe20000000f00 */
[----:B------:R-:W-:Y:S01]  /*2bde0*/  IMAD.MOV.U32 R19, RZ, RZ, R8 ;  /* 0x000000ffff137224 */ /* 0x000fe200078e0008 */
[----:B------:R-:W-:Y:S01]  /*2bdf0*/  MOV R18, R9 ;  /* 0x0000000900127202 */ /* 0x000fe20000000f00 */
[----:B------:R-:W-:Y:S01]  /*2be00*/  IMAD.MOV.U32 R16, RZ, RZ, R11 ;  /* 0x000000ffff107224 */ /* 0x000fe200078e000b */
[----:B------:R-:W-:Y:S01]  /*2be10*/  MOV R17, R10 ;  /* 0x0000000a00117202 */ /* 0x000fe20000000f00 */
[----:B----4-:R-:W-:Y:S04]  /*2be20*/  STL.64 [R1+0x4368], R6 ;  /* 0x0043680601007387 */ /* 0x010fe80000100a00 */
[----:B---3--:R0:W-:Y:S04]  /*2be30*/  STL.64 [R1+0x4360], R4 ;  /* 0x0043600401007387 */ /* 0x0081e80000100a00 */
[----:B------:R-:W2:Y:S04]  /*2be40*/  LDL.LU R12, [R1+0xd0] ;  /* 0x0000d000010c7983 */ /* 0x000ea80000300800 */
[----:B------:R-:W2:Y:S04]  /*2be50*/  LDL.LU R13, [R1+0xd4] ;  /* 0x0000d400010d7983 */ /* 0x000ea80000300800 */
[----:B------:R-:W3:Y:S04]  /*2be60*/  LDL.LU R14, [R1+0xd8] ;  /* 0x0000d800010e7983 */ /* 0x000ee80000300800 */
[----:B------:R-:W3:Y:S04]  /*2be70*/  LDL.LU R15, [R1+0xdc] ;  /* 0x0000dc00010f7983 */ /* 0x000ee80000300800 */
[----:B------:R-:W4:Y:S04]  /*2be80*/  LDL.LU R8, [R1+0x120] ;  /* 0x0001200001087983 */ /* 0x000f280000300800 */
[----:B------:R-:W4:Y:S04]  /*2be90*/  LDL.LU R9, [R1+0x124] ;  /* 0x0001240001097983 */ /* 0x000f280000300800 */
[----:B------:R-:W2:Y:S04]  /*2bea0*/  LDL.LU R10, [R1+0x128] ;  /* 0x00012800010a7983 */ /* 0x000ea80000300800 */
[----:B------:R-:W2:Y:S04]  /*2beb0*/  LDL.LU R11, [R1+0x12c] ;  /* 0x00012c00010b7983 */ /* 0x000ea80000300800 */
[----:B0-----:R-:W2:Y:S04]  /*2bec0*/  LDL.LU R4, [R1+0x30] ;  /* 0x0000300001047983 */ /* 0x001ea80000300800 */
[----:B------:R-:W2:Y:S04]  /*2bed0*/  LDL.LU R5, [R1+0x34] ;  /* 0x0000340001057983 */ /* 0x000ea80000300800 */
[----:B------:R-:W2:Y:S04]  /*2bee0*/  LDL.LU R6, [R1+0x38] ;  /* 0x0000380001067983 */ /* 0x000ea80000300800 */
[----:B------:R-:W2:Y:S04]  /*2bef0*/  LDL.LU R7, [R1+0x3c] ;  /* 0x00003c0001077983 */ /* 0x000ea80000300800 */
[----:B--2---:R-:W-:Y:S04]  /*2bf00*/  STL.64 [R1+0x43a8], R6 ;  /* 0x0043a80601007387 */ /* 0x004fe80000100a00 */
[----:B------:R-:W-:Y:S04]  /*2bf10*/  STL.64 [R1+0x43a0], R4 ;  /* 0x0043a00401007387 */ /* 0x000fe80000100a00 */
[----:B------:R-:W-:Y:S04]  /*2bf20*/  STL.64 [R1+0x4328], R10 ;  /* 0x0043280a01007387 */ /* 0x000fe80000100a00 */
[----:B----4-:R0:W-:Y:S04]  /*2bf30*/  STL.64 [R1+0x4320], R8 ;  /* 0x0043200801007387 */ /* 0x0101e80000100a00 */
[----:B0-----:R-:W2:Y:S04]  /*2bf40*/  LDL.LU R8, [R1+0x160] ;  /* 0x0001600001087983 */ /* 0x001ea80000300800 */
[----:B------:R-:W2:Y:S04]  /*2bf50*/  LDL.LU R9, [R1+0x164] ;  /* 0x0001640001097983 */ /* 0x000ea80000300800 */
[----:B------:R-:W4:Y:S04]  /*2bf60*/  LDL.LU R10, [R1+0x168] ;  /* 0x00016800010a7983 */ /* 0x000f280000300800 */
[----:B------:R-:W4:Y:S04]  /*2bf70*/  LDL.LU R11, [R1+0x16c] ;  /* 0x00016c00010b7983 */ /* 0x000f280000300800 */
[----:B----4-:R-:W-:Y:S04]  /*2bf80*/  STL.64 [R1+0x4348], R10 ;  /* 0x0043480a01007387 */ /* 0x010fe80000100a00 */
[----:B--2---:R0:W-:Y:S04]  /*2bf90*/  STL.64 [R1+0x4340], R8 ;  /* 0x0043400801007387 */ /* 0x0041e80000100a00 */
[----:B0-----:R-:W2:Y:S04]  /*2bfa0*/  LDL.LU R8, [R1+0x60] ;  /* 0x0000600001087983 */ /* 0x001ea80000300800 */
[----:B------:R-:W2:Y:S04]  /*2bfb0*/  LDL.LU R9, [R1+0x64] ;  /* 0x0000640001097983 */ /* 0x000ea80000300800 */
[----:B------:R-:W4:Y:S04]  /*2bfc0*/  LDL.LU R10, [R1+0x68] ;  /* 0x00006800010a7983 */ /* 0x000f280000300800 */
[----:B------:R-:W4:Y:S04]  /*2bfd0*/  LDL.LU R11, [R1+0x6c] ;  /* 0x00006c00010b7983 */ /* 0x000f280000300800 */
[----:B------:R-:W2:Y:S04]  /*2bfe0*/  LDL.LU R4, [R1+0x150] ;  /* 0x0001500001047983 */ /* 0x000ea80000300800 */
[----:B------:R-:W3:Y:S04]  /*2bff0*/  LDL.LU R5, [R1+0x154] ;  /* 0x0001540001057983 */ /* 0x000ee80000300800 */
[----:B------:R-:W3:Y:S04]  /*2c000*/  LDL.LU R6, [R1+0x158] ;  /* 0x0001580001067983 */ /* 0x000ee80000300800 */
[----:B------:R-:W3:Y:S04]  /*2c010*/  LDL.LU R7, [R1+0x15c] ;  /* 0x00015c0001077983 */ /* 0x000ee80000300800 */
[----:B----4-:R-:W-:Y:S04]  /*2c020*/  STL.64 [R1+0x4358], R10 ;  /* 0x0043580a01007387 */ /* 0x010fe80000100a00 */
[----:B--2---:R0:W-:Y:S04]  /*2c030*/  STL.64 [R1+0x4350], R8 ;  /* 0x0043500801007387 */ /* 0x0041e80000100a00 */
        /* <DEDUP_REMOVED lines=9> */
[----:B------:R-:W4:Y:S01]  /*2c0d0*/  LDL.LU R11, [R1+0xfc] ;  /* 0x0000fc00010b7983 */ /* 0x000f220000300800 */
[----:B------:R-:W-:Y:S01]  /*2c0e0*/  MOV R23, R16 ;  /* 0x0000001000177202 */ /* 0x000fe20000000f00 */
[----:B------:R-:W-:Y:S01]  /*2c0f0*/  IMAD.MOV.U32 R21, RZ, RZ, R18 ;  /* 0x000000ffff157224 */ /* 0x000fe200078e0012 */
[----:B------:R-:W-:-:S02]  /*2c100*/  MOV R22, R17 ;  /* 0x0000001100167202 */ /* 0x000fc40000000f00 */
[----:B------:R-:W-:Y:S01]  /*2c110*/  MOV R20, R19 ;  /* 0x0000001300147202 */ /* 0x000fe20000000f00 */
[----:B----4-:R-:W-:Y:S04]  /*2c120*/  STL.64 [R1+0x4388], R10 ;  /* 0x0043880a01007387 */ /* 0x010fe80000100a00 */
[----:B--2---:R0:W-:Y:S04]  /*2c130*/  STL.64 [R1+0x4380], R8 ;  /* 0x0043800801007387 */ /* 0x0041e80000100a00 */
[----:B0-----:R-:W2:Y:S04]  /*2c140*/  LDL.LU R8, [R1+0x170] ;  /* 0x0001700001087983 */ /* 0x001ea80000300800 */
[----:B------:R-:W2:Y:S04]  /*2c150*/  LDL.LU R9, [R1+0x174] ;  /* 0x0001740001097983 */ /* 0x000ea80000300800 */
[----:B------:R-:W2:Y:S04]  /*2c160*/  LDL.LU R10, [R1+0x178] ;  /* 0x00017800010a7983 */ /* 0x000ea80000300800 */
[----:B------:R-:W2:Y:S04]  /*2c170*/  LDL.LU R11, [R1+0x17c] ;  /* 0x00017c00010b7983 */ /* 0x000ea80000300800 */
[----:B---3--:R-:W-:Y:S04]  /*2c180*/  STL.64 [R1+0x42f8], R14 ;  /* 0x0042f80e01007387 */ /* 0x008fe80000100a00 */
[----:B------:R0:W-:Y:S04]  /*2c190*/  STL.64 [R1+0x42f0], R12 ;  /* 0x0042f00c01007387 */ /* 0x0001e80000100a00 */
[----:B0-----:R-:W3:Y:S04]  /*2c1a0*/  LDL.LU R12, [R1+0x110] ;  /* 0x00011000010c7983 */ /* 0x001ee80000300800 */
[----:B------:R-:W3:Y:S04]  /*2c1b0*/  LDL.LU R13, [R1+0x114] ;  /* 0x00011400010d7983 */ /* 0x000ee80000300800 */
[----:B------:R-:W3:Y:S04]  /*2c1c0*/  LDL.LU R14, [R1+0x118] ;  /* 0x00011800010e7983 */ /* 0x000ee80000300800 */
[----:B------:R-:W3:Y:S04]  /*2c1d0*/  LDL.LU R15, [R1+0x11c] ;  /* 0x00011c00010f7983 */ /* 0x000ee80000300800 */
[----:B------:R-:W4:Y:S04]  /*2c1e0*/  LDL.LU R16, [R1+0xa0] ;  /* 0x0000a00001107983 */ /* 0x000f280000300800 */
[----:B------:R-:W4:Y:S04]  /*2c1f0*/  LDL.LU R17, [R1+0xa4] ;  /* 0x0000a40001117983 */ /* 0x000f280000300800 */
[----:B------:R-:W2:Y:S04]  /*2c200*/  LDL.LU R18, [R1+0xa8] ;  /* 0x0000a80001127983 */ /* 0x000ea80000300800 */
[----:B------:R-:W2:Y:S01]  /*2c210*/  LDL.LU R19, [R1+0xac] ;  /* 0x0000ac0001137983 */ /* 0x000ea20000300800 */
[----:B------:R-:W-:Y:S03]  /*2c220*/  HMMA.16816.F32.BF16 R20, R20, R24, R4 ;  /* 0x000000181414723c */ /* 0x000fe60000041804 */
[----:B--2---:R0:W-:Y:S04]  /*2c230*/  STL.64 [R1+0x42d0], R18 ;  /* 0x0042d01201007387 */ /* 0x0041e80000100a00 */
[----:B----4-:R1:W-:Y:S01]  /*2c240*/  STL.64 [R1+0x42c8], R16 ;  /* 0x0042c81001007387 */ /* 0x0103e20000100a00 */
[----:B0-----:R-:W-:-:S03]  /*2c250*/  IMAD.MOV.U32 R18, RZ, RZ, R0 ;  /* 0x000000ffff127224 */ /* 0x001fc600078e0000 */
[----:B-1----:R-:W2:Y:S04]  /*2c260*/  LDL.LU R16, [R1+0xc0] ;  /* 0x0000c00001107983 */ /* 0x002ea80000300800 */
[----:B------:R-:W2:Y:S04]  /*2c270*/  LDL.LU R17, [R1+0xc4] ;  /* 0x0000c40001117983 */ /* 0x000ea80000300800 */
[----:B------:R-:W4:Y:S04]  /*2c280*/  LDL.LU R0, [R1+0x43b0] ;  /* 0x0043b00001007983 */ /* 0x000f280000300800 */
[----:B------:R-:W2:Y:S04]  /*2c290*/  LDL.LU.64 R6, [R1+0x43a8] ;  /* 0x0043a80001067983 */ /* 0x000ea80000300a00 */
[----:B------:R-:W2:Y:S04]  /*2c2a0*/  LDL.LU.64 R4, [R1+0x43a0] ;  /* 0x0043a00001047983 */ /* 0x000ea80000300a00 */
        /* <DEDUP_REMOVED lines=18> */
[----:B------:R-:W2:Y:S01]  /*2c3d0*/  LDL.LU.64 R4, [R1+0x4360] ;  /* 0x0043600001047983 */ /* 0x000ea20000300a00 */
[----:B------:R-:W-:Y:S01]  /*2c3e0*/  MOV R19, R3 ;  /* 0x0000000300137202 */ /* 0x000fe20000000f00 */
[----:B--2---:R-:W-:Y:S11]  /*2c3f0*/  HMMA.16816.F32.BF16 R8, R4, R20, R8 ;  /* 0x000000140408723c */ /* 0x004ff60000041808 */
[----:B------:R-:W-:Y:S11]  /*2c400*/  @!UPT UIADD3 URZ, URZ, URZ, URZ ;  /* 0x0000003f3f3ff290 */ /* 0x000ff6000fffe03f */
[----:B------:R-:W-:Y:S01]  /*2c410*/  @!UPT UIADD3 URZ, URZ, URZ, URZ ;  /* 0x0000003f3f3ff290 */ /* 0x000fe2000fffe03f */
[----:B------:R-:W-:Y:S01]  /*2c420*/  STL.64 [R1+0xe0], R8 ;  /* 0x0000e00801007387 */ /* 0x000fe20000100a00 */
[----:B------:R-:W-:-:S03]  /*2c430*/  MOV R3, R11 ;  /* 0x0000000b00037202 */ /* 0x000fc60000000f00 */
[----:B------:R-:W-:Y:S04]  /*2c440*/  STL [R1+0xe8], R10 ;  /* 0x0000e80a01007387 */ /* 0x000fe80000100800 */
[----:B----4-:R-:W0:Y:S04]  /*2c450*/  LDSM.16.MT88.4 R8, [R0+0x5000] ;  /* 0x005000000008783b */ /* 0x010e280000004200 */
[----:B------:R-:W-:Y:S04]  /*2c460*/  STL [R1+0x426c], R3 ;  /* 0x00426c0301007387 */ /* 0x000fe80000100800 */
        /* <DEDUP_REMOVED lines=8> */
[----:B------:R-:W-:Y:S01]  /*2c4f0*/  STL.64 [R1+0x140], R4 ;  /* 0x0001400401007387 */ /* 0x000fe20000100a00 */
[----:B------:R-:W-:-:S03]  /*2c500*/  IMAD.MOV.U32 R3, RZ, RZ, R6 ;  /* 0x000000ffff037224 */ /* 0x000fc600078e0006 */
[----:B------:R-:W-:Y:S04]  /*2c510*/  STL [R1+0x14c], R7 ;  /* 0x00014c0701007387 */ /* 0x000fe80000100800 */
[----:B------:R-:W0:Y:S04]  /*2c520*/  LDSM.16.MT88.4 R4, [R0+0x5080] ;  /* 0x005080000004783b */ /* 0x000e280000004200 */
[----:B------:R-:W-:Y:S04]  /*2c530*/  STL [R1+0x4270], R3 ;  /* 0x0042700301007387 */ /* 0x000fe80000100800 */
[----:B0-----:R-:W-:Y:S04]  /*2c540*/  STL.64 [R1+0x60], R4 ;  /* 0x0000600401007387 */ /* 0x001fe80000100a00 */
[----:B------:R0:W-:Y:S04]  /*2c550*/  STL.64 [R1+0x68], R6 ;  /* 0x0000680601007387 */ /* 0x0001e80000100a00 */
[----:B0-----:R-:W2:Y:S04]  /*2c560*/  LDL.LU.64 R6, [R1+0x4338] ;  /* 0x0043380001067983 */ /* 0x001ea80000300a00 */
[----:B------:R-:W2:Y:S04]  /*2c570*/  LDL.LU.64 R4, [R1+0x4330] ;  /* 0x0043300001047983 */ /* 0x000ea80000300a00 */
[----:B------:R-:W-:Y:S01]  /*2c580*/  STL [R1+0x4264], R0 ;  /* 0x0042640001007387 */ /* 0x000fe20000100800 */
[----:B--2---:R-:W-:Y:S11]  /*2c590*/  HMMA.16816.F32.BF16 R8, R4, R20, R8 ;  /* 0x000000140408723c */ /* 0x004ff60000041808 */
[----:B------:R-:W-:Y:S11]  /*2c5a0*/  @!UPT UIADD3 URZ, URZ, URZ, URZ ;  /* 0x0000003f3f3ff290 */ /* 0x000ff6000fffe03f */
[----:B------:R-:W-:Y:S01]  /*2c5b0*/  @!UPT UIADD3 URZ, URZ, URZ, URZ ;  /* 0x0000003f3f3ff290 */ /* 0x000fe2000fffe03f */
[----:B------:R-:W-:Y:S01]  /*2c5c0*/  STL.64 [R1+0x1b0], R8 ;  /* 0x0001b00801007387 */ /* 0x000fe20000100a00 */
[----:B------:R-:W-:-:S03]  /*2c5d0*/  MOV R3, R11 ;  /* 0x0000000b00037202 */ /* 0x000fc60000000f00 */
[----:B------:R0:W-:Y:S04]  /*2c5e0*/  STL [R1+0x1b8], R10 ;  /* 0x0001b80a01007387 */ /* 0x0001e80000100800 */
[----:B0-----:R-:W2:Y:S04]  /*2c5f0*/  LDL.LU.64 R10, [R1+0x4328] ;  /* 0x00432800010a7983 */ /* 0x001ea80000300a00 */
[----:B------:R-:W2:Y:S02]  /*2c600*/  LDL.LU.64 R8, [R1+0x4320] ;  /* 0x0043200001087983 */ /* 0x000ea40000300a00 */
[----:B--2---:R-:W-:Y:S02]  /*2c610*/  HMMA.16816.F32.BF16 R4, R4, R24, R8 ;  /* 0x000000180404723c */ /* 0x004fe40000041808 */
[----:B------:R-:W3:Y:S04]  /*2c620*/  LDL.LU.64 R10, [R1+0x4318] ;  /* 0x00431800010a7983 */ /* 0x000ee80000300a00 */
[----:B------:R-:W3:Y:S11]  /*2c630*/  LDL.LU.64 R8, [R1+0x4310] ;  /* 0x0043100001087983 */ /* 0x000ef60000300a00 */
[----:B------:R-:W-:Y:S06]  /*2c640*/  @!UPT UIADD3 URZ, URZ, URZ, URZ ;  /* 0x0000003f3f3ff290 */ /* 0x000fec000fffe03f */
[----:B------:R0:W-:Y:S04]  /*2c650*/  STL.64 [R1+0x170], R4 ;  /* 0x0001700401007387 */ /* 0x0001e80000100a00 */
[----:B------:R1:W-:Y:S04]  /*2c660*/  STL.64 [R1+0x178], R6 ;  /* 0x0001780601007387 */ /* 0x0003e80000100a00 */
[----:B0-----:R-:W2:Y:S01]  /*2c670*/  LDL.LU R4, [R1+0x80] ;  /* 0x0000800001047983 */ /* 0x001ea20000300800 */
[----:B------:R-:W-:-:S03]  /*2c680*/  MOV R5, R26 ;  /* 0x0000001a00057202 */ /* 0x000fc60000000f00 */
[----:B------:R-:W4:Y:S01]  /*2c690*/  LDL.LU R26, [R1+0x4308] ;  /* 0x00430800011a7983 */ /* 0x000f220000300800 */
[----:B-1----:R-:W-:Y:S01]  /*2c6a0*/  IMAD.MOV.U32 R6, RZ, RZ, R22 ;  /* 0x000000ffff067224 */ /* 0x002fe200078e0016 */
[----:B------:R-:W-:Y:S02]  /*2c6b0*/  MOV R7, R23 ;  /* 0x0000001700077202 */ /* 0x000fe40000000f00 */
[----:B------:R-:W2:Y:S04]  /*2c6c0*/  LDL.LU R22, [R1+0x4304] ;  /* 0x0043040001167983 */ /* 0x000ea80000300800 */
[----:B------:R-:W2:Y:S01]  /*2c6d0*/  LDL.LU R23, [R1+0x4300] ;  /* 0x0043000001177983 */ /* 0x000ea20000300800 */
[C---:B---3--:R-:W-:Y:S11]  /*2c6e0*/  HMMA.16816.F32.BF16 R12, R8.reuse, R20, R12 ;  /* 0x00000014080c723c */ /* 0x048ff6000004180c */
[----:B------:R-:W-:Y:S11]  /*2c6f0*/  @!UPT UIADD3 URZ, URZ, URZ, URZ ;  /* 0x0000003f3f3ff290 */ /* 0x000ff6000fffe03f */
[----:B------:R-:W-:Y:S01]  /*2c700*/  @!UPT UIADD3 URZ, URZ, URZ, URZ ;  /* 0x0000003f3f3ff290 */ /* 0x000fe2000fffe03f */
[----:B------:R0:W-:Y:S01]  /*2c710*/  STL.64 [R1+0x160], R12 ;  /* 0x0001600c01007387 */ /* 0x0001e20000100a00 */
[----:B------:R-:W-:Y:S01]  /*2c720*/  MOV R0, R14 ;  /* 0x0000000e00007202 */ /* 0x000fe20000000f00 */
[----:B------:R-:W-:Y:S02]  /*2c730*/  IMAD.MOV.U32 R28, RZ, RZ, R15 ;  /* 0x000000ffff1c7224 */ /* 0x000fe400078e000f */
[----:B------:R-:W3:Y:S04]  /*2c740*/  LDL.LU.64 R14, [R1+0x42f8] ;  /* 0x0042f800010e7983 */ /* 0x000ee80000300a00 */
[----:B0-----:R-:W3:Y:S02]  /*2c750*/  LDL.LU.64 R12, [R1+0x42f0] ;  /* 0x0042f000010c7983 */ /* 0x001ee40000300a00 */
[----:B---3--:R-:W-:Y:S02]  /*2c760*/  HMMA.16816.F32.BF16 R8, R8, R24, R12 ;  /* 0x000000180808723c */ /* 0x008fe4000004180c */
[----:B------:R-:W2:Y:S04]  /*2c770*/  LDL.LU.64 R14, [R1+0x42e8] ;  /* 0x0042e800010e7983 */ /* 0x000ea80000300a00 */
[----:B------:R-:W2:Y:S11]  /*2c780*/  LDL.LU.64 R12, [R1+0x42e0] ;  /* 0x0042e000010c7983 */ /* 0x000eb60000300a00 */
[----:B------:R-:W-:Y:S06]  /*2c790*/  @!UPT UIADD3 URZ, URZ, URZ, URZ ;  /* 0x0000003f3f3ff290 */ /* 0x000fec000fffe03f */
[----:B------:R0:W-:Y:S01]  /*2c7a0*/  STL.64 [R1+0x1a0], R8 ;  /* 0x0001a00801007387 */ /* 0x0001e20000100a00 */
[----:B------:R-:W-:Y:S02]  /*2c7b0*/  MOV R21, R10 ;  /* 0x0000000a00157202 */ /* 0x000fe40000000f00 */
[----:B------:R-:W-:Y:S01]  /*2c7c0*/  MOV R20, R11 ;  /* 0x0000000b00147202 */ /* 0x000fe20000000f00 */
[----:B0-----:R-:W-:Y:S02]  /*2c7d0*/  IMAD.MOV.U32 R8, RZ, RZ, R27 ;  /* 0x000000ffff087224 */ /* 0x001fe400078e001b */
[----:B------:R-:W4:Y:S04]  /*2c7e0*/  LDL.LU R27, [R1+0x42d8] ;  /* 0x0042d800011b7983 */ /* 0x000f280000300800 */
[----:B------:R-:W3:Y:S04]  /*2c7f0*/  LDL.LU R9, [R1+0x74] ;  /* 0x0000740001097983 */ /* 0x000ee80000300800 */
[----:B------:R-:W3:Y:S04]  /*2c800*/  LDL.LU R10, [R1+0x78] ;  /* 0x00007800010a7983 */ /* 0x000ee80000300800 */
[----:B------:R-:W3:Y:S01]  /*2c810*/  LDL.LU R11, [R1+0x7c] ;  /* 0x00007c00010b7983 */ /* 0x000ee20000300800 */
[C---:B--2---:R-:W-:Y:S11]  /*2c820*/  HMMA.16816.F32.BF16 R16, R12.reuse, R22, R16 ;  /* 0x000000160c10723c */ /* 0x044ff60000041810 */
[----:B------:R-:W-:Y:S11]  /*2c830*/  @!UPT UIADD3 URZ, URZ, URZ, URZ ;  /* 0x0000003f3f3ff290 */ /* 0x000ff6000fffe03f */
[----:B------:R-:W-:Y:S01]  /*2c840*/  @!UPT UIADD3 URZ, URZ, URZ, URZ ;  /* 0x0000003f3f3ff290 */ /* 0x000fe2000fffe03f */
[----:B------:R-:W-:Y:S04]  /*2c850*/  STL.64 [R1+0x1d0], R16 ;  /* 0x0001d01001007387 */ /* 0x000fe80000100a00 */
[----:B------:R0:W-:Y:S04]  /*2c860*/  STL.64 [R1+0x1d8], R18 ;  /* 0x0001d81201007387 */ /* 0x0001e80000100a00 */
[----:B0-----:R-:W4:Y:S04]  /*2c870*/  LDL.LU.64 R18, [R1+0x42d0] ;  /* 0x0042d00001127983 */ /* 0x001f280000300a00 */
[----:B------:R-:W4:Y:S02]  /*2c880*/  LDL.LU.64 R16, [R1+0x42c8] ;  /* 0x0042c80001107983 */ /* 0x000f240000300a00 */
[----:B----4-:R-:W-:Y:S02]  /*2c890*/  HMMA.16816.F32.BF16 R12, R12, R26, R16 ;  /* 0x0000001a0c0c723c */ /* 0x010fe40000041810 */
[----:B------:R-:W2:Y:S04]  /*2c8a0*/  LDL.LU.64 R18, [R1+0x42c0] ;  /* 0x0042c00001127983 */ /* 0x000ea80000300a00 */
[----:B------:R-:W4:Y:S11]  /*2c8b0*/  LDL.LU.64 R16, [R1+0x42b8] ;  /* 0x0042b80001107983 */ /* 0x000f360000300a00 */
[----:B------:R-:W-:Y:S06]  /*2c8c0*/  @!UPT UIADD3 URZ, URZ, URZ, URZ ;  /* 0x0000003f3f3ff290 */ /* 0x000fec000fffe03f */
[----:B------:R0:W-:Y:S04]  /*2c8d0*/  STL.64 [R1+0x190], R12 ;  /* 0x0001900c01007387 */ /* 0x0001e80000100a00 */
[----:B------:R1:W-:Y:S04]  /*2c8e0*/  STL.64 [R1+0x198], R14 ;  /* 0x0001980e01007387 */ /* 0x0003e80000100a00 */
[----:B0-----:R-:W2:Y:S04]  /*2c8f0*/  LDL.LU R12, [R1+0x10] ;  /* 0x00001000010c7983 */ /* 0x001ea80000300800 */
[----:B------:R-:W2:Y:S04]  /*2c900*/  LDL.LU R13, [R1+0x14] ;  /* 0x00001400010d7983 */ /* 0x000ea80000300800 */
[----:B-1----:R-:W2:Y:S01]  /*2c910*/  LDL.LU R14, [R1+0x18] ;  /* 0x00001800010e7983 */ /* 0x002ea20000300800 */
[----:B------:R-:W-:-:S03]  /*2c920*/  MOV R15, R29 ;  /* 0x0000001d000f7202 */ /* 0x000fc60000000f00 */
[----:B------:R-:W3:Y:S04]  /*2c930*/  LDL.LU R29, [R1+0x42b4] ;  /* 0x0042b400011d7983 */ /* 0x000ee80000300800 */
[----:B--2---:R0:W-:Y:S04]  /*2c940*/  STL.64 [R1+0x4280], R14 ;  /* 0x0042800e01007387 */ /* 0x0041e80000100a00 */
[----:B------:R4:W-:Y:S01]  /*2c950*/  STL.64 [R1+0x4278], R12 ;  /* 0x0042780c01007387 */ /* 0x0009e20000100a00 */
[----:B0-----:R-:W-:Y:S02]  /*2c960*/  MOV R14, R18 ;  /* 0x00000012000e7202 */ /* 0x001fe40000000f00 */
[----:B----4-:R-:W-:Y:S01]  /*2c970*/  MOV R12, R16 ;  /* 0x00000010000c7202 */ /* 0x010fe20000000f00 */
[----:B------:R-:W-:Y:S01]  /*2c980*/  IMAD.MOV.U32 R13, RZ, RZ, R17 ;  /* 0x000000ffff0d7224 */ /* 0x000fe200078e0011 */
[----:B------:R-:W2:Y:S01]  /*2c990*/  LDL.LU R16, [R1+0x42b0] ;  /* 0x0042b00001107983 */ /* 0x000ea20000300800 */
[----:B------:R-:W-:-:S03]  /*2c9a0*/  MOV R15, R19 ;  /* 0x00000013000f7202 */ /* 0x000fc60000000f00 */
[----:B------:R-:W2:Y:S04]  /*2c9b0*/  LDL.LU R17, [R1+0x42ac] ;  /* 0x0042ac0001117983 */ /* 0x000ea80000300800 */
[----:B------:R-:W2:Y:S04]  /*2c9c0*/  LDL.LU R18, [R1+0x42a8] ;  /* 0x0042a80001127983 */ /* 0x000ea80000300800 */
[----:B------:R-:W2:Y:S04]  /*2c9d0*/  LDL.LU R19, [R1+0x42a4] ;  /* 0x0042a40001137983 */ /* 0x000ea80000300800 */
[----:B------:R-:W-:Y:S04]  /*2c9e0*/  STL.64 [R1+0x4290], R14 ;  /* 0x0042900e01007387 */ /* 0x000fe80000100a00 */
[----:B------:R0:W-:Y:S04]  /*2c9f0*/  STL.64 [R1+0x4288], R12 ;  /* 0x0042880c01007387 */ /* 0x0001e80000100a00 */
[----:B0-----:R-:W4:Y:S01]  /*2ca00*/  LDL.LU R12, [R1+0xb0] ;  /* 0x0000b000010c7983 */ /* 0x001f220000300800 */
[----:B---3--:R-:W-:-:S03]  /*2ca10*/  IMAD.MOV.U32 R13, RZ, RZ, R29 ;  /* 0x000000ffff0d7224 */ /* 0x008fc600078e001d */
[----:B------:R-:W3:Y:S04]  /*2ca20*/  LDL.LU R29, [R1+0x42a0] ;  /* 0x0042a000011d7983 */ /* 0x000ee80000300800 */
[----:B------:R-:W4:Y:S04]  /*2ca30*/  LDL.LU R14, [R1+0xb8] ;  /* 0x0000b800010e7983 */ /* 0x000f280000300800 */
[----:B------:R-:W4:Y:S01]  /*2ca40*/  LDL.LU R15, [R1+0xbc] ;  /* 0x0000bc00010f7983 */ /* 0x000f220000300800 */
[C---:B--2---:R-:W-:Y:S11]  /*2ca50*/  HMMA.16816.F32.BF16 R4, R16.reuse, R22, R4 ;  /* 0x000000161004723c */ /* 0x044ff60000041804 */
[----:B------:R-:W-:Y:S11]  /*2ca60*/  @!UPT UIADD3 URZ, URZ, URZ, URZ ;  /* 0x0000003f3f3ff290 */ /* 0x000ff6000fffe03f */
[----:B------:R-:W-:Y:S01]  /*2ca70*/  @!UPT UIADD3 URZ, URZ, URZ, URZ ;  /* 0x0000003f3f3ff290 */ /* 0x000fe2000fffe03f */
[----:B------:R-:W-:Y:S01]  /*2ca80*/  STL.64 [R1+0xc0], R4 ;  /* 0x0000c00401007387 */ /* 0x000fe20000100a00 */
[----:B------:R-:W-:Y:S02]  /*2ca90*/  MOV R25, R6 ;  /* 0x0000000600197202 */ /* 0x000fe40000000f00 */
[----:B------:R-:W-:Y:S02]  /*2caa0*/  MOV R24, R7 ;  /* 0x0000000700187202 */ /* 0x000fe40000000f00 */
[----:B---3--:R-:W0:Y:S01]  /*2cab0*/  LDSM.16.MT88.4 R4, [R29+0x5000] ;  /* 0x005000001d04783b */ /* 0x008e220000004200 */
[----:B------:R-:W-:Y:S03]  /*2cac0*/  HMMA.16816.F32.BF16 R8, R16, R26, R8 ;  /* 0x0000001a1008723c */ /* 0x000fe60000041808 */
[----:B------:R-:W-:Y:S04]  /*2cad0*/  STL [R1+0x41cc], R24 ;  /* 0x0041cc1801007387 */ /* 0x000fe80000100800 */
[----:B------:R-:W-:Y:S04]  /*2cae0*/  STL [R1+0x41c8], R25 ;  /* 0x0041c81901007387 */ /* 0x000fe80000100800 */
[----:B0-----:R-:W-:Y:S04]  /*2caf0*/  STL.64 [R1+0x41f8], R6 ;  /* 0x0041f80601007387 */ /* 0x001fe80000100a00 */
[----:B------:R0:W-:Y:S04]  /*2cb00*/  STL.64 [R1+0x41f0], R4 ;  /* 0x0041f00401007387 */ /* 0x0001e80000100a00 */
[----:B0-----:R-:W2:Y:S04]  /*2cb10*/  LDL.LU R4, [R1+0x40] ;  /* 0x0000400001047983 */ /* 0x001ea80000300800 */
[----:B------:R-:W2:Y:S04]  /*2cb20*/  LDL.LU R5, [R1+0x44] ;  /* 0x0000440001057983 */ /* 0x000ea80000300800 */
[----:B------:R-:W2:Y:S04]  /*2cb30*/  LDL.LU R6, [R1+0x48] ;  /* 0x0000480001067983 */ /* 0x000ea80000300800 */
[----:B------:R-:W2:Y:S04]  /*2cb40*/  LDL.LU R7, [R1+0x4c] ;  /* 0x00004c0001077983 */ /* 0x000ea80000300800 */
[----:B------:R-:W3:Y:S04]  /*2cb50*/  LDL.LU R16, [R1+0x50] ;  /* 0x0000500001107983 */ /* 0x000ee80000300800 */
[----:B------:R-:W-:Y:S04]  /*2cb60*/  STL.64 [R1+0x70], R8 ;  /* 0x0000700801007387 */ /* 0x000fe80000100a00 */
[----:B------:R-:W-:Y:S04]  /*2cb70*/  STL.64 [R1+0x78], R10 ;  /* 0x0000780a01007387 */ /* 0x000fe80000100a00 */
[----:B------:R-:W0:Y:S01]  /*2cb80*/  LDSM.16.MT88.4 R8, [R29+0x5080] ;  /* 0x005080001d08783b */ /* 0x000e220000004200 */
[----:B------:R-:W-:-:S03]  /*2cb90*/  IMAD.MOV.U32 R18, RZ, RZ, R2 ;  /* 0x000000ffff127224 */ /* 0x000fc600078e0002 */
[----:B------:R-:W3:Y:S04]  /*2cba0*/  LDL.LU R17, [R1+0x54] ;  /* 0x0000540001117983 */ /* 0x000ee80000300800 */
[----:B------:R-:W2:Y:S04]  /*2cbb0*/  LDL.LU R2, [R1+0x429c] ;  /* 0x00429c0001027983 */ /* 0x000ea80000300800 */
[----:B------:R-:W3:Y:S04]  /*2cbc0*/  LDL.LU R19, [R1+0x5c] ;  /* 0x00005c0001137983 */ /* 0x000ee80000300800 */
[----:B0-----:R-:W-:Y:S04]  /*2cbd0*/  STL.64 [R1+0x41d8], R10 ;  /* 0x0041d80a01007387 */ /* 0x001fe80000100a00 */
[----:B------:R0:W-:Y:S04]  /*2cbe0*/  STL.64 [R1+0x41d0], R8 ;  /* 0x0041d00801007387 */ /* 0x0001e80000100a00 */
[----:B0-----:R-:W4:Y:S04]  /*2cbf0*/  LDL.LU R8, [R1+0x20] ;  /* 0x0000200001087983 */ /* 0x001f280000300800 */
[----:B------:R-:W4:Y:S04]  /*2cc00*/  LDL.LU R9, [R1+0x24] ;  /* 0x0000240001097983 */ /* 0x000f280000300800 */
[----:B------:R-:W4:Y:S01]  /*2cc10*/  LDL.LU R10, [R1+0x28] ;  /* 0x00002800010a7983 */ /* 0x000f220000300800 */
[----:B--2---:R-:W-:-:S03]  /*2cc20*/  MOV R11, R2 ;  /* 0x00000002000b7202 */ /* 0x004fc60000000f00 */
[----:B------:R-:W2:Y:S04]  /*2cc30*/  LDL.LU R2, [R1+0x4298] ;  /* 0x0042980001027983 */ /* 0x000ea80000300800 */
[C---:B----4-:R-:W-:Y:S11]  /*2cc40*/  HMMA.16816.F32.BF16 R12, R8.reuse, R22, R12 ;  /* 0x00000016080c723c */ /* 0x050ff6000004180c */
[----:B------:R-:W-:Y:S11]  /*2cc50*/  @!UPT UIADD3 URZ, URZ, URZ, URZ ;  /* 0x0000003f3f3ff290 */ /* 0x000ff6000fffe03f */
[----:B------:R-:W-:Y:S01]  /*2cc60*/  @!UPT UIADD3 URZ, URZ, URZ, URZ ;  /* 0x0000003f3f3ff290 */ /* 0x000fe2000fffe03f */
[----:B------:R-:W-:Y:S04]  /*2cc70*/  STL.64 [R1+0x1c0], R12 ;  /* 0x0001c00c01007387 */ /* 0x000fe80000100a00 */
[----:B------:R0:W-:Y:S04]  /*2cc80*/  STL.64 [R1+0x1c8], R14 ;  /* 0x0001c80e01007387 */ /* 0x0001e80000100a00 */
[----:B0-----:R-:W4:Y:S04]  /*2cc90*/  LDL.LU.64 R14, [R1+0x4290] ;  /* 0x00429000010e7983 */ /* 0x001f280000300a00 */
[----:B------:R-:W4:Y:S02]  /*2cca0*/  LDL.LU.64 R12, [R1+0x4288] ;  /* 0x00428800010c7983 */ /* 0x000f240000300a00 */
[----:B----4-:R-:W-:Y:S02]  /*2ccb0*/  HMMA.16816.F32.BF16 R8, R8, R26, R12 ;  /* 0x0000001a0808723c */ /* 0x010fe4000004180c */
[----:B------:R-:W3:Y:S04]  /*2ccc0*/  LDL.LU.64 R14, [R1+0x4280] ;  /* 0x00428000010e7983 */ /* 0x000ee80000300a00 */
[----:B------:R-:W3:Y:S11]  /*2ccd0*/  LDL.LU.64 R12, [R1+0x4278] ;  /* 0x00427800010c7983 */ /* 0x000ef60000300a00 */
[----:B------:R-:W-:Y:S06]  /*2cce0*/  @!UPT UIADD3 URZ, URZ, URZ, URZ ;  /* 0x0000003f3f3ff290 */ /* 0x000fec000fffe03f */
[----:B------:R-:W-:Y:S04]  /*2ccf0*/  STL.64 [R1+0x180], R8 ;  /* 0x0001800801007387 */ /* 0x000fe80000100a00 */
[----:B------:R3:W-:Y:S04]  /*2cd00*/  STL.64 [R1+0x188], R10 ;  /* 0x0001880a01007387 */ /* 0x0007e80000100a00 */
[----:B------:R-:W-:Y:S04]  /*2cd10*/  STL.64 [R1+0x4258], R22 ;  /* 0x0042581601007387 */ /* 0x000fe80000100a00 */
[----:B------:R-:W-:Y:S01]  /*2cd20*/  STL.64 [R1+0x4250], R20 ;  /* 0x0042501401007387 */ /* 0x000fe20000100a00 */
[C---:B---3--:R-:W-:Y:S03]  /*2cd30*/  HMMA.16816.F32.BF16 R8, R12.reuse, R22, R16 ;  /* 0x000000160c08723c */ /* 0x048fe60000041810 */
[----:B--2---:R-:W-:Y:S11]  /*2cd40*/  LDSM.16.MT88.4 R20, [R2+0x6080] ;  /* 0x006080000214783b */ /* 0x004ff60000004200 */
[----:B------:R-:W-:Y:S09]  /*2cd50*/  @!UPT UIADD3 URZ, URZ, URZ, URZ ;  /* 0x0000003f3f3ff290 */ /* 0x000ff2000fffe03f */
[----:B------:R-:W-:Y:S04]  /*2cd60*/  STL.64 [R1+0xb0], R8 ;  /* 0x0000b00801007387 */ /* 0x000fe80000100a00 */
[----:B------:R0:W-:Y:S02]  /*2cd70*/  STL.64 [R1+0xb8], R10 ;  /* 0x0000b80a01007387 */ /* 0x0001e40000100a00 */
[----:B0-----:R-:W-:Y:S02]  /*2cd80*/  HMMA.16816.F32.BF16 R8, R12, R26, R4 ;  /* 0x0000001a0c08723c */ /* 0x001fe40000041804 */
[----:B------:R-:W2:Y:S11]  /*2cd90*/  LDL.LU R4, [R1+0x60] ;  /* 0x0000600001047983 */ /* 0x000eb60000300800 */
[----:B------:R-:W-:Y:S10]  /*2cda0*/  @!UPT UIADD3 URZ, URZ, URZ, URZ ;  /* 0x0000003f3f3ff290 */ /* 0x000ff4000fffe03f */
[----:B------:R-:W-:Y:S04]  /*2cdb0*/  STL.64 [R1+0x150], R8 ;  /* 0x0001500801007387 */ /* 0x000fe80000100a00 */
[----:B------:R-:W-:Y:S04]  /*2cdc0*/  STL.64 [R1+0x158], R10 ;  /* 0x0001580a01007387 */ /* 0x000fe80000100a00 */
[----:B------:R-:W2:Y:S04]  /*2cdd0*/  LDL.LU R5, [R1+0x64] ;  /* 0x0000640001057983 */ /* 0x000ea80000300800 */
[----:B------:R-:W3:Y:S04]  /*2cde0*/  LDL.LU R6, [R1+0x68] ;  /* 0x0000680001067983 */ /* 0x000ee80000300800 */
[----:B------:R-:W3:Y:S04]  /*2cdf0*/  LDL.LU R7, [R1+0x6c] ;  /* 0x00006c0001077983 */ /* 0x000ee80000300800 */
[----:B------:R-:W0:Y:S02]  /*2ce00*/  LDSM.16.MT88.4 R8, [R2+0x6000] ;  /* 0x006000000208783b */ /* 0x000e240000004200 */
[----:B0-----:R-:W-:Y:S01]  /*2ce10*/  MOV R24, R10 ;  /* 0x0000000a00187202 */ /* 0x001fe20000000f00 */
[----:B------:R-:W-:Y:S01]  /*2ce20*/  IMAD.MOV.U32 R25, RZ, RZ, R11 ;  /* 0x000000ffff197224 */ /* 0x000fe200078e000b */
[----:B---3--:R-:W-:Y:S04]  /*2ce30*/  STL.64 [R1+0x4228], R6 ;  /* 0x0042280601007387 */ /* 0x008fe80000100a00 */
[----:B--2---:R-:W-:Y:S04]  /*2ce40*/  STL.64 [R1+0x4220], R4 ;  /* 0x0042200401007387 */ /* 0x004fe80000100a00 */
[----:B------:R0:W-:Y:S04]  /*2ce50*/  STL.64 [R1], R8 ;  /* 0x0000000801007387 */ /* 0x0001e80000100a00 */
[----:B------:R-:W-:Y:S04]  /*2ce60*/  STL.64 [R1+0x4248], R26 ;  /* 0x0042481a01007387 */ /* 0x000fe80000100a00 */
[----:B------:R-:W-:Y:S04]  /*2ce70*/  STL.64 [R1+0x4240], R24 ;  /* 0x0042401801007387 */ /* 0x000fe80000100a00 */
        /* <DEDUP_REMOVED lines=8> */
[----:B---3--:R0:W-:Y:S04]  /*2cf00*/  STL.64 [R1+0x41e8], R10 ;  /* 0x0041e80a01007387 */ /* 0x0081e80000100a00 */
[----:B--2---:R1:W-:Y:S01]  /*2cf10*/  STL.64 [R1+0x41e0], R8 ;  /* 0x0041e00801007387 */ /* 0x0043e20000100a00 */
[----:B0-----:R-:W-:-:S03]  /*2cf20*/  MOV R11, R3 ;  /* 0x00000003000b7202 */ /* 0x001fc60000000f00 */
[----:B-1----:R-:W2:Y:S04]  /*2cf30*/  LDL.LU R8, [R1+0x1b0] ;  /* 0x0001b00001087983 */ /* 0x002ea80000300800 */
[----:B------:R-:W2:Y:S04]  /*2cf40*/  LDL.LU R9, [R1+0x1b4] ;  /* 0x0001b40001097983 */ /* 0x000ea80000300800 */
[----:B------:R-:W3:Y:S04]  /*2cf50*/  LDL.LU R10, [R1+0x1b8] ;  /* 0x0001b800010a7983 */ /* 0x000ee80000300800 */
[----:B------:R-:W2:Y:S04]  /*2cf60*/  LDL.LU R3, [R1+0x4270] ;  /* 0x0042700001037983 */ /* 0x000ea80000300800 */
        /* <DEDUP_REMOVED lines=11> */
[----:B--2---:R3:W-:Y:S04]  /*2d020*/  STL.64 [R1+0x4218], R10 ;  /* 0x0042180a01007387 */ /* 0x0047e80000100a00 */
[----:B------:R0:W-:Y:S01]  /*2d030*/  STL.64 [R1+0x4210], R8 ;  /* 0x0042100801007387 */ /* 0x0001e20000100a00 */
[----:B---3--:R-:W-:-:S03]  /*2d040*/  IMAD.MOV.U32 R11, RZ, RZ, R3 ;  /* 0x000000ffff0b7224 */ /* 0x008fc600078e0003 */
[----:B0-----:R-:W2:Y:S04]  /*2d050*/  LDL.LU R8, [R1+0xe0] ;  /* 0x0000e00001087983 */ /* 0x001ea80000300800 */
[----:B------:R-:W2:Y:S04]  /*2d060*/  LDL.LU R9, [R1+0xe4] ;  /* 0x0000e40001097983 */ /* 0x000ea80000300800 */
[----:B------:R-:W3:Y:S04]  /*2d070*/  LDL.LU R10, [R1+0xe8] ;  /* 0x0000e800010a7983 */ /* 0x000ee80000300800 */
[----:B------:R-:W2:Y:S04]  /*2d080*/  LDL.LU R3, [R1+0x4268] ;  /* 0x0042680001037983 */ /* 0x000ea80000300800 */
[----:B--2---:R-:W0:Y:S04]  /*2d090*/  LDSM.16.M88.4 R16, [R3+0x20080] ;  /* 0x020080000310783b */ /* 0x004e280000000200 */
[----:B------:R-:W1:Y:S04]  /*2d0a0*/  LDSM.16.M88.4 R12, [R3+0x28080] ;  /* 0x02808000030c783b */ /* 0x000e680000000200 */
[----:B---3--:R-:W-:Y:S04]  /*2d0b0*/  STL.64 [R1+0x4238], R10 ;  /* 0x0042380a01007387 */ /* 0x008fe80000100a00 */
[----:B------:R2:W-:Y:S04]  /*2d0c0*/  STL.64 [R1+0x4230], R8 ;  /* 0x0042300801007387 */ /* 0x0005e80000100a00 */
[----:B--2---:R-:W2:Y:S04]  /*2d0d0*/  LDL.LU R8, [R1+0xf0] ;  /* 0x0000f00001087983 */ /* 0x004ea80000300800 */
[----:B------:R-:W2:Y:S04]  /*2d0e0*/  LDL.LU R9, [R1+0xf4] ;  /* 0x0000f40001097983 */ /* 0x000ea80000300800 */
[----:B------:R-:W2:Y:S04]  /*2d0f0*/  LDL.LU R10, [R1+0xf8] ;  /* 0x0000f800010a7983 */ /* 0x000ea80000300800 */
[----:B------:R-:W2:Y:S04]  /*2d100*/  LDL.LU R11, [R1+0xfc] ;  /* 0x0000fc00010b7983 */ /* 0x000ea80000300800 */
[----:B0-----:R-:W-:Y:S04]  /*2d110*/  STL [R1+0x40ac], R18 ;  /* 0x0040ac1201007387 */ /* 0x001fe80000100800 */
[----:B------:R-:W-:Y:S04]  /*2d120*/  STL [R1+0x40a8], R19 ;  /* 0x0040a81301007387 */ /* 0x000fe80000100800 */
[----:B-1----:R0:W-:Y:S04]  /*2d130*/  STL [R1+0x4064], R14 ;  /* 0x0040640e01007387 */ /* 0x0021e80000100800 */
[----:B------:R1:W-:Y:S04]  /*2d140*/  STL [R1+0x4060], R15 ;  /* 0x0040600f01007387 */ /* 0x0003e80000100800 */
[----:B------:R3:W-:Y:S01]  /*2d150*/  STL.64 [R1+0x41c0], R12 ;  /* 0x0041c00c01007387 */ /* 0x0007e20000100a00 */
[----:B0-----:R-:W-:-:S02]  /*2d160*/  MOV R14, R0 ;  /* 0x00000000000e7202 */ /* 0x001fc40000000f00 */
[----:B-1----:R-:W-:Y:S01]  /*2d170*/  MOV R15, R28 ;  /* 0x0000001c000f7202 */ /* 0x002fe20000000f00 */
[----:B---3--:R-:W3:Y:S04]  /*2d180*/  LDL.LU R12, [R1+0x160] ;  /* 0x00016000010c7983 */ /* 0x008ee80000300800 */
[----:B------:R-:W3:Y:S01]  /*2d190*/  LDL.LU R13, [R1+0x164] ;  /* 0x00016400010d7983 */ /* 0x000ee20000300800 */
[----:B------:R-:W-:-:S03]  /*2d1a0*/  MOV R18, R22 ;  /* 0x0000001600127202 */ /* 0x000fc60000000f00 */
[----:B------:R-:W2:Y:S04]  /*2d1b0*/  LDL.LU R0, [R1+0x4264] ;  /* 0x0042640001007983 */ /* 0x000ea80000300800 */
[----:B------:R-:W2:Y:S04]  /*2d1c0*/  LDL.LU R28, [R1+0x4260] ;  /* 0x00426000011c7983 */ /* 0x000ea80000300800 */
[----:B------:R0:W-:Y:S04]  /*2d1d0*/  STL [R1+0x3e50], R3 ;  /* 0x003e500301007387 */ /* 0x0001e80000100800 */
[----:B------:R1:W-:Y:S01]  /*2d1e0*/  STL [R1+0x10], R20 ;  /* 0x0000101401007387 */ /* 0x0003e20000100800 */
[----:B0-----:R-:W-:-:S03]  /*2d1f0*/  MOV R3, R23 ;  /* 0x0000001700037202 */ /* 0x001fc60000000f00 */
[----:B------:R-:W4:Y:S01]  /*2d200*/  LDL.LU.64 R22, [R1+0x4258] ;  /* 0x0042580001167983 */ /* 0x000f220000300a00 */
[----:B------:R-:W-:-:S03]  /*2d210*/  IMAD.MOV.U32 R19, RZ, RZ, R21 ;  /* 0x000000ffff137224 */ /* 0x000fc600078e0015 */
[----:B-1----:R-:W2:Y:S01]  /*2d220*/  LDL.LU.64 R20, [R1+0x4250] ;  /* 0x0042500001147983 */ /* 0x002ea20000300a00 */
[C---:B----4-:R-:W-:Y:S11]  /*2d230*/  HMMA.16816.F32.BF16 R24, R4.reuse, R22, R24 ;  /* 0x000000160418723c */ /* 0x050ff60000041818 */
[----:B------:R-:W-:Y:S11]  /*2d240*/  @!UPT UIADD3 URZ, URZ, URZ, URZ ;  /* 0x0000003f3f3ff290 */ /* 0x000ff6000fffe03f */
[----:B------:R-:W-:Y:S01]  /*2d250*/  @!UPT UIADD3 URZ, URZ, URZ, URZ ;  /* 0x0000003f3f3ff290 */ /* 0x000fe2000fffe03f */
[----:B------:R-:W-:Y:S04]  /*2d260*/  STL.64 [R1+0x130], R24 ;  /* 0x0001301801007387 */ /* 0x000fe80000100a00 */
[----:B------:R0:W-:Y:S04]  /*2d270*/  STL.64 [R1+0x138], R26 ;  /* 0x0001381a01007387 */ /* 0x0001e80000100a00 */
[----:B0-----:R-:W2:Y:S04]  /*2d280*/  LDL.LU.64 R26, [R1+0x4248] ;  /* 0x00424800011a7983 */ /* 0x001ea80000300a00 */
[----:B------:R-:W4:Y:S01]  /*2d290*/  LDL.LU.64 R24, [R1+0x4240] ;  /* 0x0042400001187983 */ /* 0x000f220000300a00 */
[----:B--2---:R-:W-:Y:S03]  /*2d2a0*/  HMMA.16816.F32.BF16 R4, R4, R26, R8 ;  /* 0x0000001a0404723c */ /* 0x004fe60000041808 */
[----:B------:R-:W2:Y:S04]  /*2d2b0*/  LDL.LU.64 R10, [R1+0x4238] ;  /* 0x00423800010a7983 */ /* 0x000ea80000300a00 */
[----:B------:R-:W2:Y:S11]  /*2d2c0*/  LDL.LU.64 R8, [R1+0x4230] ;  /* 0x0042300001087983 */ /* 0x000eb60000300a00 */
[----:B------:R-:W-:Y:S05]  /*2d2d0*/  @!UPT UIADD3 URZ, URZ, URZ, URZ ;  /* 0x0000003f3f3ff290 */ /* 0x000fea000fffe03f */
        /* <DEDUP_REMOVED lines=8> */
[----:B------:R-:W-:Y:S04]  /*2d360*/  STL.64 [R1+0x108], R10 ;  /* 0x0001080a01007387 */ /* 0x000fe80000100a00 */
[----:B------:R-:W0:Y:S04]  /*2d370*/  LDSM.16.MT88.4 R8, [R28+0x6000] ;  /* 0x006000001c08783b */ /* 0x000e280000004200 */
[----:B0-----:R-:W-:Y:S04]  /*2d380*/  STL.64 [R1+0x50], R8 ;  /* 0x0000500801007387 */ /* 0x001fe80000100a00 */
[----:B------:R-:W-:Y:S04]  /*2d390*/  STL.64 [R1+0x58], R10 ;  /* 0x0000580a01007387 */ /* 0x000fe80000100a00 */
[----:B------:R-:W0:Y:S04]  /*2d3a0*/  LDSM.16.MT88.4 R8, [R28+0x6080] ;  /* 0x006080001c08783b */ /* 0x000e280000004200 */
[----:B------:R-:W-:Y:S04]  /*2d3b0*/  STL [R1+0x4198], R28 ;  /* 0x0041981c01007387 */ /* 0x000fe80000100800 */
[----:B0-----:R-:W-:Y:S04]  /*2d3c0*/  STL.64 [R1+0x40], R8 ;  /* 0x0000400801007387 */ /* 0x001fe80000100a00 */
[----:B------:R-:W-:Y:S04]  /*2d3d0*/  STL.64 [R1+0x48], R10 ;  /* 0x0000480a01007387 */ /* 0x000fe80000100a00 */
        /* <DEDUP_REMOVED lines=31> */
[----:B------:R-:W-:Y:S04]  /*2d5d0*/  STL.64 [R1+0xf0], R4 ;  /* 0x0000f00401007387 */ /* 0x000fe80000100a00 */
[----:B------:R3:W-:Y:S02]  /*2d5e0*/  STL.64 [R1+0xf8], R6 ;  /* 0x0000f80601007387 */ /* 0x0007e40000100a00 */
[----:B---3--:R-:W-:Y:S02]  /*2d5f0*/  HMMA.16816.F32.BF16 R4, R8, R22, R12 ;  /* 0x000000160804723c */ /* 0x008fe4000004180c */
        /* <DEDUP_REMOVED lines=8> */
[----:B0-----:R0:W-:Y:S02]  /*2d680*/  STL.64 [R1+0x40e0], R6 ;  /* 0x0040e00601007387 */ /* 0x0011e40000100a00 */
[----:B0-----:R-:W-:Y:S01]  /*2d690*/  MOV R6, R21 ;  /* 0x0000001500067202 */ /* 0x001fe20000000f00 */
[----:B------:R-:W-:-:S02]  /*2d6a0*/  IMAD.MOV.U32 R7, RZ, RZ, R20 ;  /* 0x000000ffff077224 */ /* 0x000fc400078e0014 */
[----:B------:R-:W0:Y:S04]  /*2d6b0*/  LDSM.16.MT88.4 R20, [R29+0x6080] ;  /* 0x006080001d14783b */ /* 0x000e280000004200 */
[----:B------:R1:W-:Y:S04]  /*2d6c0*/  STL.64 [R1+0x40d8], R4 ;  /* 0x0040d80401007387 */ /* 0x0003e80000100a00 */
[----:B-1----:R-:W3:Y:S04]  /*2d6d0*/  LDL.LU R4, [R1+0x1a0] ;  /* 0x0001a00001047983 */ /* 0x002ee80000300800 */
[----:B------:R-:W3:Y:S04]  /*2d6e0*/  LDL.LU R5, [R1+0x1a4] ;  /* 0x0001a40001057983 */ /* 0x000ee80000300800 */
[----:B0-----:R-:W-:Y:S04]  /*2d6f0*/  STL.64 [R1+0x40c0], R22 ;  /* 0x0040c01601007387 */ /* 0x001fe80000100a00 */
[----:B------:R0:W-:Y:S04]  /*2d700*/  STL.64 [R1+0x40b8], R20 ;  /* 0x0040b81401007387 */ /* 0x0001e80000100a00 */
[----:B0-----:R-:W2:Y:S01]  /*2d710*/  LDL.LU R20, [R1+0x10] ;  /* 0x0000100001147983 */ /* 0x001ea20000300800 */
[----:B------:R-:W-:Y:S01]  /*2d720*/  MOV R22, R18 ;  /* 0x0000001200167202 */ /* 0x000fe20000000f00 */
[----:B------:R-:W-:Y:S01]  /*2d730*/  IMAD.MOV.U32 R23, RZ, RZ, R3 ;  /* 0x000000ffff177224 */ /* 0x000fe200078e0003 */
[----:B------:R-:W-:-:S04]  /*2d740*/  MOV R21, R19 ;  /* 0x0000001300157202 */ /* 0x000fc80000000f00 */
[----:B------:R4:W-:Y:S02]  /*2d750*/  STL.64 [R1+0x41a8], R22 ;  /* 0x0041a81601007387 */ /* 0x0009e40000100a00 */
[----:B----4-:R-:W-:Y:S02]  /*2d760*/  MOV R22, R24 ;  /* 0x0000001800167202 */ /* 0x010fe40000000f00 */
[----:B------:R-:W-:Y:S01]  /*2d770*/  MOV R23, R25 ;  /* 0x0000001900177202 */ /* 0x000fe20000000f00 */
[----:B--2---:R0:W-:Y:S04]  /*2d780*/  STL.64 [R1+0x41a0], R20 ;  /* 0x0041a01401007387 */ /* 0x0041e80000100a00 */
[----:B0-----:R-:W2:Y:S04]  /*2d790*/  LDL.LU R20, [R1] ;  /* 0x0000000001147983 */ /* 0x001ea80000300800 */
[----:B------:R-:W2:Y:S04]  /*2d7a0*/  LDL.LU R21, [R1+0x4] ;  /* 0x0000040001157983 */ /* 0x000ea80000300800 */
[----:B------:R-:W4:Y:S04]  /*2d7b0*/  LDL.LU R24, [R1+0x41cc] ;  /* 0x0041cc0001187983 */ /* 0x000f280000300800 */
[----:B------:R-:W2:Y:S01]  /*2d7c0*/  LDL.LU R25, [R1+0x41c8] ;  /* 0x0041c80001197983 */ /* 0x000ea20000300800 */
[----:B---3--:R-:W-:Y:S11]  /*2d7d0*/  HMMA.16816.F32.BF16 R8, R8, R26, R4 ;  /* 0x0000001a0808723c */ /* 0x008ff60000041804 */
[----:B------:R-:W-:Y:S11]  /*2d7e0*/  @!UPT UIADD3 URZ, URZ, URZ, URZ ;  /* 0x0000003f3f3ff290 */ /* 0x000ff6000fffe03f */
[----:B------:R-:W-:Y:S02]  /*2d7f0*/  @!UPT UIADD3 URZ, URZ, URZ, URZ ;  /* 0x0000003f3f3ff290 */ /* 0x000fe4000fffe03f */
[----:B------:R-:W-:Y:S01]  /*2d800*/  MOV R5, R10 ;  /* 0x0000000a00057202 */ /* 0x000fe20000000f00 */
[----:B------:R-:W-:Y:S01]  /*2d810*/  IMAD.MOV.U32 R4, RZ, RZ, R11 ;  /* 0x000000ffff047224 */ /* 0x000fe200078e000b */
[----:B------:R-:W-:Y:S01]  /*2d820*/  MOV R6, R9 ;  /* 0x0000000900067202 */ /* 0x000fe20000000f00 */
[----:B------:R-:W-:Y:S01]  /*2d830*/  IMAD.MOV.U32 R7, RZ, RZ, R8 ;  /* 0x000000ffff077224 */ /* 0x000fe200078e0008 */
[----:B------:R-:W-:Y:S04]  /*2d840*/  STL [R1+0x4038], R29 ;  /* 0x0040381d01007387 */ /* 0x000fe80000100800 */
[----:B------:R-:W-:Y:S04]  /*2d850*/  STL.64 [R1+0x41b8], R6 ;  /* 0x0041b80601007387 */ /* 0x000fe80000100a00 */
[----:B------:R0:W-:Y:S04]  /*2d860*/  STL.64 [R1+0x41b0], R4 ;  /* 0x0041b00401007387 */ /* 0x0001e80000100a00 */
[----:B0-----:R-:W3:Y:S04]  /*2d870*/  LDL.LU R4, [R1+0x190] ;  /* 0x0001900001047983 */ /* 0x001ee80000300800 */
[----:B------:R-:W3:Y:S04]  /*2d880*/  LDL.LU R5, [R1+0x194] ;  /* 0x0001940001057983 */ /* 0x000ee80000300800 */
[----:B------:R-:W3:Y:S04]  /*2d890*/  LDL.LU R6, [R1+0x198] ;  /* 0x0001980001067983 */ /* 0x000ee80000300800 */
[----:B------:R-:W3:Y:S04]  /*2d8a0*/  LDL.LU R7, [R1+0x19c] ;  /* 0x00019c0001077983 */ /* 0x000ee80000300800 */
[----:B------:R-:W3:Y:S04]  /*2d8b0*/  LDL.LU R8, [R1+0xc0] ;  /* 0x0000c00001087983 */ /* 0x000ee80000300800 */
[----:B------:R-:W3:Y:S01]  /*2d8c0*/  LDL.LU R9, [R1+0xc4] ;  /* 0x0000c40001097983 */ /* 0x000ee20000300800 */
[----:B----4-:R-:W-:-:S02]  /*2d8d0*/  MOV R11, R24 ;  /* 0x00000018000b7202 */ /* 0x010fc40000000f00 */
[----:B--2---:R-:W-:Y:S02]  /*2d8e0*/  MOV R10, R25 ;  /* 0x00000019000a7202 */ /* 0x004fe40000000f00 */
[----:B------:R-:W0:Y:S01]  /*2d8f0*/  LDSM.16.MT88.4 R24, [R2+0x7000] ;  /* 0x007000000218783b */ /* 0x000e220000004200 */
[C---:B------:R-:W-:Y:S11]  /*2d900*/  HMMA.16816.F32.BF16 R12, R20.reuse, R16, R12 ;  /* 0x00000010140c723c */ /* 0x040ff6000004180c */
[----:B------:R-:W-:Y:S11]  /*2d910*/  @!UPT UIADD3 URZ, URZ, URZ, URZ ;  /* 0x0000003f3f3ff290 */ /* 0x000ff6000fffe03f */
[----:B------:R-:W-:Y:S02]  /*2d920*/  @!UPT UIADD3 URZ, URZ, URZ, URZ ;  /* 0x0000003f3f3ff290 */ /* 0x000fe4000fffe03f */
[----:B------:R-:W-:Y:S01]  /*2d930*/  IMAD.MOV.U32 R0, RZ, RZ, R13 ;  /* 0x000000ffff007224 */ /* 0x000fe200078e000d */
[----:B0-----:R-:W-:Y:S04]  /*2d940*/  STL.64 [R1+0x4090], R26 ;  /* 0x0040901a01007387 */ /* 0x001fe80000100a00 */
[----:B------:R0:W-:Y:S04]  /*2d950*/  STL.64 [R1+0x4088], R24 ;  /* 0x0040881801007387 */ /* 0x0001e80000100a00 */
[----:B0-----:R-:W2:Y:S04]  /*2d960*/  LDL.LU R24, [R1+0x70] ;  /* 0x0000700001187983 */ /* 0x001ea80000300800 */
[----:B------:R-:W2:Y:S04]  /*2d970*/  LDL.LU R25, [R1+0x74] ;  /* 0x0000740001197983 */ /* 0x000ea80000300800 */
[----:B------:R-:W2:Y:S04]  /*2d980*/  LDL.LU R26, [R1+0x78] ;  /* 0x00007800011a7983 */ /* 0x000ea80000300800 */
[----:B------:R-:W2:Y:S04]  /*2d990*/  LDL.LU R27, [R1+0x7c] ;  /* 0x00007c00011b7983 */ /* 0x000ea80000300800 */
[----:B------:R0:W-:Y:S04]  /*2d9a0*/  STL [R1+0x90], R12 ;  /* 0x0000900c01007387 */ /* 0x0001e80000100800 */
[----:B0-----:R-:W3:Y:S02]  /*2d9b0*/  LDL.LU.64 R12, [R1+0x41c0] ;  /* 0x0041c000010c7983 */ /* 0x001ee40000300a00 */
[----:B---3--:R-:W-:Y:S02]  /*2d9c0*/  HMMA.16816.F32.BF16 R20, R20, R12, R4 ;  /* 0x0000000c1414723c */ /* 0x008fe40000041804 */
[----:B------:R-:W3:Y:S04]  /*2d9d0*/  LDL.LU.64 R6, [R1+0x41b8] ;  /* 0x0041b80001067983 */ /* 0x000ee80000300a00 */
[----:B------:R-:W4:Y:S11]  /*2d9e0*/  LDL.LU.64 R4, [R1+0x41b0] ;  /* 0x0041b00001047983 */ /* 0x000f360000300a00 */
[----:B------:R-:W-:Y:S06]  /*2d9f0*/  @!UPT UIADD3 URZ, URZ, URZ, URZ ;  /* 0x0000003f3f3ff290 */ /* 0x000fec000fffe03f */
[----:B------:R-:W-:Y:S04]  /*2da00*/  STL.64 [R1+0x80], R20 ;  /* 0x0000801401007387 */ /* 0x000fe80000100a00 */
[----:B------:R0:W-:Y:S04]  /*2da10*/  STL.64 [R1+0x88], R22 ;  /* 0x0000881601007387 */ /* 0x0001e80000100a00 */
[----:B0-----:R-:W2:Y:S04]  /*2da20*/  LDL.LU.64 R22, [R1+0x41a8] ;  /* 0x0041a80001167983 */ /* 0x001ea80000300a00 */
[----:B------:R-:W2:Y:S01]  /*2da30*/  LDL.LU.64 R20, [R1+0x41a0] ;  /* 0x0041a00001147983 */ /* 0x000ea20000300a00 */
[----:B------:R-:W-:-:S02]  /*2da40*/  MOV R18, R14 ;  /* 0x0000000e00127202 */ /* 0x000fc40000000f00 */
[----:B------:R-:W-:Y:S01]  /*2da50*/  MOV R19, R15 ;  /* 0x0000000f00137202 */ /* 0x000fe20000000f00 */
[----:B--2---:R-:W-:Y:S11]  /*2da60*/  HMMA.16816.F32.BF16 R8, R20, R16, R8 ;  /* 0x000000101408723c */ /* 0x004ff60000041808 */
[----:B------:R-:W-:Y:S11]  /*2da70*/  @!UPT UIADD3 URZ, URZ, URZ, URZ ;  /* 0x0000003f3f3ff290 */ /* 0x000ff6000fffe03f */
[----:B------:R-:W-:Y:S01]  /*2da80*/  @!UPT UIADD3 URZ, URZ, URZ, URZ ;  /* 0x0000003f3f3ff290 */ /* 0x000fe2000fffe03f */
[----:B------:R-:W-:Y:S01]  /*2da90*/  STL.64 [R1+0xc0], R8 ;  /* 0x0000c00801007387 */ /* 0x000fe20000100a00 */
[----:B------:R-:W-:-:S03]  /*2daa0*/  IMAD.MOV.U32 R3, RZ, RZ, R11 ;  /* 0x000000ffff037224 */ /* 0x000fc600078e000b */
[----:B------:R-:W-:Y:S04]  /*2dab0*/  STL [R1+0xc8], R10 ;  /* 0x0000c80a01007387 */ /* 0x000fe80000100800 */
[----:B------:R-:W0:Y:S01]  /*2dac0*/  LDSM.16.MT88.4 R8, [R2+0x7080] ;  /* 0x007080000208783b */ /* 0x000e220000004200 */
[----:B------:R-:W-:Y:S03]  /*2dad0*/  HMMA.16816.F32.BF16 R20, R20, R12, R24 ;  /* 0x0000000c1414723c */ /* 0x000fe60000041818 */
[----:B------:R-:W-:Y:S04]  /*2dae0*/  STL [R1+0x4068], R3 ;  /* 0x0040680301007387 */ /* 0x000fe80000100800 */
[----:B----4-:R-:W-:Y:S01]  /*2daf0*/  IMAD.MOV.U32 R27, RZ, RZ, R4 ;  /* 0x000000ffff1b7224 */ /* 0x010fe200078e0004 */
[----:B------:R-:W-:Y:S01]  /*2db00*/  MOV R26, R5 ;  /* 0x00000005001a7202 */ /* 0x000fe20000000f00 */
[----:B---3--:R-:W-:Y:S01]  /*2db10*/  IMAD.MOV.U32 R24, RZ, RZ, R7 ;  /* 0x000000ffff187224 */ /* 0x008fe200078e0007 */
[----:B------:R-:W-:Y:S11]  /*2db20*/  MOV R25, R6 ;  /* 0x0000000600197202 */ /* 0x000ff60000000f00 */
[----:B------:R-:W-:Y:S03]  /*2db30*/  @!UPT UIADD3 URZ, URZ, URZ, URZ ;  /* 0x0000003f3f3ff290 */ /* 0x000fe6000fffe03f */
[----:B------:R-:W-:Y:S02]  /*2db40*/  MOV R14, R21 ;  /* 0x00000015000e7202 */ /* 0x000fe40000000f00 */
[----:B------:R-:W-:Y:S01]  /*2db50*/  MOV R15, R22 ;  /* 0x00000016000f7202 */ /* 0x000fe20000000f00 */
[----:B0-----:R-:W-:Y:S04]  /*2db60*/  STL [R1+0x4078], R8 ;  /* 0x0040780801007387 */ /* 0x001fe80000100800 */
[----:B------:R-:W-:Y:S04]  /*2db70*/  STL [R1+0x4074], R9 ;  /* 0x0040740901007387 */ /* 0x000fe80000100800 */
[----:B------:R-:W-:Y:S04]  /*2db80*/  STL [R1+0x4070], R10 ;  /* 0x0040700a01007387 */ /* 0x000fe80000100800 */
[----:B------:R-:W-:Y:S04]  /*2db90*/  STL [R1+0x406c], R11 ;  /* 0x00406c0b01007387 */ /* 0x000fe80000100800 */
[----:B------:R-:W-:Y:S04]  /*2dba0*/  STL [R1+0x4010], R2 ;  /* 0x0040100201007387 */ /* 0x000fe80000100800 */
[----:B------:R0:W-:Y:S04]  /*2dbb0*/  STL [R1+0x60], R20 ;  /* 0x0000601401007387 */ /* 0x0001e80000100800 */
[----:B------:R1:W-:Y:S04]  /*2dbc0*/  STL [R1+0x6c], R23 ;  /* 0x00006c1701007387 */ /* 0x0003e80000100800 */
[----:B0-----:R-:W2:Y:S04]  /*2dbd0*/  LDL.LU R20, [R1+0xf0] ;  /* 0x0000f00001147983 */ /* 0x001ea80000300800 */
[----:B------:R-:W2:Y:S04]  /*2dbe0*/  LDL.LU R21, [R1+0xf4] ;  /* 0x0000f40001157983 */ /* 0x000ea80000300800 */
[----:B------:R-:W3:Y:S04]  /*2dbf0*/  LDL.LU R22, [R1+0xf8] ;  /* 0x0000f80001167983 */ /* 0x000ee80000300800 */
[----:B-1----:R-:W3:Y:S04]  /*2dc00*/  LDL.LU R23, [R1+0xfc] ;  /* 0x0000fc0001177983 */ /* 0x002ee80000300800 */
[----:B------:R-:W4:Y:S04]  /*2dc10*/  LDL.LU R4, [R1+0x20] ;  /* 0x0000200001047983 */ /* 0x000f280000300800 */
[----:B------:R-:W4:Y:S04]  /*2dc20*/  LDL.LU R5, [R1+0x24] ;  /* 0x0000240001057983 */ /* 0x000f280000300800 */
[----:B------:R-:W2:Y:S04]  /*2dc30*/  LDL.LU R6, [R1+0x28] ;  /* 0x0000280001067983 */ /* 0x000ea80000300800 */
[----:B------:R-:W2:Y:S04]  /*2dc40*/  LDL.LU R7, [R1+0x2c] ;  /* 0x00002c0001077983 */ /* 0x000ea80000300800 */
[----:B--2---:R-:W-:Y:S04]  /*2dc50*/  STL.64 [R1+0x4110], R6 ;  /* 0x0041100601007387 */ /* 0x004fe80000100a00 */
[----:B----4-:R-:W-:Y:S04]  /*2dc60*/  STL.64 [R1+0x4108], R4 ;  /* 0x0041080401007387 */ /* 0x010fe80000100a00 */
[----:B---3--:R0:W-:Y:S04]  /*2dc70*/  STL.64 [R1+0x40d0], R22 ;  /* 0x0040d01601007387 */ /* 0x0081e80000100a00 */
[----:B------:R1:W-:Y:S01]  /*2dc80*/  STL.64 [R1+0x40c8], R20 ;  /* 0x0040c81401007387 */ /* 0x0003e20000100a00 */
[----:B0-----:R-:W-:-:S03]  /*2dc90*/  MOV R23, R28 ;  /* 0x0000001c00177202 */ /* 0x001fc60000000f00 */
[----:B-1----:R-:W2:Y:S04]  /*2dca0*/  LDL.LU R20, [R1+0x110] ;  /* 0x0001100001147983 */ /* 0x002ea80000300800 */
[----:B------:R-:W2:Y:S04]  /*2dcb0*/  LDL.LU R21, [R1+0x114] ;  /* 0x0001140001157983 */ /* 0x000ea80000300800 */
[----:B------:R-:W3:Y:S04]  /*2dcc0*/  LDL.LU R22, [R1+0x118] ;  /* 0x0001180001167983 */ /* 0x000ee80000300800 */
[----:B------:R-:W4:Y:S04]  /*2dcd0*/  LDL.LU R28, [R1+0x419c] ;  /* 0x00419c00011c7983 */ /* 0x000f280000300800 */
[----:B------:R-:W2:Y:S04]  /*2dce0*/  LDL.LU R4, [R1+0x30] ;  /* 0x0000300001047983 */ /* 0x000ea80000300800 */
[----:B------:R-:W2:Y:S04]  /*2dcf0*/  LDL.LU R5, [R1+0x34] ;  /* 0x0000340001057983 */ /* 0x000ea80000300800 */
[----:B------:R-:W2:Y:S04]  /*2dd00*/  LDL.LU R6, [R1+0x38] ;  /* 0x0000380001067983 */ /* 0x000ea80000300800 */
[----:B------:R-:W2:Y:S04]  /*2dd10*/  LDL.LU R7, [R1+0x3c] ;  /* 0x00003c0001077983 */ /* 0x000ea80000300800 */
[----:B--2---:R-:W-:Y:S04]  /*2dd20*/  STL.64 [R1+0x4140], R6 ;  /* 0x0041400601007387 */ /* 0x004fe80000100a00 */
[----:B------:R-:W-:Y:S04]  /*2dd30*/  STL.64 [R1+0x4138], R4 ;  /* 0x0041380401007387 */ /* 0x000fe80000100a00 */
[----:B---3--:R-:W-:Y:S04]  /*2dd40*/  STL.64 [R1+0x40f0], R22 ;  /* 0x0040f01601007387 */ /* 0x008fe80000100a00 */
[----:B------:R0:W-:Y:S04]  /*2dd50*/  STL.64 [R1+0x40e8], R20 ;  /* 0x0040e81401007387 */ /* 0x0001e80000100a00 */
[----:B0-----:R-:W2:Y:S04]  /*2dd60*/  LDL.LU R20, [R1+0xe0] ;  /* 0x0000e00001147983 */ /* 0x001ea80000300800 */
[----:B------:R-:W2:Y:S04]  /*2dd70*/  LDL.LU R21, [R1+0xe4] ;  /* 0x0000e40001157983 */ /* 0x000ea80000300800 */
[----:B------:R-:W3:Y:S01]  /*2dd80*/  LDL.LU R22, [R1+0xe8] ;  /* 0x0000e80001167983 */ /* 0x000ee20000300800 */
[----:B----4-:R-:W-:-:S03]  /*2dd90*/  MOV R23, R28 ;  /* 0x0000001c00177202 */ /* 0x010fc60000000f00 */
[----:B------:R-:W4:Y:S04]  /*2dda0*/  LDL.LU R28, [R1+0x4198] ;  /* 0x00419800011c7983 */ /* 0x000f280000300800 */
[----:B---3--:R-:W-:Y:S04]  /*2ddb0*/  STL.64 [R1+0x4100], R22 ;  /* 0x0041001601007387 */ /* 0x008fe80000100a00 */
[----:B--2---:R0:W-:Y:S04]  /*2ddc0*/  STL.64 [R1+0x40f8], R20 ;  /* 0x0040f81401007387 */ /* 0x0041e80000100a00 */
[----:B0-----:R-:W2:Y:S04]  /*2ddd0*/  LDL.LU R20, [R1+0x100] ;  /* 0x0001000001147983 */ /* 0x001ea80000300800 */
[----:B------:R-:W2:Y:S04]  /*2dde0*/  LDL.LU R21, [R1+0x104] ;  /* 0x0001040001157983 */ /* 0x000ea80000300800 */
[----:B------:R-:W3:Y:S04]  /*2ddf0*/  LDL.LU R22, [R1+0x108] ;  /* 0x0001080001167983 */ /* 0x000ee80000300800 */
[----:B------:R-:W3:Y:S04]  /*2de00*/  LDL.LU R23, [R1+0x10c] ;  /* 0x00010c0001177983 */ /* 0x000ee80000300800 */
[----:B------:R-:W2:Y:S04]  /*2de10*/  LDL.LU R4, [R1+0x40] ;  /* 0x0000400001047983 */ /* 0x000ea80000300800 */
[----:B------:R-:W2:Y:S04]  /*2de20*/  LDL.LU R5, [R1+0x44] ;  /* 0x0000440001057983 */ /* 0x000ea80000300800 */
[----:B------:R-:W2:Y:S04]  /*2de30*/  LDL.LU R6, [R1+0x48] ;  /* 0x0000480001067983 */ /* 0x000ea80000300800 */
[----:B------:R-:W2:Y:S04]  /*2de40*/  LDL.LU R7, [R1+0x4c] ;  /* 0x00004c0001077983 */ /* 0x000ea80000300800 */
[----:B--2---:R-:W-:Y:S04]  /*2de50*/  STL.64 [R1+0x4170], R6 ;  /* 0x0041700601007387 */ /* 0x004fe80000100a00 */
[----:B------:R0:W-:Y:S04]  /*2de60*/  STL.64 [R1+0x4168], R4 ;  /* 0x0041680401007387 */ /* 0x0001e80000100a00 */
        /* <DEDUP_REMOVED lines=8> */
[----:B------:R-:W2:Y:S04]  /*2def0*/  LDL.LU R22, [R1+0x128] ;  /* 0x0001280001167983 */ /* 0x000ea80000300800 */
[----:B------:R-:W2:Y:S04]  /*2df00*/  LDL.LU R23, [R1+0x12c] ;  /* 0x00012c0001177983 */ /* 0x000ea80000300800 */
[----:B------:R-:W3:Y:S04]  /*2df10*/  LDL.LU R8, [R1+0x1c0] ;  /* 0x0001c00001087983 */ /* 0x000ee80000300800 */
        /* <DEDUP_REMOVED lines=28> */
[----:B--2---:R-:W-:Y:S04]  /*2e0e0*/  STL.64 [R1+0x4188], R20 ;  /* 0x0041881401007387 */ /* 0x004fe80000100a00 */
[----:B----4-:R-:W0:Y:S04]  /*2e0f0*/  LDSM.16.MT88.4 R20, [R28+0x7000] ;  /* 0x007000001c14783b */ /* 0x010e280000004200 */
[----:B------:R-:W-:Y:S04]  /*2e100*/  STL.64 [R1+0x40a0], R26 ;  /* 0x0040a01a01007387 */ /* 0x000fe80000100a00 */
[----:B------:R1:W-:Y:S04]  /*2e110*/  STL.64 [R1+0x4098], R24 ;  /* 0x0040981801007387 */ /* 0x0003e80000100a00 */
[----:B-1----:R-:W2:Y:S04]  /*2e120*/  LDL.LU R24, [R1+0xd0] ;  /* 0x0000d00001187983 */ /* 0x002ea80000300800 */
[----:B------:R-:W2:Y:S04]  /*2e130*/  LDL.LU R25, [R1+0xd4] ;  /* 0x0000d40001197983 */ /* 0x000ea80000300800 */
[----:B------:R-:W2:Y:S04]  /*2e140*/  LDL.LU R26, [R1+0xd8] ;  /* 0x0000d800011a7983 */ /* 0x000ea80000300800 */
[----:B------:R-:W2:Y:S04]  /*2e150*/  LDL.LU R27, [R1+0xdc] ;  /* 0x0000dc00011b7983 */ /* 0x000ea80000300800 */
[----:B------:R-:W-:Y:S04]  /*2e160*/  STL [R1+0x4080], R15 ;  /* 0x0040800f01007387 */ /* 0x000fe80000100800 */
[----:B------:R-:W-:Y:S04]  /*2e170*/  STL [R1+0x407c], R14 ;  /* 0x00407c0e01007387 */ /* 0x000fe80000100800 */
[----:B0-----:R-:W-:Y:S04]  /*2e180*/  STL.64 [R1+0x10], R20 ;  /* 0x0000101401007387 */ /* 0x001fe80000100a00 */
[----:B------:R0:W-:Y:S02]  /*2e190*/  STL.64 [R1+0x18], R22 ;  /* 0x0000181601007387 */ /* 0x0001e40000100a00 */
[C---:B0-----:R-:W-:Y:S11]  /*2e1a0*/  HMMA.16816.F32.BF16 R20, R4.reuse, R16, R8 ;  /* 0x000000100414723c */ /* 0x041ff60000041808 */
[----:B------:R-:W-:Y:S11]  /*2e1b0*/  @!UPT UIADD3 URZ, URZ, URZ, URZ ;  /* 0x0000003f3f3ff290 */ /* 0x000ff6000fffe03f */
[----:B------:R-:W-:Y:S02]  /*2e1c0*/  @!UPT UIADD3 URZ, URZ, URZ, URZ ;  /* 0x0000003f3f3ff290 */ /* 0x000fe4000fffe03f */
[----:B------:R-:W-:Y:S01]  /*2e1d0*/  MOV R11, R22 ;  /* 0x00000016000b7202 */ /* 0x000fe20000000f00 */
[----:B------:R-:W-:Y:S01]  /*2e1e0*/  IMAD.MOV.U32 R3, RZ, RZ, R23 ;  /* 0x000000ffff037224 */ /* 0x000fe200078e0017 */
[----:B------:R-:W-:Y:S01]  /*2e1f0*/  MOV R10, R21 ;  /* 0x00000015000a7202 */ /* 0x000fe20000000f00 */
[----:B------:R-:W-:Y:S01]  /*2e200*/  IMAD.MOV.U32 R9, RZ, RZ, R20 ;  /* 0x000000ffff097224 */ /* 0x000fe200078e0014 */
[----:B------:R-:W3:Y:S04]  /*2e210*/  LDL.LU.64 R22, [R1+0x4190] ;  /* 0x0041900001167983 */ /* 0x000ee80000300a00 */
[----:B------:R-:W3:Y:S02]  /*2e220*/  LDL.LU.64 R20, [R1+0x4188] ;  /* 0x0041880001147983 */ /* 0x000ee40000300a00 */
[----:B---3--:R-:W-:Y:S02]  /*2e230*/  HMMA.16816.F32.BF16 R4, R4, R12, R20 ;  /* 0x0000000c0404723c */ /* 0x008fe40000041814 */
[----:B------:R-:W3:Y:S04]  /*2e240*/  LDL.LU.64 R22, [R1+0x4180] ;  /* 0x0041800001167983 */ /* 0x000ee80000300a00 */
[----:B------:R-:W3:Y:S11]  /*2e250*/  LDL.LU.64 R20, [R1+0x4178] ;  /* 0x0041780001147983 */ /* 0x000ef60000300a00 */
[----:B------:R-:W-:Y:S06]  /*2e260*/  @!UPT UIADD3 URZ, URZ, URZ, URZ ;  /* 0x0000003f3f3ff290 */ /* 0x000fec000fffe03f */
[----:B------:R0:W-:Y:S01]  /*2e270*/  STL [R1+0x50], R4 ;  /* 0x0000500401007387 */ /* 0x0001e20000100800 */
[----:B------:R-:W-:Y:S01]  /*2e280*/  MOV R14, R6 ;  /* 0x00000006000e7202 */ /* 0x000fe20000000f00 */
[----:B------:R-:W-:Y:S01]  /*2e290*/  IMAD.MOV.U32 R8, RZ, RZ, R7 ;  /* 0x000000ffff087224 */ /* 0x000fe200078e0007 */
[----:B------:R-:W-:Y:S01]  /*2e2a0*/  MOV R15, R5 ;  /* 0x00000005000f7202 */ /* 0x000fe20000000f00 */
[----:B------:R-:W3:Y:S04]  /*2e2b0*/  LDL.LU.64 R6, [R1+0x4170] ;  /* 0x0041700001067983 */ /* 0x000ee80000300a00 */
[----:B0-----:R-:W3:Y:S02]  /*2e2c0*/  LDL.LU.64 R4, [R1+0x4168] ;  /* 0x0041680001047983 */ /* 0x001ee40000300a00 */
[----:B---3--:R-:W-:Y:S11]  /*2e2d0*/  HMMA.16816.F32.BF16 R20, R4, R16, R20 ;  /* 0x000000100414723c */ /* 0x008ff60000041814 */
[----:B------:R-:W-:Y:S11]  /*2e2e0*/  @!UPT UIADD3 URZ, URZ, URZ, URZ ;  /* 0x0000003f3f3ff290 */ /* 0x000ff6000fffe03f */
[----:B------:R-:W-:Y:S01]  /*2e2f0*/  @!UPT UIADD3 URZ, URZ, URZ, URZ ;  /* 0x0000003f3f3ff290 */ /* 0x000fe2000fffe03f */
[----:B------:R-:W-:Y:S01]  /*2e300*/  STL.64 [R1+0xb0], R20 ;  /* 0x0000b01401007387 */ /* 0x000fe20000100a00 */
[----:B------:R-:W-:-:S03]  /*2e310*/  MOV R29, R23 ;  /* 0x00000017001d7202 */ /* 0x000fc60000000f00 */
        /* <DEDUP_REMOVED lines=22> */
[----:B------:R-:W-:Y:S01]  /*2e480*/  STL.64 [R1+0x180], R4 ;  /* 0x0001800401007387 */ /* 0x000fe20000100a00 */
[----:B------:R-:W-:-:S03]  /*2e490*/  MOV R2, R7 ;  /* 0x0000000700027202 */ /* 0x000fc60000000f00 */
[----:B------:R0:W-:Y:S04]  /*2e4a0*/  STL [R1+0x188], R6 ;  /* 0x0001880601007387 */ /* 0x0001e80000100800 */
        /* <DEDUP_REMOVED lines=36> */
[----:B------:R1:W-:Y:S04]  /*2e6f0*/  STL.64 [R1+0x148], R6 ;  /* 0x0001480601007387 */ /* 0x0003e80000100a00 */
[----:B0-----:R-:W3:Y:S01]  /*2e700*/  LDL.LU R4, [R1+0x90] ;  /* 0x0000900001047983 */ /* 0x001ee20000300800 */
[----:B------:R-:W-:-:S03]  /*2e710*/  MOV R5, R0 ;  /* 0x0000000000057202 */ /* 0x000fc60000000f00 */
[----:B------:R-:W4:Y:S01]  /*2e720*/  LDL.LU R0, [R1+0x40b0] ;  /* 0x0040b00001007983 */ /* 0x000f220000300800 */
[----:B-1----:R-:W-:Y:S01]  /*2e730*/  MOV R6, R18 ;  /* 0x0000001200067202 */ /* 0x002fe20000000f00 */
[----:B------:R-:W-:Y:S02]  /*2e740*/  IMAD.MOV.U32 R7, RZ, RZ, R19 ;  /* 0x000000ffff077224 */ /* 0x000fe400078e0013 */
[----:B------:R-:W3:Y:S04]  /*2e750*/  LDL.LU R18, [R1+0x40ac] ;  /* 0x0040ac0001127983 */ /* 0x000ee80000300800 */
[----:B------:R-:W3:Y:S01]  /*2e760*/  LDL.LU R19, [R1+0x40a8] ;  /* 0x0040a80001137983 */ /* 0x000ee20000300800 */
        /* <DEDUP_REMOVED lines=13> */
[----:B0-----:R-:W2:Y:S04]  /*2e840*/  LDL.LU R20, [R1+0x80] ;  /* 0x0000800001147983 */ /* 0x001ea80000300800 */
[----:B------:R-:W2:Y:S04]  /*2e850*/  LDL.LU R21, [R1+0x84] ;  /* 0x0000840001157983 */ /* 0x000ea80000300800 */
[----:B-1----:R-:W2:Y:S04]  /*2e860*/  LDL.LU R22, [R1+0x88] ;  /* 0x0000880001167983 */ /* 0x002ea80000300800 */
[----:B------:R-:W2:Y:S01]  /*2e870*/  LDL.LU R23, [R1+0x8c] ;  /* 0x00008c0001177983 */ /* 0x000ea20000300800 */
[----:B---3--:R-:W-:Y:S11]  /*2e880*/  HMMA.16816.F32.BF16 R4, R24, R18, R4 ;  /* 0x000000121804723c */ /* 0x008ff60000041804 */
[----:B------:R-:W-:Y:S11]  /*2e890*/  @!UPT UIADD3 URZ, URZ, URZ, URZ ;  /* 0x0000003f3f3ff290 */ /* 0x000ff6000fffe03f */
[----:B------:R-:W-:Y:S01]  /*2e8a0*/  @!UPT UIADD3 URZ, URZ, URZ, URZ ;  /* 0x0000003f3f3ff290 */ /* 0x000fe2000fffe03f */
[----:B------:R-:W-:Y:S04]  /*2e8b0*/  STL.64 [R1+0x1c0], R4 ;  /* 0x0001c00401007387 */ /* 0x000fe80000100a00 */
[----:B------:R-:W-:Y:S04]  /*2e8c0*/  STL.64 [R1+0x1c8], R6 ;  /* 0x0001c80601007387 */ /* 0x000fe80000100a00 */
[----:B----4-:R-:W0:Y:S02]  /*2e8d0*/  LDSM.16.MT88.4 R4, [R0+0x7000] ;  /* 0x007000000004783b */ /* 0x010e240000004200 */
[----:B0-----:R-:W-:-:S02]  /*2e8e0*/  MOV R16, R4 ;  /* 0x0000000400107202 */ /* 0x001fc40000000f00 */
[----:B------:R0:W-:Y:S04]  /*2e8f0*/  STL [R1+0x4018], R7 ;  /* 0x0040180701007387 */ /* 0x0001e80000100800 */
[----:B------:R-:W3:Y:S01]  /*2e900*/  LDL.LU R4, [R1+0x50] ;  /* 0x0000500001047983 */ /* 0x000ee20000300800 */
[----:B------:R-:W-:Y:S01]  /*2e910*/  MOV R13, R5 ;  /* 0x00000005000d7202 */ /* 0x000fe20000000f00 */
[----:B------:R-:W-:Y:S01]  /*2e920*/  IMAD.MOV.U32 R12, RZ, RZ, R6 ;  /* 0x000000ffff0c7224 */ /* 0x000fe200078e0006 */
[----:B------:R-:W-:Y:S02]  /*2e930*/  MOV R5, R15 ;  /* 0x0000000f00057202 */ /* 0x000fe40000000f00 */
[----:B------:R-:W4:Y:S01]  /*2e940*/  LDL.LU R15, [R1+0x4080] ;  /* 0x00408000010f7983 */ /* 0x000f220000300800 */
[----:B------:R-:W-:-:S03]  /*2e950*/  MOV R6, R14 ;  /* 0x0000000e00067202 */ /* 0x000fc60000000f00 */
[----:B------:R-:W2:Y:S01]  /*2e960*/  LDL.LU R14, [R1+0x407c] ;  /* 0x00407c00010e7983 */ /* 0x000ea20000300800 */
[----:B0-----:R-:W-:-:S03]  /*2e970*/  IMAD.MOV.U32 R7, RZ, RZ, R8 ;  /* 0x000000ffff077224 */ /* 0x001fc600078e0008 */
[----:B------:R-:W2:Y:S04]  /*2e980*/  LDL.LU R8, [R1+0x4078] ;  /* 0x0040780001087983 */ /* 0x000ea80000300800 */
[----:B------:R0:W-:Y:S02]  /*2e990*/  STL.64 [R1+0x4030], R6 ;  /* 0x0040300601007387 */ /* 0x0001e40000100a00 */
[----:B0-----:R-:W-:Y:S01]  /*2e9a0*/  IMAD.MOV.U32 R6, RZ, RZ, R11 ;  /* 0x000000ffff067224 */ /* 0x001fe200078e000b */
[----:B------:R-:W-:Y:S01]  /*2e9b0*/  MOV R7, R3 ;  /* 0x0000000300077202 */ /* 0x000fe20000000f00 */
[----:B---3--:R0:W-:Y:S02]  /*2e9c0*/  STL.64 [R1+0x4028], R4 ;  /* 0x0040280401007387 */ /* 0x0081e40000100a00 */
[----:B0-----:R-:W-:-:S02]  /*2e9d0*/  MOV R4, R9 ;  /* 0x0000000900047202 */ /* 0x001fc40000000f00 */
[----:B------:R-:W3:Y:S01]  /*2e9e0*/  LDL.LU R9, [R1+0x4074] ;  /* 0x0040740001097983 */ /* 0x000ee20000300800 */
[----:B------:R-:W-:-:S03]  /*2e9f0*/  MOV R5, R10 ;  /* 0x0000000a00057202 */ /* 0x000fc60000000f00 */
[----:B------:R-:W3:Y:S04]  /*2ea00*/  LDL.LU R10, [R1+0x4070] ;  /* 0x00407000010a7983 */ /* 0x000ee80000300800 */
[----:B------:R-:W3:Y:S04]  /*2ea10*/  LDL.LU R11, [R1+0x406c] ;  /* 0x00406c00010b7983 */ /* 0x000ee80000300800 */
[----:B------:R-:W3:Y:S04]  /*2ea20*/  LDL.LU R3, [R1+0x4068] ;  /* 0x0040680001037983 */ /* 0x000ee80000300800 */
[----:B------:R4:W-:Y:S04]  /*2ea30*/  STL.64 [R1+0x4048], R6 ;  /* 0x0040480601007387 */ /* 0x0009e80000100a00 */
[----:B------:R0:W-:Y:S01]  /*2ea40*/  STL.64 [R1+0x4040], R4 ;  /* 0x0040400401007387 */ /* 0x0001e20000100a00 */
[----:B----4-:R-:W-:-:S03]  /*2ea50*/  IMAD.MOV.U32 R6, RZ, RZ, R15 ;  /* 0x000000ffff067224 */ /* 0x010fc600078e000f */
[----:B0-----:R-:W4:Y:S01]  /*2ea60*/  LDL.LU R4, [R1+0x60] ;  /* 0x0000600001047983 */ /* 0x001f220000300800 */
[----:B--2---:R-:W-:-:S03]  /*2ea70*/  MOV R5, R14 ;  /* 0x0000000e00057202 */ /* 0x004fc60000000f00 */
[----:B------:R-:W2:Y:S04]  /*2ea80*/  LDL.LU R14, [R1+0x4064] ;  /* 0x00406400010e7983 */ /* 0x000ea80000300800 */
[----:B------:R-:W2:Y:S04]  /*2ea90*/  LDL.LU R15, [R1+0x4060] ;  /* 0x00406000010f7983 */ /* 0x000ea80000300800 */
[----:B------:R-:W2:Y:S04]  /*2eaa0*/  LDL.LU R7, [R1+0x6c] ;  /* 0x00006c0001077983 */ /* 0x000ea80000300800 */
[----:B--2---:R-:W-:Y:S04]  /*2eab0*/  STL.64 [R1+0x4058], R6 ;  /* 0x0040580601007387 */ /* 0x004fe80000100a00 */
[----:B----4-:R0:W-:Y:S04]  /*2eac0*/  STL.64 [R1+0x4050], R4 ;  /* 0x0040500401007387 */ /* 0x0101e80000100a00 */
[----:B0-----:R-:W2:Y:S04]  /*2ead0*/  LDL.LU R4, [R1+0xc0] ;  /* 0x0000c00001047983 */ /* 0x001ea80000300800 */
[----:B------:R-:W2:Y:S04]  /*2eae0*/  LDL.LU R5, [R1+0xc4] ;  /* 0x0000c40001057983 */ /* 0x000ea80000300800 */
[----:B------:R-:W2:Y:S01]  /*2eaf0*/  LDL.LU R6, [R1+0xc8] ;  /* 0x0000c80001067983 */ /* 0x000ea20000300800 */
[----:B------:R-:W-:Y:S03]  /*2eb00*/  HMMA.16816.F32.BF16 R20, R24, R14, R20 ;  /* 0x0000000e1814723c */ /* 0x000fe60000041814 */
[----:B------:R-:W4:Y:S04]  /*2eb10*/  LDL.LU.64 R24, [R1+0x10] ;  /* 0x0000100001187983 */ /* 0x000f280000300a00 */
[----:B------:R-:W4:Y:S11]  /*2eb20*/  LDL.LU.64 R26, [R1+0x18] ;  /* 0x00001800011a7983 */ /* 0x000f360000300a00 */
[----:B------:R-:W-:Y:S05]  /*2eb30*/  @!UPT UIADD3 URZ, URZ, URZ, URZ ;  /* 0x0000003f3f3ff290 */ /* 0x000fea000fffe03f */
[----:B------:R-:W-:Y:S04]  /*2eb40*/  STL.64 [R1+0x1a0], R20 ;  /* 0x0001a01401007387 */ /* 0x000fe80000100a00 */
[----:B------:R-:W-:Y:S04]  /*2eb50*/  STL.64 [R1+0x1a8], R22 ;  /* 0x0001a81601007387 */ /* 0x000fe80000100a00 */
[----:B------:R-:W0:Y:S01]  /*2eb60*/  LDSM.16.MT88.4 R20, [R0+0x7080] ;  /* 0x007080000014783b */ /* 0x000e220000004200 */
[----:B---3--:R-:W-:-:S03]  /*2eb70*/  MOV R7, R3 ;  /* 0x0000000300077202 */ /* 0x008fc60000000f00 */
[----:B0-----:R-:W-:Y:S04]  /*2eb80*/  STL.64 [R1+0x3fd8], R22 ;  /* 0x003fd81601007387 */ /* 0x001fe80000100a00 */
[----:B------:R0:W-:Y:S04]  /*2eb90*/  STL.64 [R1+0x3fd0], R20 ;  /* 0x003fd01401007387 */ /* 0x0001e80000100a00 */
[----:B0-----:R-:W3:Y:S04]  /*2eba0*/  LDL.LU.64 R20, [R1+0x30] ;  /* 0x0000300001147983 */ /* 0x001ee80000300a00 */
[----:B------:R-:W3:Y:S01]  /*2ebb0*/  LDL.LU.64 R22, [R1+0x38] ;  /* 0x0000380001167983 */ /* 0x000ee20000300a00 */
        /* <DEDUP_REMOVED lines=8> */
[----:B------:R-:W4:Y:S04]  /*2ec40*/  LDL.LU.64 R6, [R1+0x4048] ;  /* 0x0040480001067983 */ /* 0x000f280000300a00 */
[----:B------:R-:W4:Y:S11]  /*2ec50*/  LDL.LU.64 R4, [R1+0x4040] ;  /* 0x0040400001047983 */ /* 0x000f360000300a00 */
[----:B------:R-:W-:Y:S06]  /*2ec60*/  @!UPT UIADD3 URZ, URZ, URZ, URZ ;  /* 0x0000003f3f3ff290 */ /* 0x000fec000fffe03f */
[----:B------:R0:W-:Y:S01]  /*2ec70*/  STL.64 [R1+0x130], R8 ;  /* 0x0001300801007387 */ /* 0x0001e20000100a00 */
[----:B------:R-:W-:-:S03]  /*2ec80*/  MOV R3, R11 ;  /* 0x0000000b00037202 */ /* 0x000fc60000000f00 */
[----:B------:R1:W-:Y:S01]  /*2ec90*/  STL [R1+0x138], R10 ;  /* 0x0001380a01007387 */ /* 0x0003e20000100800 */
[----:B------:R-:W-:-:S03]  /*2eca0*/  IMAD.MOV.U32 R11, RZ, RZ, R29 ;  /* 0x000000ffff0b7224 */ /* 0x000fc600078e001d */
[----:B0-----:R-:W3:Y:S04]  /*2ecb0*/  LDL.LU R8, [R1+0xb0] ;  /* 0x0000b00001087983 */ /* 0x001ee80000300800 */
[----:B------:R-:W3:Y:S04]  /*2ecc0*/  LDL.LU R9, [R1+0xb4] ;  /* 0x0000b40001097983 */ /* 0x000ee80000300800 */
[----:B-1----:R-:W3:Y:S04]  /*2ecd0*/  LDL.LU R10, [R1+0xb8] ;  /* 0x0000b800010a7983 */ /* 0x002ee80000300800 */
[----:B------:R-:W2:Y:S04]  /*2ece0*/  LDL.LU R29, [R1+0x4038] ;  /* 0x00403800011d7983 */ /* 0x000ea80000300800 */
[----:B------:R-:W-:Y:S01]  /*2ecf0*/  STL [R1+0x3f60], R3 ;  /* 0x003f600301007387 */ /* 0x000fe20000100800 */
[----:B----4-:R-:W-:Y:S11]  /*2ed00*/  HMMA.16816.F32.BF16 R4, R24, R18, R4 ;  /* 0x000000121804723c */ /* 0x010ff60000041804 */
[----:B------:R-:W-:Y:S11]  /*2ed10*/  @!UPT UIADD3 URZ, URZ, URZ, URZ ;  /* 0x0000003f3f3ff290 */ /* 0x000ff6000fffe03f */
[----:B------:R-:W-:Y:S01]  /*2ed20*/  @!UPT UIADD3 URZ, URZ, URZ, URZ ;  /* 0x0000003f3f3ff290 */ /* 0x000fe2000fffe03f */
[----:B------:R-:W-:Y:S04]  /*2ed30*/  STL.64 [R1+0x120], R4 ;  /* 0x0001200401007387 */ /* 0x000fe80000100a00 */
[----:B------:R0:W-:Y:S04]  /*2ed40*/  STL.64 [R1+0x128], R6 ;  /* 0x0001280601007387 */ /* 0x0001e80000100a00 */
[----:B0-----:R-:W4:Y:S04]  /*2ed50*/  LDL.LU.64 R6, [R1+0x4030] ;  /* 0x0040300001067983 */ /* 0x001f280000300a00 */
[----:B------:R-:W4:Y:S01]  /*2ed60*/  LDL.LU.64 R4, [R1+0x4028] ;  /* 0x0040280001047983 */ /* 0x000f220000300a00 */
[----:B------:R-:W-:Y:S01]  /*2ed70*/  MOV R28, R24 ;  /* 0x00000018001c7202 */ /* 0x000fe20000000f00 */
[----:B------:R-:W-:Y:S01]  /*2ed80*/  IMAD.MOV.U32 R17, RZ, RZ, R26 ;  /* 0x000000ffff117224 */ /* 0x000fe200078e001a */
[----:B------:R-:W-:-:S02]  /*2ed90*/  MOV R2, R25 ;  /* 0x0000001900027202 */ /* 0x000fc40000000f00 */
[----:B------:R-:W-:Y:S02]  /*2eda0*/  MOV R3, R27 ;  /* 0x0000001b00037202 */ /* 0x000fe40000000f00 */
[----:B--2---:R-:W0:Y:S04]  /*2edb0*/  LDSM.16.MT88.4 R24, [R29+0x7000] ;  /* 0x007000001d18783b */ /* 0x004e280000004200 */
[----:B0-----:R0:W-:Y:S04]  /*2edc0*/  STL.64 [R1+0x3fb8], R26 ;  /* 0x003fb81a01007387 */ /* 0x0011e80000100a00 */
[----:B------:R1:W-:Y:S01]  /*2edd0*/  STL.64 [R1+0x3fb0], R24 ;  /* 0x003fb01801007387 */ /* 0x0003e20000100a00 */
[----:B0-----:R-:W-:-:S02]  /*2ede0*/  MOV R26, R17 ;  /* 0x00000011001a7202 */ /* 0x001fc40000000f00 */
[----:B------:R-:W-:Y:S02]  /*2edf0*/  MOV R27, R3 ;  /* 0x00000003001b7202 */ /* 0x000fe40000000f00 */
[----:B-1----:R-:W-:Y:S01]  /*2ee00*/  MOV R24, R28 ;  /* 0x0000001c00187202 */ /* 0x002fe20000000f00 */
[----:B------:R-:W-:Y:S01]  /*2ee10*/  IMAD.MOV.U32 R25, RZ, RZ, R2 ;  /* 0x000000ffff197224 */ /* 0x000fe200078e0002 */
[----:B------:R-:W2:Y:S04]  /*2ee20*/  LDL.LU R28, [R1+0x4020] ;  /* 0x00402000011c7983 */ /* 0x000ea80000300800 */
[----:B------:R-:W2:Y:S01]  /*2ee30*/  LDL.LU R2, [R1+0x401c] ;  /* 0x00401c0001027983 */ /* 0x000ea20000300800 */
[----:B---3--:R-:W-:Y:S08]  /*2ee40*/  HMMA.16816.F32.BF16 R8, R20, R18, R8 ;  /* 0x000000121408723c */ /* 0x008ff00000041808 */
[----:B----4-:R-:W-:Y:S01]  /*2ee50*/  HMMA.16816.F32.BF16 R24, R24, R14, R4 ;  /* 0x0000000e1818723c */ /* 0x010fe20000041804 */
[----:B------:R-:W3:Y:S11]  /*2ee60*/  LDL.LU R7, [R1+0x4018] ;  /* 0x0040180001077983 */ /* 0x000ef60000300800 */
[----:B------:R-:W-:Y:S11]  /*2ee70*/  @!UPT UIADD3 URZ, URZ, URZ, URZ ;  /* 0x0000003f3f3ff290 */ /* 0x000ff6000fffe03f */
[----:B------:R-:W-:Y:S04]  /*2ee80*/  STL.64 [R1+0x110], R24 ;  /* 0x0001101801007387 */ /* 0x000fe80000100a00 */
[----:B------:R-:W-:Y:S04]  /*2ee90*/  STL.64 [R1+0x118], R26 ;  /* 0x0001181a01007387 */ /* 0x000fe80000100a00 */
[----:B------:R-:W0:Y:S04]  /*2eea0*/  LDSM.16.MT88.4 R24, [R29+0x7080] ;  /* 0x007080001d18783b */ /* 0x000e280000004200 */
[----:B0-----:R0:W-:Y:S04]  /*2eeb0*/  STL.64 [R1+0x20], R24 ;  /* 0x0000201801007387 */ /* 0x0011e80000100a00 */
[----:B------:R1:W-:Y:S04]  /*2eec0*/  STL.64 [R1+0x28], R26 ;  /* 0x0000281a01007387 */ /* 0x0003e80000100a00 */
[----:B------:R-:W-:Y:S04]  /*2eed0*/  STL.64 [R1+0xf0], R8 ;  /* 0x0000f00801007387 */ /* 0x000fe80000100a00 */
[----:B------:R-:W-:Y:S04]  /*2eee0*/  STL.64 [R1+0xf8], R10 ;  /* 0x0000f80a01007387 */ /* 0x000fe80000100a00 */
[----:B------:R-:W4:Y:S04]  /*2eef0*/  LDL R17, [R1+0xe40] ;  /* 0x000e400001117983 */ /* 0x000f280000100800 */
[----:B0-----:R-:W4:Y:S04]  /*2ef00*/  LDL.LU R24, [R1+0x40] ;  /* 0x0000400001187983 */ /* 0x001f280000300800 */
[----:B------:R-:W4:Y:S04]  /*2ef10*/  LDL.LU R25, [R1+0x44] ;  /* 0x0000440001197983 */ /* 0x000f280000300800 */
[----:B-1----:R-:W4:Y:S01]  /*2ef20*/  LDL.LU R26, [R1+0x48] ;  /* 0x00004800011a7983 */ /* 0x002f220000300800 */
[----:B------:R-:W-:Y:S01]  /*2ef30*/  MOV R4, R22 ;  /* 0x0000001600047202 */ /* 0x000fe20000000f00 */
[----:B------:R-:W-:Y:S01]  /*2ef40*/  IMAD.MOV.U32 R3, RZ, RZ, R23 ;  /* 0x000000ffff037224 */ /* 0x000fe200078e0017 */
[----:B------:R-:W-:Y:S01]  /*2ef50*/  MOV R5, R21 ;  /* 0x0000001500057202 */ /* 0x000fe20000000f00 */
[----:B------:R-:W-:Y:S01]  /*2ef60*/  IMAD.MOV.U32 R6, RZ, RZ, R20 ;  /* 0x000000ffff067224 */ /* 0x000fe200078e0014 */
[----:B------:R-:W-:Y:S01]  /*2ef70*/  MOV R22, R12 ;  /* 0x0000000c00167202 */ /* 0x000fe20000000f00 */
[----:B------:R-:W-:Y:S01]  /*2ef80*/  IMAD.MOV.U32 R21, RZ, RZ, R13 ;  /* 0x000000ffff157224 */ /* 0x000fe200078e000d */
[----:B------:R-:W-:-:S02]  /*2ef90*/  MOV R20, R16 ;  /* 0x0000001000147202 */ /* 0x000fc40000000f00 */
[----:B--2---:R-:W-:Y:S02]  /*2efa0*/  MOV R27, R2 ;  /* 0x00000002001b7202 */ /* 0x004fe40000000f00 */
[----:B------:R-:W2:Y:S01]  /*2efb0*/  LDL.LU R2, [R1+0x4014] ;  /* 0x0040140001027983 */ /* 0x000ea20000300800 */
[----:B---3--:R-:W-:-:S05]  /*2efc0*/  MOV R23, R7 ;  /* 0x0000000700177202 */ /* 0x008fca0000000f00 */
[----:B------:R-:W-:Y:S04]  /*2efd0*/  STL.64 [R1+0x4008], R22 ;  /* 0x0040081601007387 */ /* 0x000fe80000100a00 */
[----:B------:R-:W-:Y:S04]  /*2efe0*/  STL.64 [R1+0x4000], R20 ;  /* 0x0040001401007387 */ /* 0x000fe80000100a00 */
[----:B----4-:R-:W-:Y:S04]  /*2eff0*/  STL.64 [R1+0x3fc8], R26 ;  /* 0x003fc81a01007387 */ /* 0x010fe80000100a00 */
[----:B------:R0:W-:Y:S04]  /*2f000*/  STL.64 [R1+0x3fc0], R24 ;  /* 0x003fc01801007387 */ /* 0x0001e80000100a00 */
[----:B0-----:R-:W3:Y:S04]  /*2f010*/  LDL.LU R24, [R1+0x150] ;  /* 0x0001500001187983 */ /* 0x001ee80000300800 */
[----:B------:R-:W3:Y:S04]  /*2f020*/  LDL.LU R25, [R1+0x154] ;  /* 0x0001540001197983 */ /* 0x000ee80000300800 */
[----:B------:R-:W4:Y:S04]  /*2f030*/  LDL.LU R26, [R1+0x158] ;  /* 0x00015800011a7983 */ /* 0x000f280000300800 */
[----:B------:R-:W4:Y:S04]  /*2f040*/  LDL.LU R27, [R1+0x15c] ;  /* 0x00015c00011b7983 */ /* 0x000f280000300800 */
[----:B----4-:R2:W-:Y:S04]  /*2f050*/  STL.64 [R1+0x3fe8], R26 ;  /* 0x003fe81a01007387 */ /* 0x0105e80000100a00 */
[----:B---3--:R0:W-:Y:S01]  /*2f060*/  STL.64 [R1+0x3fe0], R24 ;  /* 0x003fe01801007387 */ /* 0x0081e20000100a00 */
[----:B--2---:R-:W-:-:S03]  /*2f070*/  MOV R27, R2 ;  /* 0x00000002001b7202 */ /* 0x004fc60000000f00 */
[----:B0-----:R-:W2:Y:S04]  /*2f080*/  LDL.LU R24, [R1+0x180] ;  /* 0x0001800001187983 */ /* 0x001ea80000300800 */
[----:B------:R-:W2:Y:S04]  /*2f090*/  LDL.LU R25, [R1+0x184] ;  /* 0x0001840001197983 */ /* 0x000ea80000300800 */
[----:B------:R-:W3:Y:S04]  /*2f0a0*/  LDL.LU R26, [R1+0x188] ;  /* 0x00018800011a7983 */ /* 0x000ee80000300800 */
[----:B------:R-:W4:Y:S01]  /*2f0b0*/  LDL.LU R2, [R1+0x4010] ;  /* 0x0040100001027983 */ /* 0x000f220000300800 */
[----:B------:R-:W-:Y:S01]  /*2f0c0*/  IMAD.MOV.U32 R20, RZ, RZ, R6 ;  /* 0x000000ffff147224 */ /* 0x000fe200078e0006 */
[----:B------:R-:W-:-:S02]  /*2f0d0*/  MOV R21, R5 ;  /* 0x0000000500157202 */ /* 0x000fc40000000f00 */
[----:B------:R-:W-:Y:S02]  /*2f0e0*/  MOV R22, R4 ;  /* 0x0000000400167202 */ /* 0x000fe40000000f00 */
[----:B------:R-:W0:Y:S01]  /*2f0f0*/  LDSM.16.M88.4 R4, [R17+0x20100] ;  /* 0x020100001104783b */ /* 0x000e220000000200 */
[----:B------:R-:W-:-:S03]  /*2f100*/  IMAD.MOV.U32 R23, RZ, RZ, R3 ;  /* 0x000000ffff177224 */ /* 0x000fc600078e0003 */
[----:B----4-:R-:W1:Y:S04]  /*2f110*/  LDSM.16.MT88.4 R8, [R2+0x8000] ;  /* 0x008000000208783b */ /* 0x010e680000004200 */
[----:B---3--:R-:W-:Y:S04]  /*2f120*/  STL.64 [R1+0x3ff8], R26 ;  /* 0x003ff81a01007387 */ /* 0x008fe80000100a00 */
[----:B--2---:R2:W-:Y:S04]  /*2f130*/  STL.64 [R1+0x3ff0], R24 ;  /* 0x003ff01801007387 */ /* 0x0045e80000100a00 */
[----:B--2---:R-:W2:Y:S04]  /*2f140*/  LDL.LU R24, [R1+0x1b0] ;  /* 0x0001b00001187983 */ /* 0x004ea80000300800 */
[----:B------:R-:W2:Y:S04]  /*2f150*/  LDL.LU R25, [R1+0x1b4] ;  /* 0x0001b40001197983 */ /* 0x000ea80000300800 */
[----:B------:R-:W2:Y:S04]  /*2f160*/  LDL.LU R26, [R1+0x1b8] ;  /* 0x0001b800011a7983 */ /* 0x000ea80000300800 */
[----:B------:R-:W2:Y:S04]  /*2f170*/  LDL.LU R27, [R1+0x1bc] ;  /* 0x0001bc00011b7983 */ /* 0x000ea80000300800 */
[----:B0-----:R-:W-:Y:S04]  /*2f180*/  STL [R1+0x3e7c], R6 ;  /* 0x003e7c0601007387 */ /* 0x001fe80000100800 */
[----:B-1----:R-:W-:Y:S04]  /*2f190*/  STL.64 [R1+0x70], R8 ;  /* 0x0000700801007387 */ /* 0x002fe80000100a00 */
[----:B------:R-:W-:Y:S04]  /*2f1a0*/  STL.64 [R1+0x78], R10 ;  /* 0x0000780a01007387 */ /* 0x000fe80000100a00 */
[----:B------:R-:W0:Y:S04]  /*2f1b0*/  LDSM.16.M88.4 R8, [R17+0x28100] ;  /* 0x028100001108783b */ /* 0x000e280000000200 */
[----:B------:R-:W-:Y:S04]  /*2f1c0*/  STL [R1+0x3e78], R7 ;  /* 0x003e780701007387 */ /* 0x000fe80000100800 */
[----:B0-----:R-:W-:Y:S04]  /*2f1d0*/  STL [R1+0x3f78], R8 ;  /* 0x003f780801007387 */ /* 0x001fe80000100800 */
[----:B------:R-:W-:Y:S04]  /*2f1e0*/  STL [R1+0x3f74], R9 ;  /* 0x003f740901007387 */ /* 0x000fe80000100800 */
[----:B------:R-:W-:Y:S04]  /*2f1f0*/  STL [R1+0x3e80], R10 ;  /* 0x003e800a01007387 */ /* 0x000fe80000100800 */
[----:B------:R-:W-:Y:S04]  /*2f200*/  STL [R1+0x3e54], R11 ;  /* 0x003e540b01007387 */ /* 0x000fe80000100800 */
[----:B------:R-:W0:Y:S04]  /*2f210*/  LDSM.16.MT88.4 R8, [R2+0x8080] ;  /* 0x008080000208783b */ /* 0x000e280000004200 */
[----:B0-----:R0:W-:Y:S01]  /*2f220*/  STL [R1+0x60], R8 ;  /* 0x0000600801007387 */ /* 0x0011e20000100800 */
[----:B------:R-:W-:-:S03]  /*2f230*/  MOV R3, R9 ;  /* 0x0000000900037202 */ /* 0x000fc60000000f00 */
[----:B------:R1:W-:Y:S04]  /*2f240*/  STL [R1+0x68], R10 ;  /* 0x0000680a01007387 */ /* 0x0003e80000100800 */
[----:B------:R3:W-:Y:S04]  /*2f250*/  STL [R1+0x3f68], R11 ;  /* 0x003f680b01007387 */ /* 0x0007e80000100800 */
[----:B0-----:R-:W4:Y:S04]  /*2f260*/  LDL.LU R8, [R1+0x160] ;  /* 0x0001600001087983 */ /* 0x001f280000300800 */
[----:B------:R-:W4:Y:S04]  /*2f270*/  LDL.LU R9, [R1+0x164] ;  /* 0x0001640001097983 */ /* 0x000f280000300800 */
[----:B-1----:R-:W4:Y:S04]  /*2f280*/  LDL.LU R10, [R1+0x168] ;  /* 0x00016800010a7983 */ /* 0x002f280000300800 */
[----:B---3--:R-:W4:Y:S04]  /*2f290*/  LDL.LU R11, [R1+0x16c] ;  /* 0x00016c00010b7983 */ /* 0x008f280000300800 */
[----:B------:R-:W-:Y:S04]  /*2f2a0*/  STL [R1+0x3f64], R3 ;  /* 0x003f640301007387 */ /* 0x000fe80000100800 */
[----:B------:R-:W-:Y:S01]  /*2f2b0*/  STL [R1+0x3f40], R2 ;  /* 0x003f400201007387 */ /* 0x000fe20000100800 */
[----:B----4-:R-:W-:Y:S11]  /*2f2c0*/  HMMA.16816.F32.BF16 R20, R20, R14, R8 ;  /* 0x0000000e1414723c */ /* 0x010ff60000041808 */
[----:B------:R-:W-:Y:S11]  /*2f2d0*/  @!UPT UIADD3 URZ, URZ, URZ, URZ ;  /* 0x0000003f3f3ff290 */ /* 0x000ff6000fffe03f */
[----:B------:R-:W-:Y:S01]  /*2f2e0*/  @!UPT UIADD3 URZ, URZ, URZ, URZ ;  /* 0x0000003f3f3ff290 */ /* 0x000fe2000fffe03f */
[----:B------:R-:W-:Y:S01]  /*2f2f0*/  STL [R1+0xd0], R20 ;  /* 0x0000d01401007387 */ /* 0x000fe20000100800 */
[----:B------:R-:W-:Y:S01]  /*2f300*/  IMAD.MOV.U32 R10, RZ, RZ, R21 ;  /* 0x000000ffff0a7224 */ /* 0x000fe200078e0015 */
[----:B------:R-:W-:Y:S02]  /*2f310*/  MOV R7, R22 ;  /* 0x0000001600077202 */ /* 0x000fe40000000f00 */
[----:B------:R-:W-:Y:S02]  /*2f320*/  MOV R6, R23 ;  /* 0x0000001700067202 */ /* 0x000fe40000000f00 */
[----:B------:R-:W0:Y:S04]  /*2f330*/  LDSM.16.MT88.4 R20, [R28+0x8000] ;  /* 0x008000001c14783b */ /* 0x000e280000004200 */
[----:B------:R-:W-:Y:S04]  /*2f340*/  STL [R1+0x3f4c], R6 ;  /* 0x003f4c0601007387 */ /* 0x000fe80000100800 */
[----:B------:R-:W-:Y:S04]  /*2f350*/  STL [R1+0x3f48], R7 ;  /* 0x003f480701007387 */ /* 0x000fe80000100800 */
[----:B------:R-:W-:Y:S01]  /*2f360*/  STL [R1+0x3f44], R10 ;  /* 0x003f440a01007387 */ /* 0x000fe20000100800 */
[----:B0-----:R-:W-:Y:S01]  /*2f370*/  MOV R8, R22 ;  /* 0x0000001600087202 */ /* 0x001fe20000000f00 */
[----:B------:R-:W-:Y:S01]  /*2f380*/  IMAD.MOV.U32 R9, RZ, RZ, R23 ;  /* 0x000000ffff097224 */ /* 0x000fe200078e0017 */
[----:B------:R-:W-:Y:S01]  /*2f390*/  MOV R17, R21 ;  /* 0x0000001500117202 */ /* 0x000fe20000000f00 */
[----:B------:R-:W-:Y:S01]  /*2f3a0*/  IMAD.MOV.U32 R16, RZ, RZ, R20 ;  /* 0x000000ffff107224 */ /* 0x000fe200078e0014 */
[----:B------:R-:W2:Y:S04]  /*2f3b0*/  LDL.LU.64 R22, [R1+0x4008] ;  /* 0x0040080001167983 */ /* 0x000ea80000300a00 */
        /* <DEDUP_REMOVED lines=22> */
[----:B------:R-:W2:Y:S04]  /*2f520*/  LDL.LU.64 R24, [R1+0x3fc0] ;  /* 0x003fc00001187983 */ /* 0x000ea80000300a00 */
[----:B------:R0:W-:Y:S04]  /*2f530*/  STL.64 [R1+0x3fa8], R14 ;  /* 0x003fa80e01007387 */ /* 0x0001e80000100a00 */
[----:B------:R-:W3:Y:S01]  /*2f540*/  LDL.LU R12, [R1+0x170] ;  /* 0x00017000010c7983 */ /* 0x000ee20000300800 */
[----:B--2---:R-:W-:Y:S03]  /*2f550*/  HMMA.16816.F32.BF16 R20, R20, R14, R24 ;  /* 0x0000000e1414723c */ /* 0x004fe60000041818 */
[----:B------:R-:W1:Y:S11]  /*2f560*/  LDSM.16.MT88.4 R24, [R28+0x8080] ;  /* 0x008080001c18783b */ /* 0x000e760000004200 */
[----:B------:R-:W-:Y:S09]  /*2f570*/  @!UPT UIADD3 URZ, URZ, URZ, URZ ;  /* 0x0000003f3f3ff290 */ /* 0x000ff2000fffe03f */
[----:B------:R2:W-:Y:S04]  /*2f580*/  STL.64 [R1+0xa0], R20 ;  /* 0x0000a01401007387 */ /* 0x0005e80000100a00 */
[----:B------:R4:W-:Y:S04]  /*2f590*/  STL.64 [R1+0xa8], R22 ;  /* 0x0000a81601007387 */ /* 0x0009e80000100a00 */
[----:B------:R-:W3:Y:S04]  /*2f5a0*/  LDL.LU R13, [R1+0x174] ;  /* 0x00017400010d7983 */ /* 0x000ee80000300800 */
[----:B0-----:R-:W3:Y:S04]  /*2f5b0*/  LDL.LU R14, [R1+0x178] ;  /* 0x00017800010e7983 */ /* 0x001ee80000300800 */
[----:B------:R-:W3:Y:S04]  /*2f5c0*/  LDL.LU R15, [R1+0x17c] ;  /* 0x00017c00010f7983 */ /* 0x000ee80000300800 */
[----:B--2---:R-:W2:Y:S01]  /*2f5d0*/  LDL.LU R20, [R1+0x140] ;  /* 0x0001400001147983 */ /* 0x004ea20000300800 */
[----:B-1----:R-:W-:Y:S01]  /*2f5e0*/  IMAD.MOV.U32 R10, RZ, RZ, R26 ;  /* 0x000000ffff0a7224 */ /* 0x002fe200078e001a */
[----:B------:R-:W-:-:S02]  /*2f5f0*/  MOV R2, R27 ;  /* 0x0000001b00027202 */ /* 0x000fc40000000f00 */
[----:B------:R-:W2:Y:S01]  /*2f600*/  LDL.LU R21, [R1+0x144] ;  /* 0x0001440001157983 */ /* 0x000ea20000300800 */
[----:B------:R-:W-:-:S03]  /*2f610*/  MOV R6, R24 ;  /* 0x0000001800067202 */ /* 0x000fc60000000f00 */
[----:B----4-:R-:W2:Y:S01]  /*2f620*/  LDL.LU R22, [R1+0x148] ;  /* 0x0001480001167983 */ /* 0x010ea20000300800 */
[----:B------:R-:W-:-:S03]  /*2f630*/  MOV R7, R25 ;  /* 0x0000001900077202 */ /* 0x000fc60000000f00 */
[----:B------:R-:W2:Y:S04]  /*2f640*/  LDL.LU R23, [R1+0x14c] ;  /* 0x00014c0001177983 */ /* 0x000ea80000300800 */
[----:B------:R-:W3:Y:S04]  /*2f650*/  LDL.LU.64 R26, [R1+0x3fb8] ;  /* 0x003fb800011a7983 */ /* 0x000ee80000300a00 */
[----:B------:R-:W3:Y:S04]  /*2f660*/  LDL.LU.64 R24, [R1+0x3fb0] ;  /* 0x003fb00001187983 */ /* 0x000ee80000300a00 */
[----:B------:R-:W-:Y:S04]  /*2f670*/  STL [R1+0x3f70], R6 ;  /* 0x003f700601007387 */ /* 0x000fe80000100800 */
[----:B------:R-:W-:Y:S01]  /*2f680*/  STL [R1+0x3f6c], R28 ;  /* 0x003f6c1c01007387 */ /* 0x000fe20000100800 */
[C---:B---3--:R-:W-:Y:S11]  /*2f690*/  HMMA.16816.F32.BF16 R12, R24.reuse, R18, R12 ;  /* 0x00000012180c723c */ /* 0x048ff6000004180c */
[----:B------:R-:W-:Y:S11]  /*2f6a0*/  @!UPT UIADD3 URZ, URZ, URZ, URZ ;  /* 0x0000003f3f3ff290 */ /* 0x000ff6000fffe03f */
[----:B------:R-:W-:Y:S01]  /*2f6b0*/  @!UPT UIADD3 URZ, URZ, URZ, URZ ;  /* 0x0000003f3f3ff290 */ /* 0x000fe2000fffe03f */
[----:B------:R-:W-:Y:S04]  /*2f6c0*/  STL.64 [R1+0xb0], R12 ;  /* 0x0000b00c01007387 */ /* 0x000fe80000100a00 */
[----:B------:R0:W-:Y:S04]  /*2f6d0*/  STL.64 [R1+0xb8], R14 ;  /* 0x0000b80e01007387 */ /* 0x0001e80000100a00 */
[----:B0-----:R-:W2:Y:S02]  /*2f6e0*/  LDL.LU.64 R14, [R1+0x3fa8] ;  /* 0x003fa800010e7983 */ /* 0x001ea40000300a00 */
[----:B--2---:R-:W-:Y:S02]  /*2f6f0*/  HMMA.16816.F32.BF16 R20, R24, R14, R20 ;  /* 0x0000000e1814723c */ /* 0x004fe40000041814 */
[----:B------:R0:W-:Y:S04]  /*2f700*/  STL.64 [R1+0x3fa0], R14 ;  /* 0x003fa00e01007387 */ /* 0x0001e80000100a00 */
[----:B------:R-:W2:Y:S04]  /*2f710*/  LDL.LU R12, [R1+0x1e0] ;  /* 0x0001e000010c7983 */ /* 0x000ea80000300800 */
[----:B------:R-:W-:Y:S11]  /*2f720*/  LDSM.16.MT88.4 R24, [R29+0x8000] ;  /* 0x008000001d18783b */ /* 0x000ff60000004200 */
[----:B------:R-:W-:Y:S02]  /*2f730*/  @!UPT UIADD3 URZ, URZ, URZ, URZ ;  /* 0x0000003f3f3ff290 */ /* 0x000fe4000fffe03f */
[----:B------:R-:W-:Y:S04]  /*2f740*/  STL.64 [R1+0x90], R20 ;  /* 0x0000901401007387 */ /* 0x000fe80000100a00 */
[----:B------:R-:W-:Y:S04]  /*2f750*/  STL.64 [R1+0x98], R22 ;  /* 0x0000981601007387 */ /* 0x000fe80000100a00 */
[----:B------:R-:W1:Y:S04]  /*2f760*/  LDSM.16.MT88.4 R20, [R0+0x8000] ;  /* 0x008000000014783b */ /* 0x000e680000004200 */
[----:B------:R-:W2:Y:S04]  /*2f770*/  LDL.LU R13, [R1+0x1e4] ;  /* 0x0001e400010d7983 */ /* 0x000ea80000300800 */
[----:B0-----:R-:W2:Y:S04]  /*2f780*/  LDL.LU R14, [R1+0x1e8] ;  /* 0x0001e800010e7983 */ /* 0x001ea80000300800 */
[----:B------:R-:W2:Y:S01]  /*2f790*/  LDL.LU R15, [R1+0x1ec] ;  /* 0x0001ec00010f7983 */ /* 0x000ea20000300800 */
[----:B-1----:R-:W-:-:S02]  /*2f7a0*/  MOV R11, R22 ;  /* 0x00000016000b7202 */ /* 0x002fc40000000f00 */
[----:B------:R-:W-:-:S03]  /*2f7b0*/  MOV R6, R20 ;  /* 0x0000001400067202 */ /* 0x000fc60000000f00 */
[----:B------:R-:W-:Y:S04]  /*2f7c0*/  STL.64 [R1+0x3f98], R10 ;  /* 0x003f980a01007387 */ /* 0x000fe80000100a00 */
[----:B------:R0:W-:Y:S04]  /*2f7d0*/  STL.64 [R1+0x3f90], R8 ;  /* 0x003f900801007387 */ /* 0x0001e80000100a00 */
[----:B0-----:R-:W3:Y:S04]  /*2f7e0*/  LDL.LU R8, [R1+0x1d0] ;  /* 0x0001d00001087983 */ /* 0x001ee80000300800 */
[----:B------:R-:W3:Y:S04]  /*2f7f0*/  LDL.LU R9, [R1+0x1d4] ;  /* 0x0001d40001097983 */ /* 0x000ee80000300800 */
[----:B------:R-:W3:Y:S04]  /*2f800*/  LDL.LU R10, [R1+0x1d8] ;  /* 0x0001d800010a7983 */ /* 0x000ee80000300800 */
[----:B------:R-:W3:Y:S04]  /*2f810*/  LDL.LU R11, [R1+0x1dc] ;  /* 0x0001dc00010b7983 */ /* 0x000ee80000300800 */
[----:B------:R-:W-:Y:S04]  /*2f820*/  STL.64 [R1+0x3f88], R6 ;  /* 0x003f880601007387 */ /* 0x000fe80000100a00 */
[----:B------:R0:W-:Y:S04]  /*2f830*/  STL.64 [R1+0x3f80], R4 ;  /* 0x003f800401007387 */ /* 0x0001e80000100a00 */
[----:B0-----:R-:W2:Y:S04]  /*2f840*/  LDL.LU R4, [R1+0x20] ;  /* 0x0000200001047983 */ /* 0x001ea80000300800 */
[----:B------:R-:W2:Y:S04]  /*2f850*/  LDL.LU R5, [R1+0x24] ;  /* 0x0000240001057983 */ /* 0x000ea80000300800 */
[----:B------:R-:W2:Y:S04]  /*2f860*/  LDL.LU R6, [R1+0x28] ;  /* 0x0000280001067983 */ /* 0x000ea80000300800 */
[----:B------:R-:W2:Y:S01]  /*2f870*/  LDL.LU R7, [R1+0x2c] ;  /* 0x00002c0001077983 */ /* 0x000ea20000300800 */
[----:B------:R-:W-:Y:S01]  /*2f880*/  IMAD.MOV.U32 R28, RZ, RZ, R21 ;  /* 0x000000ffff1c7224 */ /* 0x000fe200078e0015 */
[----:B------:R-:W-:-:S02]  /*2f890*/  MOV R3, R23 ;  /* 0x0000001700037202 */ /* 0x000fc40000000f00 */
[----:B------:R-:W0:Y:S04]  /*2f8a0*/  LDSM.16.MT88.4 R20, [R0+0x8080] ;  /* 0x008080000014783b */ /* 0x000e280000004200 */
[----:B0-----:R-:W-:Y:S04]  /*2f8b0*/  STL.64 [R1+0x3ed8], R22 ;  /* 0x003ed81601007387 */ /* 0x001fe80000100a00 */
[----:B------:R0:W-:Y:S04]  /*2f8c0*/  STL.64 [R1+0x3ed0], R20 ;  /* 0x003ed01401007387 */ /* 0x0001e80000100a00 */
[----:B0-----:R-:W4:Y:S04]  /*2f8d0*/  LDL.LU R20, [R1+0x70] ;  /* 0x0000700001147983 */ /* 0x001f280000300800 */
[----:B------:R-:W4:Y:S04]  /*2f8e0*/  LDL.LU R21, [R1+0x74] ;  /* 0x0000740001157983 */ /* 0x000f280000300800 */
[----:B------:R-:W4:Y:S04]  /*2f8f0*/  LDL.LU R22, [R1+0x78] ;  /* 0x0000780001167983 */ /* 0x000f280000300800 */
[----:B------:R-:W4:Y:S04]  /*2f900*/  LDL.LU R23, [R1+0x7c] ;  /* 0x00007c0001177983 */ /* 0x000f280000300800 */
[----:B------:R-:W-:Y:S04]  /*2f910*/  STL [R1+0x3e84], R0 ;  /* 0x003e840001007387 */ /* 0x000fe80000100800 */
[----:B------:R0:W-:Y:S04]  /*2f920*/  STL [R1+0x3eb4], R24 ;  /* 0x003eb41801007387 */ /* 0x0001e80000100800 */
[----:B------:R1:W-:Y:S04]  /*2f930*/  STL [R1+0x3eb0], R25 ;  /* 0x003eb01901007387 */ /* 0x0003e80000100800 */
[----:B------:R1:W-:Y:S04]  /*2f940*/  STL [R1+0x3eac], R26 ;  /* 0x003eac1a01007387 */ /* 0x0003e80000100800 */
[----:B------:R1:W-:Y:S04]  /*2f950*/  STL [R1+0x3ea8], R27 ;  /* 0x003ea81b01007387 */ /* 0x0003e80000100800 */
[----:B0-----:R-:W3:Y:S04]  /*2f960*/  LDL.LU R24, [R1+0x1a0] ;  /* 0x0001a00001187983 */ /* 0x001ee80000300800 */
[----:B-1----:R-:W3:Y:S04]  /*2f970*/  LDL.LU R25, [R1+0x1a4] ;  /* 0x0001a40001197983 */ /* 0x002ee80000300800 */
[----:B------:R-:W3:Y:S04]  /*2f980*/  LDL.LU R26, [R1+0x1a8] ;  /* 0x0001a800011a7983 */ /* 0x000ee80000300800 */
[----:B------:R-:W3:Y:S01]  /*2f990*/  LDL.LU R27, [R1+0x1ac] ;  /* 0x0001ac00011b7983 */ /* 0x000ee20000300800 */
[C---:B--2---:R-:W-:Y:S11]  /*2f9a0*/  HMMA.16816.F32.BF16 R12, R4.reuse, R18, R12 ;  /* 0x00000012040c723c */ /* 0x044ff6000004180c */
[----:B------:R-:W-:Y:S11]  /*2f9b0*/  @!UPT UIADD3 URZ, URZ, URZ, URZ ;  /* 0x0000003f3f3ff290 */ /* 0x000ff6000fffe03f */
[----:B------:R-:W-:Y:S01]  /*2f9c0*/  @!UPT UIADD3 URZ, URZ, URZ, URZ ;  /* 0x0000003f3f3ff290 */ /* 0x000fe2000fffe03f */
[----:B------:R-:W-:Y:S04]  /*2f9d0*/  STL.64 [R1+0x80], R12 ;  /* 0x0000800c01007387 */ /* 0x000fe80000100a00 */
[----:B------:R-:W-:Y:S04]  /*2f9e0*/  STL.64 [R1+0x88], R14 ;  /* 0x0000880e01007387 */ /* 0x000fe80000100a00 */
[----:B------:R-:W0:Y:S04]  /*2f9f0*/  LDSM.16.MT88.4 R12, [R29+0x8080] ;  /* 0x008080001d0c783b */ /* 0x000e280000004200 */
[----:B0-----:R-:W-:Y:S04]  /*2fa00*/  STL.64 [R1+0x40], R12 ;  /* 0x0000400c01007387 */ /* 0x001fe80000100a00 */
[----:B------:R0:W-:Y:S04]  /*2fa10*/  STL.64 [R1+0x48], R14 ;  /* 0x0000480e01007387 */ /* 0x0001e80000100a00 */
[----:B0-----:R-:W3:Y:S04]  /*2fa20*/  LDL.LU.64 R14, [R1+0x3fa0] ;  /* 0x003fa000010e7983 */ /* 0x001ee80000300a00 */
[----:B------:R-:W-:Y:S01]  /*2fa30*/  STL [R1+0x3eb8], R29 ;  /* 0x003eb81d01007387 */ /* 0x000fe20000100800 */
[----:B---3--:R-:W-:Y:S03]  /*2fa40*/  HMMA.16816.F32.BF16 R12, R4, R14, R8 ;  /* 0x0000000e040c723c */ /* 0x008fe60000041808 */
[----:B------:R-:W2:Y:S04]  /*2fa50*/  LDL.LU.64 R10, [R1+0x3f98] ;  /* 0x003f9800010a7983 */ /* 0x000ea80000300a00 */
[----:B------:R-:W3:Y:S04]  /*2fa60*/  LDL.LU.64 R8, [R1+0x3f90] ;  /* 0x003f900001087983 */ /* 0x000ee80000300a00 */
[----:B------:R-:W2:Y:S04]  /*2fa70*/  LDL.LU.64 R6, [R1+0x3f88] ;  /* 0x003f880001067983 */ /* 0x000ea80000300a00 */
[----:B------:R-:W4:Y:S08]  /*2fa80*/  LDL.LU.64 R4, [R1+0x3f80] ;  /* 0x003f800001047983 */ /* 0x000f300000300a00 */
[----:B------:R-:W-:Y:S04]  /*2fa90*/  STL.64 [R1+0x3e70], R14 ;  /* 0x003e700e01007387 */ /* 0x000fe80000100a00 */
[----:B------:R0:W-:Y:S04]  /*2faa0*/  STL.64 [R1+0x3e68], R12 ;  /* 0x003e680c01007387 */ /* 0x0001e80000100a00 */
[----:B0-----:R-:W4:Y:S04]  /*2fab0*/  LDL.LU R12, [R1+0x1c0] ;  /* 0x0001c000010c7983 */ /* 0x001f280000300800 */
[----:B------:R-:W4:Y:S04]  /*2fac0*/  LDL.LU R13, [R1+0x1c4] ;  /* 0x0001c400010d7983 */ /* 0x000f280000300800 */
[----:B------:R-:W4:Y:S04]  /*2fad0*/  LDL.LU R14, [R1+0x1c8] ;  /* 0x0001c800010e7983 */ /* 0x000f280000300800 */
[----:B------:R-:W4:Y:S01]  /*2fae0*/  LDL.LU R15, [R1+0x1cc] ;  /* 0x0001cc00010f7983 */ /* 0x000f220000300800 */
[----:B---3--:R-:W-:Y:S01]  /*2faf0*/  IMAD.MOV.U32 R18, RZ, RZ, R8 ;  /* 0x000000ffff127224 */ /* 0x008fe200078e0008 */
[----:B------:R-:W-:Y:S01]  /*2fb00*/  MOV R19, R9 ;  /* 0x0000000900137202 */ /* 0x000fe20000000f00 */
[C---:B----4-:R-:W-:Y:S11]  /*2fb10*/  HMMA.16816.F32.BF16 R12, R20.reuse, R4, R12 ;  /* 0x00000004140c723c */ /* 0x050ff6000004180c */
[----:B------:R-:W-:Y:S11]  /*2fb20*/  @!UPT UIADD3 URZ, URZ, URZ, URZ ;  /* 0x0000003f3f3ff290 */ /* 0x000ff6000fffe03f */
[----:B------:R-:W-:Y:S01]  /*2fb30*/  @!UPT UIADD3 URZ, URZ, URZ, URZ ;  /* 0x0000003f3f3ff290 */ /* 0x000fe2000fffe03f */
[----:B------:R-:W-:Y:S04]  /*2fb40*/  STL.64 [R1+0x150], R12 ;  /* 0x0001500c01007387 */ /* 0x000fe80000100a00 */
[----:B------:R-:W-:Y:S04]  /*2fb50*/  STL.64 [R1+0x158], R14 ;  /* 0x0001580e01007387 */ /* 0x000fe80000100a00 */
        /* <DEDUP_REMOVED lines=8> */
[----:B---3--:R-:W-:Y:S07]  /*2fbe0*/  HMMA.16816.F32.BF16 R12, R20, R8, R24 ;  /* 0x00000008140c723c */ /* 0x008fee0000041818 */
[----:B--2---:R-:W-:Y:S01]  /*2fbf0*/  IMAD.MOV.U32 R20, RZ, RZ, R6 ;  /* 0x000000ffff147224 */ /* 0x004fe200078e0006 */
[----:B------:R-:W-:Y:S01]  /*2fc00*/  MOV R21, R28 ;  /* 0x0000001c00157202 */ /* 0x000fe20000000f00 */
[----:B------:R-:W2:Y:S01]  /*2fc10*/  LDL.LU R6, [R1+0x3f70] ;  /* 0x003f700001067983 */ /* 0x000ea20000300800 */
[----:B------:R-:W-:Y:S01]  /*2fc20*/  MOV R22, R11 ;  /* 0x0000000b00167202 */ /* 0x000fe20000000f00 */
[----:B------:R-:W-:-:S02]  /*2fc30*/  IMAD.MOV.U32 R23, RZ, RZ, R3 ;  /* 0x000000ffff177224 */ /* 0x000fc400078e0003 */
[----:B------:R-:W3:Y:S04]  /*2fc40*/  LDL.LU R28, [R1+0x3f6c] ;  /* 0x003f6c00011c7983 */ /* 0x000ee80000300800 */
[----:B------:R-:W2:Y:S04]  /*2fc50*/  LDL.LU R11, [R1+0x3f68] ;  /* 0x003f6800010b7983 */ /* 0x000ea80000300800 */
[----:B------:R-:W2:Y:S03]  /*2fc60*/  LDL.LU R3, [R1+0x3f64] ;  /* 0x003f640001037983 */ /* 0x000ea60000300800 */
[----:B------:R-:W-:Y:S01]  /*2fc70*/  MOV R24, R12 ;  /* 0x0000000c00187202 */ /* 0x000fe20000000f00 */
[----:B------:R-:W-:Y:S01]  /*2fc80*/  IMAD.MOV.U32 R25, RZ, RZ, R13 ;  /* 0x000000ffff197224 */ /* 0x000fe200078e000d */
[----:B------:R-:W3:Y:S01]  /*2fc90*/  LDL.LU R12, [R1+0x120] ;  /* 0x00012000010c7983 */ /* 0x000ee20000300800 */
[----:B------:R-:W-:-:S02]  /*2fca0*/  MOV R26, R14 ;  /* 0x0000000e001a7202 */ /* 0x000fc40000000f00 */
[----:B------:R-:W-:Y:S01]  /*2fcb0*/  MOV R27, R15 ;  /* 0x0000000f001b7202 */ /* 0x000fe20000000f00 */
[----:B------:R-:W3:Y:S04]  /*2fcc0*/  LDL.LU R13, [R1+0x124] ;  /* 0x00012400010d7983 */ /* 0x000ee80000300800 */
[----:B------:R-:W3:Y:S04]  /*2fcd0*/  LDL.LU R14, [R1+0x128] ;  /* 0x00012800010e7983 */ /* 0x000ee80000300800 */
[----:B------:R-:W3:Y:S04]  /*2fce0*/  LDL.LU R15, [R1+0x12c] ;  /* 0x00012c00010f7983 */ /* 0x000ee80000300800 */
[----:B------:R-:W-:Y:S04]  /*2fcf0*/  STL.64 [R1+0x3f08], R22 ;  /* 0x003f081601007387 */ /* 0x000fe80000100a00 */
[----:B------:R0:W-:Y:S04]  /*2fd00*/  STL.64 [R1+0x3f00], R20 ;  /* 0x003f001401007387 */ /* 0x0001e80000100a00 */
[----:B0-----:R-:W4:Y:S01]  /*2fd10*/  LDL.LU R20, [R1+0x60] ;  /* 0x0000600001147983 */ /* 0x001f220000300800 */
[----:B--2---:R-:W-:-:S03]  /*2fd20*/  MOV R21, R3 ;  /* 0x0000000300157202 */ /* 0x004fc60000000f00 */
[----:B------:R-:W2:Y:S04]  /*2fd30*/  LDL.LU R3, [R1+0x3f60] ;  /* 0x003f600001037983 */ /* 0x000ea80000300800 */
[----:B------:R-:W4:Y:S04]  /*2fd40*/  LDL.LU R22, [R1+0x68] ;  /* 0x0000680001167983 */ /* 0x000f280000300800 */
[----:B------:R-:W-:Y:S04]  /*2fd50*/  STL.64 [R1+0x3ec8], R26 ;  /* 0x003ec81a01007387 */ /* 0x000fe80000100a00 */
[----:B------:R0:W-:Y:S04]  /*2fd60*/  STL.64 [R1+0x3ec0], R24 ;  /* 0x003ec01801007387 */ /* 0x0001e80000100a00 */
[----:B0-----:R-:W3:Y:S04]  /*2fd70*/  LDL.LU R24, [R1+0x130] ;  /* 0x0001300001187983 */ /* 0x001ee80000300800 */
[----:B------:R-:W3:Y:S04]  /*2fd80*/  LDL.LU R25, [R1+0x134] ;  /* 0x0001340001197983 */ /* 0x000ee80000300800 */
[----:B------:R-:W3:Y:S01]  /*2fd90*/  LDL.LU R26, [R1+0x138] ;  /* 0x00013800011a7983 */ /* 0x000ee20000300800 */
[----:B------:R-:W-:Y:S01]  /*2fda0*/  MOV R23, R11 ;  /* 0x0000000b00177202 */ /* 0x000fe20000000f00 */
[----:B--2---:R-:W-:-:S06]  /*2fdb0*/  IMAD.MOV.U32 R27, RZ, RZ, R3 ;  /* 0x000000ffff1b7224 */ /* 0x004fcc00078e0003 */
[C---:B----4-:R-:W-:Y:S08]  /*2fdc0*/  HMMA.16816.F32.BF16 R16, R20.reuse, R4, R16 ;  /* 0x000000041410723c */ /* 0x050ff00000041810 */
[----:B---3--:R-:W-:Y:S11]  /*2fdd0*/  HMMA.16816.F32.BF16 R20, R20, R8, R24 ;  /* 0x000000081414723c */ /* 0x008ff60000041818 */
[----:B------:R-:W-:Y:S04]  /*2fde0*/  @!UPT UIADD3 URZ, URZ, URZ, URZ ;  /* 0x0000003f3f3ff290 */ /* 0x000fe8000fffe03f */
[----:B------:R-:W-:Y:S01]  /*2fdf0*/  STL.64 [R1+0x160], R16 ;  /* 0x0001601001007387 */ /* 0x000fe20000100a00 */
[----:B------:R-:W-:-:S03]  /*2fe00*/  MOV R29, R19 ;  /* 0x00000013001d7202 */ /* 0x000fc60000000f00 */
[----:B------:R0:W-:Y:S04]  /*2fe10*/  STL [R1+0x168], R18 ;  /* 0x0001681201007387 */ /* 0x0001e80000100800 */
[----:B0-----:R-:W2:Y:S04]  /*2fe20*/  LDL.LU.64 R18, [R1+0x3f58] ;  /* 0x003f580001127983 */ /* 0x001ea80000300a00 */
[----:B------:R-:W2:Y:S04]  /*2fe30*/  LDL.LU.64 R16, [R1+0x3f50] ;  /* 0x003f500001107983 */ /* 0x000ea80000300a00 */
[----:B------:R0:W-:Y:S01]  /*2fe40*/  STL [R1+0x74], R21 ;  /* 0x0000741501007387 */ /* 0x0001e20000100800 */
[----:B------:R-:W-:Y:S01]  /*2fe50*/  MOV R11, R20 ;  /* 0x00000014000b7202 */ /* 0x000fe20000000f00 */
[----:B------:R-:W-:Y:S01]  /*2fe60*/  IMAD.MOV.U32 R3, RZ, RZ, R23 ;  /* 0x000000ffff037224 */ /* 0x000fe200078e0017 */
[----:B------:R-:W-:Y:S01]  /*2fe70*/  MOV R20, R6 ;  /* 0x0000000600147202 */ /* 0x000fe20000000f00 */
[----:B------:R1:W-:Y:S01]  /*2fe80*/  STL [R1+0x78], R22 ;  /* 0x0000781601007387 */ /* 0x0003e20000100800 */
[----:B------:R-:W-:-:S03]  /*2fe90*/  MOV R23, R2 ;  /* 0x0000000200177202 */ /* 0x000fc60000000f00 */
[----:B------:R-:W3:Y:S01]  /*2fea0*/  LDL.LU R6, [R1+0x3f4c] ;  /* 0x003f4c0001067983 */ /* 0x000ee20000300800 */
[----:B0-----:R-:W-:-:S03]  /*2feb0*/  MOV R21, R7 ;  /* 0x0000000700157202 */ /* 0x001fc60000000f00 */
[----:B------:R-:W4:Y:S01]  /*2fec0*/  LDL.LU R7, [R1+0x3f48] ;  /* 0x003f480001077983 */ /* 0x000f220000300800 */
[----:B-1----:R-:W-:-:S03]  /*2fed0*/  IMAD.MOV.U32 R22, RZ, RZ, R10 ;  /* 0x000000ffff167224 */ /* 0x002fc600078e000a */
[----:B------:R-:W2:Y:S04]  /*2fee0*/  LDL.LU R10, [R1+0x3f44] ;  /* 0x003f4400010a7983 */ /* 0x000ea80000300800 */
[----:B------:R-:W2:Y:S04]  /*2fef0*/  LDL.LU R2, [R1+0x3f40] ;  /* 0x003f400001027983 */ /* 0x000ea80000300800 */
[----:B------:R-:W-:Y:S04]  /*2ff00*/  STL.64 [R1+0x3f28], R22 ;  /* 0x003f281601007387 */ /* 0x000fe80000100a00 */
[----:B------:R0:W-:Y:S04]  /*2ff10*/  STL.64 [R1+0x3f20], R20 ;  /* 0x003f201401007387 */ /* 0x0001e80000100a00 */
[----:B0-----:R-:W2:Y:S04]  /*2ff20*/  LDL.LU R20, [R1+0x110] ;  /* 0x0001100001147983 */ /* 0x001ea80000300800 */
[----:B------:R-:W2:Y:S04]  /*2ff30*/  LDL.LU R21, [R1+0x114] ;  /* 0x0001140001157983 */ /* 0x000ea80000300800 */
[----:B------:R-:W2:Y:S04]  /*2ff40*/  LDL.LU R22, [R1+0x118] ;  /* 0x0001180001167983 */ /* 0x000ea80000300800 */
[----:B------:R-:W2:Y:S04]  /*2ff50*/  LDL.LU R23, [R1+0x11c] ;  /* 0x00011c0001177983 */ /* 0x000ea80000300800 */
[----:B--2---:R-:W-:Y:S04]  /*2ff60*/  STL.64 [R1+0x3f38], R22 ;  /* 0x003f381601007387 */ /* 0x004fe80000100a00 */
[----:B------:R-:W-:Y:S04]  /*2ff70*/  STL.64 [R1+0x3f30], R20 ;  /* 0x003f301401007387 */ /* 0x000fe80000100a00 */
[----:B------:R-:W2:Y:S04]  /*2ff80*/  LDL.LU R24, [R1+0xd0] ;  /* 0x0000d00001187983 */ /* 0x000ea80000300800 */
[----:B------:R-:W0:Y:S01]  /*2ff90*/  LDSM.16.MT88.4 R20, [R2+0x9000] ;  /* 0x009000000214783b */ /* 0x000e220000004200 */
[----:B------:R-:W-:Y:S01]  /*2ffa0*/  HMMA.16816.F32.BF16 R12, R16, R4, R12 ;  /* 0x00000004100c723c */ /* 0x000fe2000004180c */
[----:B----4-:R-:W-:Y:S01]  /*2ffb0*/  IMAD.MOV.U32 R26, RZ, RZ, R7 ;  /* 0x000000ffff1a7224 */ /* 0x010fe200078e0007 */
[----:B---3--:R-:W-:-:S02]  /*2ffc0*/  MOV R27, R6 ;  /* 0x00000006001b7202 */ /* 0x008fc40000000f00 */
[----:B------:R-:W-:-:S03]  /*2ffd0*/  MOV R25, R10 ;  /* 0x0000000a00197202 */ /* 0x000fc60000000f00 */
[----:B------:R-:W-:Y:S11]  /*2ffe0*/  STL.64 [R1+0x3f18], R26 ;  /* 0x003f181a01007387 */ /* 0x000ff60000100a00 */
[----:B------:R-:W-:Y:S06]  /*2fff0*/  @!UPT UIADD3 URZ, URZ, URZ, URZ ;  /* 0x0000003f3f3ff290 */ /* 0x000fec000fffe03f */
[----:B------:R-:W-:Y:S01]  /*30000*/  MOV R6, R14 ;  /* 0x0000000e00067202 */ /* 0x000fe20000000f00 */
[----:B------:R-:W-:Y:S01]  /*30010*/  IMAD.MOV.U32 R10, RZ, RZ, R13 ;  /* 0x000000ffff0a7224 */ /* 0x000fe200078e000d */
[----:B------:R-:W-:Y:S02]  /*30020*/  MOV R7, R15 ;  /* 0x0000000f00077202 */ /* 0x000fe40000000f00 */
[----:B------:R-:W-:Y:S01]  /*30030*/  MOV R0, R12 ;  /* 0x0000000c00007202 */ /* 0x000fe20000000f00 */
[----:B0-----:R-:W-:Y:S01]  /*30040*/  IMAD.MOV.U32 R15, RZ, RZ, R20 ;  /* 0x000000ffff0f7224 */ /* 0x001fe200078e0014 */
[----:B------:R-:W-:Y:S01]  /*30050*/  MOV R14, R21 ;  /* 0x00000015000e7202 */ /* 0x000fe20000000f00 */
[----:B------:R-:W-:Y:S01]  /*30060*/  IMAD.MOV.U32 R12, RZ, RZ, R23 ;  /* 0x000000ffff0c7224 */ /* 0x000fe200078e0017 */
[----:B------:R-:W-:Y:S01]  /*30070*/  MOV R13, R22 ;  /* 0x00000016000d7202 */ /* 0x000fe20000000f00 */
[----:B--2---:R0:W-:Y:S04]  /*30080*/  STL.64 [R1+0x3f10], R24 ;  /* 0x003f101801007387 */ /* 0x0041e80000100a00 */
[----:B0-----:R-:W2:Y:S04]  /*30090*/  LDL.LU R24, [R1+0xf0] ;  /* 0x0000f00001187983 */ /* 0x001ea80000300800 */
[----:B------:R-:W2:Y:S04]  /*300a0*/  LDL.LU R25, [R1+0xf4] ;  /* 0x0000f40001197983 */ /* 0x000ea80000300800 */
[----:B------:R-:W2:Y:S04]  /*300b0*/  LDL.LU R26, [R1+0xf8] ;  /* 0x0000f800011a7983 */ /* 0x000ea80000300800 */
[----:B------:R-:W2:Y:S04]  /*300c0*/  LDL.LU R27, [R1+0xfc] ;  /* 0x0000fc00011b7983 */ /* 0x000ea80000300800 */
[----:B------:R-:W3:Y:S04]  /*300d0*/  LDL.LU.64 R22, [R1+0x3f38] ;  /* 0x003f380001167983 */ /* 0x000ee80000300a00 */
[----:B------:R-:W3:Y:S04]  /*300e0*/  LDL.LU.64 R20, [R1+0x3f30] ;  /* 0x003f300001147983 */ /* 0x000ee80000300a00 */
[----:B------:R-:W-:Y:S04]  /*300f0*/  STL.64 [R1+0x3ee8], R14 ;  /* 0x003ee80e01007387 */ /* 0x000fe80000100a00 */
[----:B------:R0:W-:Y:S04]  /*30100*/  STL.64 [R1+0x3ee0], R12 ;  /* 0x003ee00c01007387 */ /* 0x0001e80000100a00 */
[----:B0-----:R-:W4:Y:S04]  /*30110*/  LDL.LU R12, [R1+0xe0] ;  /* 0x0000e000010c7983 */ /* 0x001f280000300800 */
[----:B------:R-:W4:Y:S04]  /*30120*/  LDL.LU R13, [R1+0xe4] ;  /* 0x0000e400010d7983 */ /* 0x000f280000300800 */
[----:B------:R-:W2:Y:S04]  /*30130*/  LDL.LU R14, [R1+0xe8] ;  /* 0x0000e800010e7983 */ /* 0x000ea80000300800 */
[----:B------:R-:W2:Y:S01]  /*30140*/  LDL.LU R15, [R1+0xec] ;  /* 0x0000ec00010f7983 */ /* 0x000ea20000300800 */
[----:B---3--:R-:W-:Y:S03]  /*30150*/  HMMA.16816.F32.BF16 R16, R16, R8, R20 ;  /* 0x000000081010723c */ /* 0x008fe60000041814 */
[----:B--2---:R-:W-:Y:S04]  /*30160*/  STL.64 [R1+0x3ef8], R14 ;  /* 0x003ef80e01007387 */ /* 0x004fe80000100a00 */
[----:B----4-:R0:W-:Y:S04]  /*30170*/  STL.64 [R1+0x3ef0], R12 ;  /* 0x003ef00c01007387 */ /* 0x0101e80000100a00 */
[----:B0-----:R-:W2:Y:S04]  /*30180*/  LDL.LU R12, [R1+0x100] ;  /* 0x00010000010c7983 */ /* 0x001ea80000300800 */
[----:B------:R-:W2:Y:S04]  /*30190*/  LDL.LU R13, [R1+0x104] ;  /* 0x00010400010d7983 */ /* 0x000ea80000300800 */
[----:B------:R-:W2:Y:S04]  /*301a0*/  LDL.LU R14, [R1+0x108] ;  /* 0x00010800010e7983 */ /* 0x000ea80000300800 */
[----:B------:R-:W2:Y:S04]  /*301b0*/  LDL.LU R15, [R1+0x10c] ;  /* 0x00010c00010f7983 */ /* 0x000ea80000300800 */
[----:B------:R-:W3:Y:S04]  /*301c0*/  LDL.LU.64 R22, [R1+0x3f28] ;  /* 0x003f280001167983 */ /* 0x000ee80000300a00 */
[----:B------:R-:W3:Y:S04]  /*301d0*/  LDL.LU.64 R20, [R1+0x3f20] ;  /* 0x003f200001147983 */ /* 0x000ee80000300a00 */
[----:B------:R-:W-:Y:S04]  /*301e0*/  STL.64 [R1+0x1c0], R16 ;  /* 0x0001c01001007387 */ /* 0x000fe80000100a00 */
[----:B------:R-:W-:Y:S04]  /*301f0*/  STL.64 [R1+0x1c8], R18 ;  /* 0x0001c81201007387 */ /* 0x000fe80000100a00 */
[----:B------:R-:W0:Y:S04]  /*30200*/  LDSM.16.MT88.4 R16, [R2+0x9080] ;  /* 0x009080000210783b */ /* 0x000e280000004200 */
[----:B0-----:R-:W-:Y:S04]  /*30210*/  STL.64 [R1+0x3e28], R18 ;  /* 0x003e281201007387 */ /* 0x001fe80000100a00 */
        /* <DEDUP_REMOVED lines=13> */
[----:B------:R-:W3:Y:S11]  /*302f0*/  LDL.LU R24, [R1+0xa0] ;  /* 0x0000a00001187983 */ /* 0x000ef60000300800 */
[----:B------:R-:W-:Y:S10]  /*30300*/  @!UPT UIADD3 URZ, URZ, URZ, URZ ;  /* 0x0000003f3f3ff290 */ /* 0x000ff4000fffe03f */
[----:B------:R-:W-:Y:S04]  /*30310*/  STL.64 [R1+0x1a0], R20 ;  /* 0x0001a01401007387 */ /* 0x000fe80000100a00 */
[----:B------:R-:W-:Y:S04]  /*30320*/  STL.64 [R1+0x1a8], R22 ;  /* 0x0001a81601007387 */ /* 0x000fe80000100a00 */
[----:B------:R-:W0:Y:S04]  /*30330*/  LDSM.16.MT88.4 R20, [R28+0x9000] ;  /* 0x009000001c14783b */ /* 0x000e280000004200 */
[----:B------:R-:W3:Y:S04]  /*30340*/  LDL.LU R25, [R1+0xa4] ;  /* 0x0000a40001197983 */ /* 0x000ee80000300800 */
[----:B------:R-:W3:Y:S04]  /*30350*/  LDL.LU R26, [R1+0xa8] ;  /* 0x0000a800011a7983 */ /* 0x000ee80000300800 */
[----:B------:R-:W3:Y:S04]  /*30360*/  LDL.LU R27, [R1+0xac] ;  /* 0x0000ac00011b7983 */ /* 0x000ee80000300800 */
[----:B0-----:R-:W-:Y:S04]  /*30370*/  STL.64 [R1+0x60], R20 ;  /* 0x0000601401007387 */ /* 0x001fe80000100a00 */
        /* <DEDUP_REMOVED lines=16> */
[----:B0-----:R-:W4:Y:S04]  /*30480*/  LDL.LU.64 R22, [R1+0x3ed8] ;  /* 0x003ed80001167983 */ /* 0x001f280000300a00 */
[----:B------:R-:W4:Y:S02]  /*30490*/  LDL.LU.64 R20, [R1+0x3ed0] ;  /* 0x003ed00001147983 */ /* 0x000f240000300a00 */
[----:B----4-:R-:W-:Y:S11]  /*304a0*/  HMMA.16816.F32.BF16 R16, R20, R4, R16 ;  /* 0x000000041410723c */ /* 0x010ff60000041810 */
[----:B------:R-:W-:Y:S11]  /*304b0*/  @!UPT UIADD3 URZ, URZ, URZ, URZ ;  /* 0x0000003f3f3ff290 */ /* 0x000ff6000fffe03f */
[----:B------:R-:W-:Y:S01]  /*304c0*/  @!UPT UIADD3 URZ, URZ, URZ, URZ ;  /* 0x0000003f3f3ff290 */ /* 0x000fe2000fffe03f */
[----:B------:R2:W-:Y:S04]  /*304d0*/  STL.64 [R1+0x180], R16 ;  /* 0x0001801001007387 */ /* 0x0005e80000100a00 */
[----:B------:R0:W-:Y:S01]  /*304e0*/  STL.64 [R1+0x188], R18 ;  /* 0x0001881201007387 */ /* 0x0001e20000100a00 */
[----:B--2---:R-:W-:Y:S02]  /*304f0*/  MOV R17, R14 ;  /* 0x0000000e00117202 */ /* 0x004fe40000000f00 */
[----:B0-----:R-:W-:Y:S01]  /*30500*/  MOV R19, R12 ;  /* 0x0000000c00137202 */ /* 0x001fe20000000f00 */
[----:B------:R-:W-:Y:S01]  /*30510*/  IMAD.MOV.U32 R18, RZ, RZ, R13 ;  /* 0x000000ffff127224 */ /* 0x000fe200078e000d */
[----:B------:R-:W2:Y:S01]  /*30520*/  LDL.LU R12, [R1+0x80] ;  /* 0x00008000010c7983 */ /* 0x000ea20000300800 */
[----:B------:R-:W-:-:S03]  /*30530*/  MOV R16, R15 ;  /* 0x0000000f00107202 */ /* 0x000fc60000000f00 */
[----:B------:R-:W2:Y:S04]  /*30540*/  LDL.LU R13, [R1+0x84] ;  /* 0x00008400010d7983 */ /* 0x000ea80000300800 */
[----:B------:R-:W4:Y:S04]  /*30550*/  LDL.LU R14, [R1+0x88] ;  /* 0x00008800010e7983 */ /* 0x000f280000300800 */
[----:B------:R-:W4:Y:S01]  /*30560*/  LDL.LU R15, [R1+0x8c] ;  /* 0x00008c00010f7983 */ /* 0x000f220000300800 */
[----:B---3--:R-:W-:Y:S03]  /*30570*/  HMMA.16816.F32.BF16 R20, R20, R8, R24 ;  /* 0x000000081414723c */ /* 0x008fe60000041818 */
[----:B----4-:R-:W-:Y:S04]  /*30580*/  STL.64 [R1+0x3e90], R14 ;  /* 0x003e900e01007387 */ /* 0x010fe80000100a00 */
        /* <DEDUP_REMOVED lines=9> */
[----:B------:R-:W2:Y:S04]  /*30620*/  LDL.LU R14, [R1+0xb8] ;  /* 0x0000b800010e7983 */ /* 0x000ea80000300800 */
[----:B------:R-:W2:Y:S04]  /*30630*/  LDL.LU R15, [R1+0xbc] ;  /* 0x0000bc00010f7983 */ /* 0x000ea80000300800 */
[----:B------:R-:W-:Y:S04]  /*30640*/  STL.64 [R1+0x3e60], R18 ;  /* 0x003e601201007387 */ /* 0x000fe80000100a00 */
[----:B------:R0:W-:Y:S04]  /*30650*/  STL.64 [R1+0x3e58], R16 ;  /* 0x003e581001007387 */ /* 0x0001e80000100a00 */
[----:B0-----:R-:W3:Y:S04]  /*30660*/  LDL.LU R16, [R1+0x40] ;  /* 0x0000400001107983 */ /* 0x001ee80000300800 */
[----:B------:R-:W3:Y:S04]  /*30670*/  LDL.LU R17, [R1+0x44] ;  /* 0x0000440001117983 */ /* 0x000ee80000300800 */
[----:B------:R-:W3:Y:S04]  /*30680*/  LDL.LU R18, [R1+0x48] ;  /* 0x0000480001127983 */ /* 0x000ee80000300800 */
[----:B------:R-:W3:Y:S04]  /*30690*/  LDL.LU R19, [R1+0x4c] ;  /* 0x00004c0001137983 */ /* 0x000ee80000300800 */
[----:B------:R-:W4:Y:S04]  /*306a0*/  LDL.LU.64 R26, [R1+0x3ec8] ;  /* 0x003ec800011a7983 */ /* 0x000f280000300a00 */
[----:B------:R-:W2:Y:S04]  /*306b0*/  LDL.LU.64 R24, [R1+0x3ec0] ;  /* 0x003ec00001187983 */ /* 0x000ea80000300a00 */
[----:B------:R0:W-:Y:S04]  /*306c0*/  STL.64 [R1+0x130], R20 ;  /* 0x0001301401007387 */ /* 0x0001e80000100a00 */
[----:B------:R1:W-:Y:S04]  /*306d0*/  STL.64 [R1+0x138], R22 ;  /* 0x0001381601007387 */ /* 0x0003e80000100a00 */
[----:B0-----:R-:W2:Y:S04]  /*306e0*/  LDL.64 R20, [R1+0x60] ;  /* 0x0000600001147983 */ /* 0x001ea80000100a00 */
[----:B-1----:R-:W2:Y:S04]  /*306f0*/  LDL.LU.64 R22, [R1+0x68] ;  /* 0x0000680001167983 */ /* 0x002ea80000300a00 */
[----:B--2---:R-:W-:Y:S04]  /*30700*/  STL.64 [R1+0x3e18], R22 ;  /* 0x003e181601007387 */ /* 0x004fe80000100a00 */
[----:B------:R0:W-:Y:S04]  /*30710*/  STL.64 [R1+0x3e10], R20 ;  /* 0x003e101401007387 */ /* 0x0001e80000100a00 */
[----:B0-----:R-:W2:Y:S04]  /*30720*/  LDL.LU R20, [R1+0x160] ;  /* 0x0001600001147983 */ /* 0x001ea80000300800 */
[----:B------:R-:W2:Y:S04]  /*30730*/  LDL.LU R21, [R1+0x164] ;  /* 0x0001640001157983 */ /* 0x000ea80000300800 */
[----:B------:R-:W2:Y:S01]  /*30740*/  LDL.LU R22, [R1+0x168] ;  /* 0x0001680001167983 */ /* 0x000ea20000300800 */
[----:B------:R-:W-:-:S03]  /*30750*/  MOV R23, R29 ;  /* 0x0000001d00177202 */ /* 0x000fc60000000f00 */
[----:B------:R-:W3:Y:S04]  /*30760*/  LDL.LU R29, [R1+0x3eb8] ;  /* 0x003eb800011d7983 */ /* 0x000ee80000300800 */
[----:B--2---:R4:W-:Y:S04]  /*30770*/  STL.64 [R1+0x3e38], R22 ;  /* 0x003e381601007387 */ /* 0x0049e80000100a00 */
[----:B------:R0:W-:Y:S01]  /*30780*/  STL.64 [R1+0x3e30], R20 ;  /* 0x003e301401007387 */ /* 0x0001e20000100a00 */
[----:B----4-:R-:W-:Y:S01]  /*30790*/  MOV R22, R26 ;  /* 0x0000001a00167202 */ /* 0x010fe20000000f00 */
[----:B------:R-:W-:-:S02]  /*307a0*/  IMAD.MOV.U32 R23, RZ, RZ, R27 ;  /* 0x000000ffff177224 */ /* 0x000fc400078e001b */
[----:B0-----:R-:W-:Y:S01]  /*307b0*/  IMAD.MOV.U32 R20, RZ, RZ, R24 ;  /* 0x000000ffff147224 */ /* 0x001fe200078e0018 */
[----:B------:R-:W-:Y:S01]  /*307c0*/  MOV R21, R25 ;  /* 0x0000001900157202 */ /* 0x000fe20000000f00 */
[----:B------:R-:W2:Y:S04]  /*307d0*/  LDL.LU R24, [R1+0x3eb4] ;  /* 0x003eb40001187983 */ /* 0x000ea80000300800 */
[----:B------:R-:W2:Y:S04]  /*307e0*/  LDL.LU R25, [R1+0x3eb0] ;  /* 0x003eb00001197983 */ /* 0x000ea80000300800 */
[----:B------:R-:W2:Y:S04]  /*307f0*/  LDL.LU R26, [R1+0x3eac] ;  /* 0x003eac00011a7983 */ /* 0x000ea80000300800 */
[----:B------:R-:W2:Y:S04]  /*30800*/  LDL.LU R27, [R1+0x3ea8] ;  /* 0x003ea800011b7983 */ /* 0x000ea80000300800 */
[----:B------:R-:W-:Y:S04]  /*30810*/  STL.64 [R1+0x3e48], R22 ;  /* 0x003e481601007387 */ /* 0x000fe80000100a00 */
[----:B------:R0:W-:Y:S04]  /*30820*/  STL.64 [R1+0x3e40], R20 ;  /* 0x003e401401007387 */ /* 0x0001e80000100a00 */
[----:B0-----:R-:W4:Y:S04]  /*30830*/  LDL.LU R20, [R1+0x150] ;  /* 0x0001500001147983 */ /* 0x001f280000300800 */
[----:B------:R-:W4:Y:S04]  /*30840*/  LDL.LU R21, [R1+0x154] ;  /* 0x0001540001157983 */ /* 0x000f280000300800 */
[----:B------:R-:W4:Y:S04]  /*30850*/  LDL.LU R22, [R1+0x158] ;  /* 0x0001580001167983 */ /* 0x000f280000300800 */
[----:B------:R-:W4:Y:S01]  /*30860*/  LDL.LU R23, [R1+0x15c] ;  /* 0x00015c0001177983 */ /* 0x000f220000300800 */
        /* <DEDUP_REMOVED lines=12> */
[----:B------:R1:W-:Y:S01]  /*30930*/  STL.64 [R1+0x118], R26 ;  /* 0x0001181a01007387 */ /* 0x0003e20000100a00 */
[----:B0-----:R-:W-:-:S03]  /*30940*/  MOV R24, R0 ;  /* 0x0000000000187202 */ /* 0x001fc60000000f00 */
[----:B------:R-:W2:Y:S01]  /*30950*/  LDL.LU R0, [R1+0x3e84] ;  /* 0x003e840001007983 */ /* 0x000ea20000300800 */
[----:B------:R-:W-:Y:S01]  /*30960*/  MOV R25, R10 ;  /* 0x0000000a00197202 */ /* 0x000fe20000000f00 */
[----:B-1----:R-:W-:Y:S01]  /*30970*/  IMAD.MOV.U32 R26, RZ, RZ, R6 ;  /* 0x000000ffff1a7224 */ /* 0x002fe200078e0006 */
[----:B------:R-:W-:Y:S01]  /*30980*/  MOV R27, R7 ;  /* 0x00000007001b7202 */ /* 0x000fe20000000f00 */
[----:B------:R-:W2:Y:S04]  /*30990*/  LDL.LU R10, [R1+0x3e80] ;  /* 0x003e8000010a7983 */ /* 0x000ea80000300800 */
[----:B------:R-:W4:Y:S04]  /*309a0*/  LDL.LU R6, [R1+0x3e7c] ;  /* 0x003e7c0001067983 */ /* 0x000f280000300800 */
[----:B------:R-:W4:Y:S01]  /*309b0*/  LDL.LU R7, [R1+0x3e78] ;  /* 0x003e780001077983 */ /* 0x000f220000300800 */
[C---:B---3--:R-:W-:Y:S11]  /*309c0*/  HMMA.16816.F32.BF16 R12, R16.reuse, R4, R12 ;  /* 0x00000004100c723c */ /* 0x048ff6000004180c */
[----:B------:R-:W-:Y:S11]  /*309d0*/  @!UPT UIADD3 URZ, URZ, URZ, URZ ;  /* 0x0000003f3f3ff290 */ /* 0x000ff6000fffe03f */
[----:B------:R-:W-:Y:S01]  /*309e0*/  @!UPT UIADD3 URZ, URZ, URZ, URZ ;  /* 0x0000003f3f3ff290 */ /* 0x000fe2000fffe03f */
[----:B------:R-:W-:Y:S01]  /*309f0*/  STL.64 [R1+0x100], R12 ;  /* 0x0001000c01007387 */ /* 0x000fe20000100a00 */
[----:B------:R-:W-:Y:S01]  /*30a00*/  MOV R5, R14 ;  /* 0x0000000e00057202 */ /* 0x000fe20000000f00 */
[----:B------:R-:W-:Y:S02]  /*30a10*/  IMAD.MOV.U32 R4, RZ, RZ, R15 ;  /* 0x000000ffff047224 */ /* 0x000fe400078e000f */
[----:B------:R-:W0:Y:S04]  /*30a20*/  LDSM.16.MT88.4 R12, [R28+0x9080] ;  /* 0x009080001c0c783b */ /* 0x000e280000004200 */
[----:B0-----:R-:W-:Y:S04]  /*30a30*/  STL.64 [R1+0x20], R12 ;  /* 0x0000200c01007387 */ /* 0x001fe80000100a00 */
[----:B------:R-:W-:Y:S04]  /*30a40*/  STL.64 [R1+0x28], R14 ;  /* 0x0000280e01007387 */ /* 0x000fe80000100a00 */
[----:B--2---:R-:W0:Y:S04]  /*30a50*/  LDSM.16.MT88.4 R12, [R0+0x9000] ;  /* 0x00900000000c783b */ /* 0x004e280000004200 */
[----:B0-----:R-:W-:Y:S04]  /*30a60*/  STL.64 [R1+0x10], R12 ;  /* 0x0000100c01007387 */ /* 0x001fe80000100a00 */
[----:B------:R-:W-:Y:S04]  /*30a70*/  STL.64 [R1+0x18], R14 ;  /* 0x0000180e01007387 */ /* 0x000fe80000100a00 */
[----:B------:R-:W0:Y:S04]  /*30a80*/  LDSM.16.MT88.4 R12, [R0+0x9080] ;  /* 0x00908000000c783b */ /* 0x000e280000004200 */
[----:B0-----:R-:W-:Y:S04]  /*30a90*/  STL.64 [R1], R12 ;  /* 0x0000000c01007387 */ /* 0x001fe80000100a00 */
[----:B------:R0:W-:Y:S04]  /*30aa0*/  STL.64 [R1+0x8], R14 ;  /* 0x0000080e01007387 */ /* 0x0001e80000100a00 */
[----:B0-----:R-:W2:Y:S04]  /*30ab0*/  LDL.LU.64 R14, [R1+0x3e70] ;  /* 0x003e7000010e7983 */ /* 0x001ea80000300a00 */
[----:B------:R-:W2:Y:S04]  /*30ac0*/  LDL.LU.64 R12, [R1+0x3e68] ;  /* 0x003e6800010c7983 */ /* 0x000ea80000300a00 */
[----:B------:R-:W-:Y:S01]  /*30ad0*/  STL [R1+0x3e08], R0 ;  /* 0x003e080001007387 */ /* 0x000fe20000100800 */
[----:B--2---:R-:W-:Y:S03]  /*30ae0*/  HMMA.16816.F32.BF16 R12, R16, R8, R12 ;  /* 0x00000008100c723c */ /* 0x004fe6000004180c */
[----:B------:R-:W4:Y:S04]  /*30af0*/  LDL.LU.64 R18, [R1+0x3e60] ;  /* 0x003e600001127983 */ /* 0x000f280000300a00 */
[----:B------:R-:W4:Y:S11]  /*30b00*/  LDL.LU.64 R16, [R1+0x3e58] ;  /* 0x003e580001107983 */ /* 0x000f360000300a00 */
[----:B------:R-:W-:Y:S05]  /*30b10*/  @!UPT UIADD3 URZ, URZ, URZ, URZ ;  /* 0x0000003f3f3ff290 */ /* 0x000fea000fffe03f */
[----:B------:R-:W-:Y:S04]  /*30b20*/  STL.64 [R1+0xe0], R12 ;  /* 0x0000e00c01007387 */ /* 0x000fe80000100a00 */
[----:B------:R-:W-:Y:S04]  /*30b30*/  STL.64 [R1+0xe8], R14 ;  /* 0x0000e80e01007387 */ /* 0x000fe80000100a00 */
[----:B------:R-:W0:Y:S04]  /*30b40*/  LDSM.16.MT88.4 R12, [R29+0x9000] ;  /* 0x009000001d0c783b */ /* 0x000e280000004200 */
[----:B0-----:R0:W-:Y:S04]  /*30b50*/  STL.64 [R1+0x3d70], R14 ;  /* 0x003d700e01007387 */ /* 0x0011e80000100a00 */
[----:B------:R1:W-:Y:S01]  /*30b60*/  STL.64 [R1+0x3d68], R12 ;  /* 0x003d680c01007387 */ /* 0x0003e20000100a00 */
[----:B0-----:R-:W-:-:S02]  /*30b70*/  MOV R15, R3 ;  /* 0x00000003000f7202 */ /* 0x001fc40000000f00 */
[----:B-1----:R-:W-:Y:S02]  /*30b80*/  MOV R12, R11 ;  /* 0x0000000b000c7202 */ /* 0x002fe40000000f00 */
[----:B------:R-:W2:Y:S04]  /*30b90*/  LDL.LU R11, [R1+0x3e54] ;  /* 0x003e5400010b7983 */ /* 0x000ea80000300800 */
[----:B------:R-:W3:Y:S04]  /*30ba0*/  LDL.LU R13, [R1+0x74] ;  /* 0x00007400010d7983 */ /* 0x000ee80000300800 */
[----:B------:R-:W3:Y:S04]  /*30bb0*/  LDL.LU R14, [R1+0x78] ;  /* 0x00007800010e7983 */ /* 0x000ee80000300800 */
[----:B------:R-:W2:Y:S01]  /*30bc0*/  LDL.LU R3, [R1+0x3e50] ;  /* 0x003e500001037983 */ /* 0x000ea20000300800 */
        /* <DEDUP_REMOVED lines=21> */
[----:B------:R-:W2:Y:S01]  /*30d20*/  LDL.LU.64 R20, [R1+0x3e10] ;  /* 0x003e100001147983 */ /* 0x000ea20000300a00 */
[----:B---3--:R-:W-:Y:S03]  /*30d30*/  HMMA.16816.F32.BF16 R12, R16, R10, R12 ;  /* 0x0000000a100c723c */ /* 0x008fe6000004180c */
[----:B------:R-:W0:Y:S04]  /*30d40*/  LDSM.16.MT88.4 R16, [R29+0x9080] ;  /* 0x009080001d10783b */ /* 0x000e280000004200 */
[----:B0-----:R-:W-:Y:S11]  /*30d50*/  STL.64 [R1+0x3d50], R18 ;  /* 0x003d501201007387 */ /* 0x001ff60000100a00 */
[----:B------:R-:W-:Y:S05]  /*30d60*/  @!UPT UIADD3 URZ, URZ, URZ, URZ ;  /* 0x0000003f3f3ff290 */ /* 0x000fea000fffe03f */
[----:B------:R-:W-:Y:S04]  /*30d70*/  STL.64 [R1+0xa0], R12 ;  /* 0x0000a00c01007387 */ /* 0x000fe80000100a00 */
[----:B------:R2:W-:Y:S04]  /*30d80*/  STL.64 [R1+0xa8], R14 ;  /* 0x0000a80e01007387 */ /* 0x0005e80000100a00 */
[----:B------:R-:W-:Y:S01]  /*30d90*/  STL.64 [R1+0x3d48], R16 ;  /* 0x003d481001007387 */ /* 0x000fe20000100a00 */
[----:B--2---:R-:W-:Y:S01]  /*30da0*/  HMMA.16816.F32.BF16 R12, R20, R6, R24 ;  /* 0x00000006140c723c */ /* 0x004fe20000041818 */
[----:B------:R-:W-:Y:S01]  /*30db0*/  IMAD.MOV.U32 R0, RZ, RZ, R21 ;  /* 0x000000ffff007224 */ /* 0x000fe200078e0015 */
[----:B------:R-:W-:Y:S01]  /*30dc0*/  MOV R9, R22 ;  /* 0x0000001600097202 */ /* 0x000fe20000000f00 */
[----:B------:R-:W-:Y:S01]  /*30dd0*/  LDSM.16.M88.4 R24, [R3+0x28100] ;  /* 0x028100000318783b */ /* 0x000fe20000000200 */
[----:B------:R-:W-:-:S03]  /*30de0*/  MOV R8, R23 ;  /* 0x0000001700087202 */ /* 0x000fc60000000f00 */
[----:B------:R-:W0:Y:S11]  /*30df0*/  LDSM.16.M88.4 R20, [R3+0x20100] ;  /* 0x020100000314783b */ /* 0x000e360000000200 */
[----:B------:R-:W-:Y:S05]  /*30e00*/  @!UPT UIADD3 URZ, URZ, URZ, URZ ;  /* 0x0000003f3f3ff290 */ /* 0x000fea000fffe03f */
[----:B------:R-:W-:Y:S04]  /*30e10*/  STL.64 [R1+0xb0], R12 ;  /* 0x0000b00c01007387 */ /* 0x000fe80000100a00 */
[----:B------:R-:W-:Y:S04]  /*30e20*/  STL.64 [R1+0xb8], R14 ;  /* 0x0000b80e01007387 */ /* 0x000fe80000100a00 */
[----:B------:R-:W-:Y:S04]  /*30e30*/  STL.64 [R1+0x3e00], R6 ;  /* 0x003e000601007387 */ /* 0x000fe80000100a00 */
[----:B------:R-:W-:Y:S04]  /*30e40*/  STL.64 [R1+0x3df8], R4 ;  /* 0x003df80401007387 */ /* 0x000fe80000100a00 */
[----:B------:R-:W1:Y:S04]  /*30e50*/  LDSM.16.MT88.4 R4, [R2+0xa000] ;  /* 0x00a000000204783b */ /* 0x000e680000004200 */
[----:B------:R-:W2:Y:S04]  /*30e60*/  LDSM.16.MT88.4 R12, [R2+0xa080] ;  /* 0x00a08000020c783b */ /* 0x000ea80000004200 */
[----:B0-----:R-:W-:Y:S04]  /*30e70*/  STL [R1+0x3d34], R20 ;  /* 0x003d341401007387 */ /* 0x001fe80000100800 */
[----:B-1----:R-:W-:Y:S04]  /*30e80*/  STL.64 [R1+0x50], R4 ;  /* 0x0000500401007387 */ /* 0x002fe80000100a00 */
[----:B------:R-:W-:Y:S04]  /*30e90*/  STL.64 [R1+0x58], R6 ;  /* 0x0000580601007387 */ /* 0x000fe80000100a00 */
[----:B------:R-:W0:Y:S04]  /*30ea0*/  LDSM.16.MT88.4 R4, [R28+0xa000] ;  /* 0x00a000001c04783b */ /* 0x000e280000004200 */
[----:B------:R-:W-:Y:S04]  /*30eb0*/  STL [R1+0x3d30], R21 ;  /* 0x003d301501007387 */ /* 0x000fe80000100800 */
[----:B------:R-:W-:Y:S04]  /*30ec0*/  STL [R1+0x3c0c], R22 ;  /* 0x003c0c1601007387 */ /* 0x000fe80000100800 */
[----:B------:R-:W-:Y:S04]  /*30ed0*/  STL [R1+0x3c08], R23 ;  /* 0x003c081701007387 */ /* 0x000fe80000100800 */
[----:B------:R-:W-:Y:S04]  /*30ee0*/  STL [R1+0x3c04], R26 ;  /* 0x003c041a01007387 */ /* 0x000fe80000100800 */
[----:B------:R-:W-:Y:S04]  /*30ef0*/  STL [R1+0x3c00], R27 ;  /* 0x003c001b01007387 */ /* 0x000fe80000100800 */
[----:B------:R-:W-:Y:S04]  /*30f00*/  STL.64 [R1+0x3d28], R24 ;  /* 0x003d281801007387 */ /* 0x000fe80000100a00 */
[----:B------:R-:W-:Y:S04]  /*30f10*/  STL [R1+0x3980], R3 ;  /* 0x0039800301007387 */ /* 0x000fe80000100800 */
[----:B------:R-:W-:Y:S04]  /*30f20*/  STL [R1+0x3ce0], R2 ;  /* 0x003ce00201007387 */ /* 0x000fe80000100800 */
[----:B--2---:R1:W-:Y:S04]  /*30f30*/  STL.64 [R1+0x40], R12 ;  /* 0x0000400c01007387 */ /* 0x0043e80000100a00 */
[----:B------:R2:W-:Y:S04]  /*30f40*/  STL.64 [R1+0x48], R14 ;  /* 0x0000480e01007387 */ /* 0x0005e80000100a00 */
[----:B0-----:R-:W-:Y:S04]  /*30f50*/  STL.64 [R1+0x30], R4 ;  /* 0x0000300401007387 */ /* 0x001fe80000100a00 */
[----:B------:R-:W3:Y:S04]  /*30f60*/  LDL.LU R16, [R1+0x110] ;  /* 0x0001100001107983 */ /* 0x000ee80000300800 */
[----:B------:R-:W3:Y:S04]  /*30f70*/  LDL.LU R17, [R1+0x114] ;  /* 0x0001140001117983 */ /* 0x000ee80000300800 */
[----:B------:R-:W4:Y:S04]  /*30f80*/  LDL.LU R18, [R1+0x118] ;  /* 0x0001180001127983 */ /* 0x000f280000300800 */
[----:B------:R-:W4:Y:S04]  /*30f90*/  LDL.LU R19, [R1+0x11c] ;  /* 0x00011c0001137983 */ /* 0x000f280000300800 */
[----:B-1----:R-:W3:Y:S04]  /*30fa0*/  LDL.LU R12, [R1] ;  /* 0x00000000010c7983 */ /* 0x002ee80000300800 */
[----:B------:R-:W3:Y:S04]  /*30fb0*/  LDL.LU R13, [R1+0x4] ;  /* 0x00000400010d7983 */ /* 0x000ee80000300800 */
[----:B--2---:R-:W2:Y:S04]  /*30fc0*/  LDL.LU R14, [R1+0x8] ;  /* 0x00000800010e7983 */ /* 0x004ea80000300800 */
[----:B------:R-:W2:Y:S04]  /*30fd0*/  LDL.LU R15, [R1+0xc] ;  /* 0x00000c00010f7983 */ /* 0x000ea80000300800 */
[----:B--2---:R-:W-:Y:S04]  /*30fe0*/  STL.64 [R1+0x3da0], R14 ;  /* 0x003da00e01007387 */ /* 0x004fe80000100a00 */
[----:B---3--:R-:W-:Y:S04]  /*30ff0*/  STL.64 [R1+0x3d98], R12 ;  /* 0x003d980c01007387 */ /* 0x008fe80000100a00 */
[----:B----4-:R-:W-:Y:S04]  /*31000*/  STL.64 [R1+0x3d60], R18 ;  /* 0x003d601201007387 */ /* 0x010fe80000100a00 */
        /* <DEDUP_REMOVED lines=13> */
[----:B------:R-:W2:Y:S04]  /*310e0*/  LDL.LU R14, [R1+0x18] ;  /* 0x00001800010e7983 */ /* 0x000ea80000300800 */
[----:B------:R-:W2:Y:S01]  /*310f0*/  LDL.LU R15, [R1+0x1c] ;  /* 0x00001c00010f7983 */ /* 0x000ea20000300800 */
[----:B------:R-:W-:-:S03]  /*31100*/  MOV R5, R0 ;  /* 0x0000000000057202 */ /* 0x000fc60000000f00 */
[----:B--2---:R-:W-:Y:S04]  /*31110*/  STL.64 [R1+0x3dd0], R14 ;  /* 0x003dd00e01007387 */ /* 0x004fe80000100a00 */
[----:B----4-:R0:W-:Y:S04]  /*31120*/  STL.64 [R1+0x3dc8], R12 ;  /* 0x003dc80c01007387 */ /* 0x0101e80000100a00 */
[----:B0-----:R-:W2:Y:S04]  /*31130*/  LDL.LU R12, [R1+0x20] ;  /* 0x00002000010c7983 */ /* 0x001ea80000300800 */
[----:B------:R-:W2:Y:S04]  /*31140*/  LDL.LU R13, [R1+0x24] ;  /* 0x00002400010d7983 */ /* 0x000ea80000300800 */
[----:B------:R-:W2:Y:S04]  /*31150*/  LDL.LU R14, [R1+0x28] ;  /* 0x00002800010e7983 */ /* 0x000ea80000300800 */
[----:B------:R-:W2:Y:S04]  /*31160*/  LDL.LU R15, [R1+0x2c] ;  /* 0x00002c00010f7983 */ /* 0x000ea80000300800 */
[----:B------:R-:W4:Y:S04]  /*31170*/  LDL.LU R4, [R1+0x60] ;  /* 0x0000600001047983 */ /* 0x000f280000300800 */
[----:B------:R-:W2:Y:S04]  /*31180*/  LDL.LU R0, [R1+0x3e08] ;  /* 0x003e080001007983 */ /* 0x000ea80000300800 */
[----:B------:R-:W4:Y:S04]  /*31190*/  LDL.LU R24, [R1+0x1c0] ;  /* 0x0001c00001187983 */ /* 0x000f280000300800 */
[----:B------:R-:W4:Y:S04]  /*311a0*/  LDL.LU R25, [R1+0x1c4] ;  /* 0x0001c40001197983 */ /* 0x000f280000300800 */
[----:B------:R-:W4:Y:S04]  /*311b0*/  LDL.LU R26, [R1+0x1c8] ;  /* 0x0001c800011a7983 */ /* 0x000f280000300800 */
[----:B------:R-:W4:Y:S04]  /*311c0*/  LDL.LU R27, [R1+0x1cc] ;  /* 0x0001cc00011b7983 */ /* 0x000f280000300800 */
[----:B---3--:R-:W-:Y:S04]  /*311d0*/  STL.64 [R1+0x3d90], R18 ;  /* 0x003d901201007387 */ /* 0x008fe80000100a00 */
[----:B------:R0:W-:Y:S04]  /*311e0*/  STL.64 [R1+0x3d88], R16 ;  /* 0x003d881001007387 */ /* 0x0001e80000100a00 */
[----:B0-----:R-:W3:Y:S04]  /*311f0*/  LDL.LU R16, [R1+0x180] ;  /* 0x0001800001107983 */ /* 0x001ee80000300800 */
[----:B------:R-:W3:Y:S04]  /*31200*/  LDL.LU R17, [R1+0x184] ;  /* 0x0001840001117983 */ /* 0x000ee80000300800 */
[----:B------:R-:W2:Y:S04]  /*31210*/  LDL.LU R18, [R1+0x188] ;  /* 0x0001880001127983 */ /* 0x000ea80000300800 */
[----:B------:R-:W2:Y:S04]  /*31220*/  LDL.LU R19, [R1+0x18c] ;  /* 0x00018c0001137983 */ /* 0x000ea80000300800 */
        /* <DEDUP_REMOVED lines=11> */
[----:B------:R-:W3:Y:S01]  /*312e0*/  LDL.LU R19, [R1+0x1bc] ;  /* 0x0001bc0001137983 */ /* 0x000ee20000300800 */
[----:B------:R-:W-:Y:S01]  /*312f0*/  IMAD.MOV.U32 R20, RZ, RZ, R6 ;  /* 0x000000ffff147224 */ /* 0x000fe200078e0006 */
[----:B------:R-:W-:Y:S01]  /*31300*/  MOV R21, R7 ;  /* 0x0000000700157202 */ /* 0x000fe20000000f00 */
[----:B------:R-:W-:Y:S01]  /*31310*/  IMAD.MOV.U32 R6, RZ, RZ, R9 ;  /* 0x000000ffff067224 */ /* 0x000fe200078e0009 */
[----:B------:R-:W-:-:S07]  /*31320*/  MOV R7, R8 ;  /* 0x0000000800077202 */ /* 0x000fce0000000f00 */
[----:B----4-:R-:W-:Y:S01]  /*31330*/  HMMA.16816.F32.BF16 R4, R4, R10, R24 ;  /* 0x0000000a0404723c */ /* 0x010fe20000041818 */
[----:B---3--:R-:W-:Y:S04]  /*31340*/  STL.64 [R1+0x3de0], R18 ;  /* 0x003de01201007387 */ /* 0x008fe80000100a00 */
[----:B--2---:R0:W-:Y:S04]  /*31350*/  STL.64 [R1+0x3dd8], R16 ;  /* 0x003dd81001007387 */ /* 0x0041e80000100a00 */
[----:B0-----:R-:W2:Y:S04]  /*31360*/  LDL.LU R16, [R1+0x1a0] ;  /* 0x0001a00001107983 */ /* 0x001ea80000300800 */
[----:B------:R-:W2:Y:S04]  /*31370*/  LDL.LU R17, [R1+0x1a4] ;  /* 0x0001a40001117983 */ /* 0x000ea80000300800 */
[----:B------:R-:W3:Y:S04]  /*31380*/  LDL.LU R18, [R1+0x1a8] ;  /* 0x0001a80001127983 */ /* 0x000ee80000300800 */
[----:B------:R-:W3:Y:S03]  /*31390*/  LDL.LU R19, [R1+0x1ac] ;  /* 0x0001ac0001137983 */ /* 0x000ee60000300800 */
[----:B------:R-:W-:Y:S01]  /*313a0*/  MOV R2, R6 ;  /* 0x0000000600027202 */ /* 0x000fe20000000f00 */
[----:B------:R-:W-:Y:S01]  /*313b0*/  IMAD.MOV.U32 R3, RZ, RZ, R7 ;  /* 0x000000ffff037224 */ /* 0x000fe200078e0007 */
[----:B---3--:R-:W-:Y:S04]  /*313c0*/  STL.64 [R1+0x3df0], R18 ;  /* 0x003df01201007387 */ /* 0x008fe80000100a00 */
[----:B--2---:R0:W-:Y:S04]  /*313d0*/  STL.64 [R1+0x3de8], R16 ;  /* 0x003de81001007387 */ /* 0x0041e80000100a00 */
[----:B0-----:R-:W2:Y:S04]  /*313e0*/  LDL.LU R16, [R1+0x1d0] ;  /* 0x0001d00001107983 */ /* 0x001ea80000300800 */
[----:B------:R-:W2:Y:S04]  /*313f0*/  LDL.LU R17, [R1+0x1d4] ;  /* 0x0001d40001117983 */ /* 0x000ea80000300800 */
[----:B------:R-:W2:Y:S04]  /*31400*/  LDL.LU R18, [R1+0x1d8] ;  /* 0x0001d80001127983 */ /* 0x000ea80000300800 */
[----:B------:R-:W2:Y:S04]  /*31410*/  LDL.LU R19, [R1+0x1dc] ;  /* 0x0001dc0001137983 */ /* 0x000ea80000300800 */
[----:B------:R-:W-:Y:S04]  /*31420*/  STL.64 [R1+0x90], R4 ;  /* 0x0000900401007387 */ /* 0x000fe80000100a00 */
[----:B------:R-:W0:Y:S02]  /*31430*/  LDSM.16.MT88.4 R4, [R28+0xa080] ;  /* 0x00a080001c04783b */ /* 0x000e240000004200 */
[----:B0-----:R-:W-:Y:S01]  /*31440*/  IMAD.MOV.U32 R25, RZ, RZ, R6 ;  /* 0x000000ffff197224 */ /* 0x001fe200078e0006 */
[----:B------:R-:W-:-:S02]  /*31450*/  MOV R24, R7 ;  /* 0x0000000700187202 */ /* 0x000fc40000000f00 */
[----:B------:R-:W2:Y:S01]  /*31460*/  LDL.LU.64 R6, [R1+0x3e00] ;  /* 0x003e000001067983 */ /* 0x000ea20000300a00 */
[----:B------:R-:W-:Y:S02]  /*31470*/  MOV R27, R4 ;  /* 0x00000004001b7202 */ /* 0x000fe40000000f00 */
[----:B------:R-:W-:Y:S02]  /*31480*/  MOV R26, R5 ;  /* 0x00000005001a7202 */ /* 0x000fe40000000f00 */
[----:B------:R-:W3:Y:S04]  /*31490*/  LDL.LU.64 R4, [R1+0x3df8] ;  /* 0x003df80001047983 */ /* 0x000ee80000300a00 */
[----:B------:R-:W-:Y:S04]  /*314a0*/  STL.64 [R1+0x3d40], R26 ;  /* 0x003d401a01007387 */ /* 0x000fe80000100a00 */
[----:B------:R0:W-:Y:S04]  /*314b0*/  STL.64 [R1+0x3d38], R24 ;  /* 0x003d381801007387 */ /* 0x0001e80000100a00 */
[----:B0-----:R-:W4:Y:S04]  /*314c0*/  LDL.LU R24, [R1+0x100] ;  /* 0x0001000001187983 */ /* 0x001f280000300800 */
[----:B------:R-:W4:Y:S04]  /*314d0*/  LDL.LU R25, [R1+0x104] ;  /* 0x0001040001197983 */ /* 0x000f280000300800 */
[----:B------:R0:W-:Y:S01]  /*314e0*/  STL [R1+0x3cc0], R28 ;  /* 0x003cc01c01007387 */ /* 0x0001e20000100800 */
[----:B--2---:R-:W-:Y:S01]  /*314f0*/  HMMA.16816.F32.BF16 R16, R12, R6, R16 ;  /* 0x000000060c10723c */ /* 0x004fe20000041810 */
[----:B---3--:R-:W-:Y:S01]  /*31500*/  MOV R26, R5 ;  /* 0x00000005001a7202 */ /* 0x008fe20000000f00 */
[----:B------:R-:W-:Y:S11]  /*31510*/  IMAD.MOV.U32 R27, RZ, RZ, R4 ;  /* 0x000000ffff1b7224 */ /* 0x000ff600078e0004 */
[----:B------:R-:W-:Y:S11]  /*31520*/  @!UPT UIADD3 URZ, URZ, URZ, URZ ;  /* 0x0000003f3f3ff290 */ /* 0x000ff6000fffe03f */
[----:B------:R-:W-:Y:S01]  /*31530*/  IMAD.MOV.U32 R5, RZ, RZ, R18 ;  /* 0x000000ffff057224 */ /* 0x000fe200078e0012 */
[----:B------:R-:W-:Y:S02]  /*31540*/  MOV R4, R19 ;  /* 0x0000001300047202 */ /* 0x000fe40000000f00 */
[----:B------:R-:W-:Y:S01]  /*31550*/  MOV R23, R16 ;  /* 0x0000001000177202 */ /* 0x000fe20000000f00 */
[----:B------:R-:W2:Y:S01]  /*31560*/  LDL.LU.64 R18, [R1+0x3df0] ;  /* 0x003df00001127983 */ /* 0x000ea20000300a00 */
[----:B------:R-:W-:-:S03]  /*31570*/  MOV R22, R17 ;  /* 0x0000001100167202 */ /* 0x000fc60000000f00 */
[----:B------:R-:W2:Y:S02]  /*31580*/  LDL.LU.64 R16, [R1+0x3de8] ;  /* 0x003de80001107983 */ /* 0x000ea40000300a00 */
[----:B--2---:R-:W-:Y:S02]  /*31590*/  HMMA.16816.F32.BF16 R12, R12, R10, R16 ;  /* 0x0000000a0c0c723c */ /* 0x004fe40000041810 */
[----:B------:R-:W2:Y:S04]  /*315a0*/  LDL.LU.64 R18, [R1+0x3de0] ;  /* 0x003de00001127983 */ /* 0x000ea80000300a00 */
[----:B------:R-:W2:Y:S11]  /*315b0*/  LDL.LU.64 R16, [R1+0x3dd8] ;  /* 0x003dd80001107983 */ /* 0x000eb60000300a00 */
[----:B------:R-:W-:Y:S06]  /*315c0*/  @!UPT UIADD3 URZ, URZ, URZ, URZ ;  /* 0x0000003f3f3ff290 */ /* 0x000fec000fffe03f */
[----:B------:R1:W-:Y:S01]  /*315d0*/  STL [R1+0x140], R12 ;  /* 0x0001400c01007387 */ /* 0x0003e20000100800 */
[----:B------:R-:W-:Y:S01]  /*315e0*/  IMAD.MOV.U32 R9, RZ, RZ, R14 ;  /* 0x000000ffff097224 */ /* 0x000fe200078e000e */
[----:B------:R-:W-:Y:S02]  /*315f0*/  MOV R8, R15 ;  /* 0x0000000f00087202 */ /* 0x000fe40000000f00 */
[----:B0-----:R-:W-:Y:S01]  /*31600*/  MOV R28, R13 ;  /* 0x0000000d001c7202 */ /* 0x001fe20000000f00 */
[----:B------:R-:W2:Y:S04]  /*31610*/  LDL.LU.64 R14, [R1+0x3dd0] ;  /* 0x003dd000010e7983 */ /* 0x000ea80000300a00 */
[----:B-1----:R-:W2:Y:S02]  /*31620*/  LDL.LU.64 R12, [R1+0x3dc8] ;  /* 0x003dc800010c7983 */ /* 0x002ea40000300a00 */
        /* <DEDUP_REMOVED lines=50> */
[----:B------:R0:W-:Y:S04]  /*31950*/  STL.64 [R1+0x28], R18 ;  /* 0x0000281201007387 */ /* 0x0001e80000100a00 */
[----:B0-----:R-:W4:Y:S04]  /*31960*/  LDL.LU.64 R18, [R1+0x3d50] ;  /* 0x003d500001127983 */ /* 0x001f280000300a00 */
[----:B------:R-:W4:Y:S04]  /*31970*/  LDL.LU.64 R16, [R1+0x3d48] ;  /* 0x003d480001107983 */ /* 0x000f280000300a00 */
[----:B------:R-:W-:Y:S01]  /*31980*/  STL [R1+0x3c80], R0 ;  /* 0x003c800001007387 */ /* 0x000fe20000100800 */
[C---:B----4-:R-:W-:Y:S11]  /*31990*/  HMMA.16816.F32.BF16 R24, R16.reuse, R6, R24 ;  /* 0x000000061018723c */ /* 0x050ff60000041818 */
[----:B------:R-:W-:Y:S11]  /*319a0*/  @!UPT UIADD3 URZ, URZ, URZ, URZ ;  /* 0x0000003f3f3ff290 */ /* 0x000ff6000fffe03f */
[----:B------:R-:W-:Y:S01]  /*319b0*/  @!UPT UIADD3 URZ, URZ, URZ, URZ ;  /* 0x0000003f3f3ff290 */ /* 0x000fe2000fffe03f */
[----:B------:R-:W-:Y:S04]  /*319c0*/  STL.64 [R1+0x160], R24 ;  /* 0x0001601801007387 */ /* 0x000fe80000100a00 */
[----:B------:R-:W-:Y:S04]  /*319d0*/  STL.64 [R1+0x168], R26 ;  /* 0x0001681a01007387 */ /* 0x000fe80000100a00 */
[----:B------:R-:W0:Y:S01]  /*319e0*/  LDSM.16.MT88.4 R24, [R29+0xa000] ;  /* 0x00a000001d18783b */ /* 0x000e220000004200 */
[----:B--2---:R-:W-:Y:S03]  /*319f0*/  HMMA.16816.F32.BF16 R12, R16, R10, R12 ;  /* 0x0000000a100c723c */ /* 0x004fe6000004180c */
[----:B0-----:R-:W-:Y:S04]  /*31a00*/  STL.64 [R1+0x10], R24 ;  /* 0x0000101801007387 */ /* 0x001fe80000100a00 */
[----:B------:R0:W-:Y:S04]  /*31a10*/  STL.64 [R1+0x18], R26 ;  /* 0x0000181a01007387 */ /* 0x0001e80000100a00 */
[----:B0-----:R-:W2:Y:S04]  /*31a20*/  LDL.LU.64 R26, [R1+0x3d40] ;  /* 0x003d4000011a7983 */ /* 0x001ea80000300a00 */
[----:B------:R-:W3:Y:S04]  /*31a30*/  LDL.LU.64 R24, [R1+0x3d38] ;  /* 0x003d380001187983 */ /* 0x000ee80000300a00 */
[----:B------:R0:W-:Y:S04]  /*31a40*/  STL.64 [R1+0x3cc8], R8 ;  /* 0x003cc80801007387 */ /* 0x0001e80000100a00 */
[----:B0-----:R-:W4:Y:S04]  /*31a50*/  LDL.LU R8, [R1+0x30] ;  /* 0x0000300001087983 */ /* 0x001f280000300800 */
[----:B------:R-:W-:Y:S04]  /*31a60*/  STL.64 [R1+0x150], R12 ;  /* 0x0001500c01007387 */ /* 0x000fe80000100a00 */
[----:B------:R-:W-:Y:S04]  /*31a70*/  STL.64 [R1+0x158], R14 ;  /* 0x0001580e01007387 */ /* 0x000fe80000100a00 */
[----:B------:R-:W4:Y:S01]  /*31a80*/  LDL.LU R9, [R1+0x34] ;  /* 0x0000340001097983 */ /* 0x000f220000300800 */
[----:B------:R-:W-:Y:S01]  /*31a90*/  MOV R10, R20 ;  /* 0x00000014000a7202 */ /* 0x000fe20000000f00 */
[----:B------:R-:W-:-:S02]  /*31aa0*/  IMAD.MOV.U32 R11, RZ, RZ, R21 ;  /* 0x000000ffff0b7224 */ /* 0x000fc400078e0015 */
[----:B------:R-:W2:Y:S04]  /*31ab0*/  LDL.LU R20, [R1+0x3d34] ;  /* 0x003d340001147983 */ /* 0x000ea80000300800 */
[----:B------:R-:W2:Y:S04]  /*31ac0*/  LDL.LU R21, [R1+0x3d30] ;  /* 0x003d300001157983 */ /* 0x000ea80000300800 */
[----:B------:R-:W-:Y:S04]  /*31ad0*/  STL.64 [R1+0x3cf0], R10 ;  /* 0x003cf00a01007387 */ /* 0x000fe80000100a00 */
[----:B----4-:R0:W-:Y:S04]  /*31ae0*/  STL.64 [R1+0x3ce8], R8 ;  /* 0x003ce80801007387 */ /* 0x0101e80000100a00 */
[----:B0-----:R-:W4:Y:S04]  /*31af0*/  LDL.LU R8, [R1+0x40] ;  /* 0x0000400001087983 */ /* 0x001f280000300800 */
[----:B------:R-:W4:Y:S04]  /*31b00*/  LDL.LU R9, [R1+0x44] ;  /* 0x0000440001097983 */ /* 0x000f280000300800 */
[----:B------:R-:W4:Y:S04]  /*31b10*/  LDL.LU R10, [R1+0x48] ;  /* 0x00004800010a7983 */ /* 0x000f280000300800 */
[----:B------:R-:W4:Y:S01]  /*31b20*/  LDL.LU R11, [R1+0x4c] ;  /* 0x00004c00010b7983 */ /* 0x000f220000300800 */
[----:B---3--:R-:W-:Y:S01]  /*31b30*/  IMAD.MOV.U32 R18, RZ, RZ, R25 ;  /* 0x000000ffff127224 */ /* 0x008fe200078e0019 */
[----:B------:R-:W-:-:S02]  /*31b40*/  MOV R19, R24 ;  /* 0x0000001800137202 */ /* 0x000fc40000000f00 */
[----:B--2---:R-:W-:Y:S02]  /*31b50*/  MOV R16, R27 ;  /* 0x0000001b00107202 */ /* 0x004fe40000000f00 */
[----:B------:R-:W-:Y:S01]  /*31b60*/  MOV R17, R26 ;  /* 0x0000001a00117202 */ /* 0x000fe20000000f00 */
[----:B----4-:R-:W-:Y:S04]  /*31b70*/  STL.64 [R1+0x3d10], R10 ;  /* 0x003d100a01007387 */ /* 0x010fe80000100a00 */
[----:B------:R0:W-:Y:S04]  /*31b80*/  STL.64 [R1+0x3d08], R8 ;  /* 0x003d080801007387 */ /* 0x0001e80000100a00 */
[----:B0-----:R-:W2:Y:S04]  /*31b90*/  LDL.LU R8, [R1+0x50] ;  /* 0x0000500001087983 */ /* 0x001ea80000300800 */
[----:B------:R-:W2:Y:S04]  /*31ba0*/  LDL.LU R9, [R1+0x54] ;  /* 0x0000540001097983 */ /* 0x000ea80000300800 */
[----:B------:R-:W2:Y:S04]  /*31bb0*/  LDL.LU R10, [R1+0x58] ;  /* 0x00005800010a7983 */ /* 0x000ea80000300800 */
[----:B------:R-:W2:Y:S04]  /*31bc0*/  LDL.LU R11, [R1+0x5c] ;  /* 0x00005c00010b7983 */ /* 0x000ea80000300800 */
        /* <DEDUP_REMOVED lines=8> */
[----:B------:R-:W4:Y:S04]  /*31c50*/  LDL.LU R18, [R1+0xb8] ;  /* 0x0000b80001127983 */ /* 0x000f280000300800 */
[----:B------:R-:W4:Y:S01]  /*31c60*/  LDL.LU R19, [R1+0xbc] ;  /* 0x0000bc0001137983 */ /* 0x000f220000300800 */
[----:B------:R-:W-:-:S02]  /*31c70*/  MOV R14, R5 ;  /* 0x00000005000e7202 */ /* 0x000fc40000000f00 */
[----:B------:R-:W-:Y:S02]  /*31c80*/  MOV R15, R4 ;  /* 0x00000004000f7202 */ /* 0x000fe40000000f00 */
[----:B------:R-:W0:Y:S04]  /*31c90*/  LDSM.16.MT88.4 R4, [R29+0xa080] ;  /* 0x00a080001d04783b */ /* 0x000e280000004200 */
[----:B----4-:R-:W-:Y:S04]  /*31ca0*/  STL.64 [R1+0x3d00], R18 ;  /* 0x003d001201007387 */ /* 0x010fe80000100a00 */
[----:B---3--:R1:W-:Y:S04]  /*31cb0*/  STL.64 [R1+0x3cf8], R16 ;  /* 0x003cf81001007387 */ /* 0x0083e80000100a00 */
[----:B-1----:R-:W3:Y:S04]  /*31cc0*/  LDL.LU R16, [R1+0xc0] ;  /* 0x0000c00001107983 */ /* 0x002ee80000300800 */
[----:B------:R-:W3:Y:S04]  /*31cd0*/  LDL.LU R17, [R1+0xc4] ;  /* 0x0000c40001117983 */ /* 0x000ee80000300800 */
[----:B------:R-:W4:Y:S04]  /*31ce0*/  LDL.LU R18, [R1+0xc8] ;  /* 0x0000c80001127983 */ /* 0x000f280000300800 */
[----:B------:R-:W4:Y:S01]  /*31cf0*/  LDL.LU R19, [R1+0xcc] ;  /* 0x0000cc0001137983 */ /* 0x000f220000300800 */
[C---:B--2---:R-:W-:Y:S03]  /*31d00*/  HMMA.16816.F32.BF16 R24, R8.reuse, R20, R24 ;  /* 0x000000140818723c */ /* 0x044fe60000041818 */
[----:B----4-:R-:W-:Y:S04]  /*31d10*/  STL.64 [R1+0x3d20], R18 ;  /* 0x003d201201007387 */ /* 0x010fe80000100a00 */
[----:B---3--:R1:W-:Y:S04]  /*31d20*/  STL.64 [R1+0x3d18], R16 ;  /* 0x003d181001007387 */ /* 0x0083e80000100a00 */
[----:B-1----:R-:W2:Y:S04]  /*31d30*/  LDL.LU R16, [R1+0xd0] ;  /* 0x0000d00001107983 */ /* 0x002ea80000300800 */
[----:B------:R-:W2:Y:S04]  /*31d40*/  LDL.LU R17, [R1+0xd4] ;  /* 0x0000d40001117983 */ /* 0x000ea80000300800 */
[----:B------:R-:W2:Y:S04]  /*31d50*/  LDL.LU R18, [R1+0xd8] ;  /* 0x0000d80001127983 */ /* 0x000ea80000300800 */
[----:B------:R-:W2:Y:S04]  /*31d60*/  LDL.LU R19, [R1+0xdc] ;  /* 0x0000dc0001137983 */ /* 0x000ea80000300800 */
[----:B------:R-:W-:Y:S04]  /*31d70*/  STL [R1+0x3c84], R29 ;  /* 0x003c841d01007387 */ /* 0x000fe80000100800 */
[----:B0-----:R-:W-:Y:S04]  /*31d80*/  STL.64 [R1+0x3c28], R6 ;  /* 0x003c280601007387 */ /* 0x001fe80000100a00 */
[----:B------:R0:W-:Y:S04]  /*31d90*/  STL.64 [R1+0x3c20], R4 ;  /* 0x003c200401007387 */ /* 0x0001e80000100a00 */
[----:B0-----:R-:W3:Y:S04]  /*31da0*/  LDL.LU R4, [R1+0xa0] ;  /* 0x0000a00001047983 */ /* 0x001ee80000300800 */
[----:B------:R-:W3:Y:S04]  /*31db0*/  LDL.LU R5, [R1+0xa4] ;  /* 0x0000a40001057983 */ /* 0x000ee80000300800 */
[----:B------:R-:W3:Y:S04]  /*31dc0*/  LDL.LU R6, [R1+0xa8] ;  /* 0x0000a80001067983 */ /* 0x000ee80000300800 */
[----:B------:R-:W3:Y:S04]  /*31dd0*/  LDL.LU R7, [R1+0xac] ;  /* 0x0000ac0001077983 */ /* 0x000ee80000300800 */
[----:B------:R0:W-:Y:S04]  /*31de0*/  STL.64 [R1+0x170], R24 ;  /* 0x0001701801007387 */ /* 0x0001e80000100a00 */
[----:B------:R-:W-:Y:S04]  /*31df0*/  STL.64 [R1+0x178], R26 ;  /* 0x0001781a01007387 */ /* 0x000fe80000100a00 */
        /* <DEDUP_REMOVED lines=10> */
[----:B------:R-:W-:Y:S01]  /*31ea0*/  IMAD.MOV.U32 R13, RZ, RZ, R22 ;  /* 0x000000ffff0d7224 */ /* 0x000fe200078e0016 */
[C---:B--2---:R-:W-:Y:S08]  /*31eb0*/  HMMA.16816.F32.BF16 R16, R8.reuse, R20, R16 ;  /* 0x000000140810723c */ /* 0x044ff00000041810 */
[----:B---3--:R-:W-:Y:S11]  /*31ec0*/  HMMA.16816.F32.BF16 R8, R8, R24, R4 ;  /* 0x000000180808723c */ /* 0x008ff60000041804 */
[----:B------:R-:W-:Y:S05]  /*31ed0*/  @!UPT UIADD3 URZ, URZ, URZ, URZ ;  /* 0x0000003f3f3ff290 */ /* 0x000fea000fffe03f */
[----:B------:R-:W-:Y:S01]  /*31ee0*/  MOV R23, R17 ;  /* 0x0000001100177202 */ /* 0x000fe20000000f00 */
[----:B------:R-:W-:Y:S01]  /*31ef0*/  IMAD.MOV.U32 R22, RZ, RZ, R16 ;  /* 0x000000ffff167224 */ /* 0x000fe200078e0010 */
[----:B------:R-:W-:Y:S01]  /*31f00*/  MOV R26, R18 ;  /* 0x00000012001a7202 */ /* 0x000fe20000000f00 */
[----:B------:R-:W-:Y:S02]  /*31f10*/  IMAD.MOV.U32 R27, RZ, RZ, R19 ;  /* 0x000000ffff1b7224 */ /* 0x000fe400078e0013 */
[----:B------:R-:W2:Y:S04]  /*31f20*/  LDL.LU.64 R18, [R1+0x3d00] ;  /* 0x003d000001127983 */ /* 0x000ea80000300a00 */
[----:B------:R-:W2:Y:S01]  /*31f30*/  LDL.LU.64 R16, [R1+0x3cf8] ;  /* 0x003cf80001107983 */ /* 0x000ea20000300a00 */
[----:B------:R-:W-:Y:S01]  /*31f40*/  IMAD.MOV.U32 R5, RZ, RZ, R10 ;  /* 0x000000ffff057224 */ /* 0x000fe200078e000a */
[----:B------:R-:W-:-:S02]  /*31f50*/  MOV R4, R11 ;  /* 0x0000000b00047202 */ /* 0x000fc40000000f00 */
[----:B------:R-:W-:Y:S01]  /*31f60*/  STL [R1+0x3c8c], R23 ;  /* 0x003c8c1701007387 */ /* 0x000fe20000100800 */
[----:B------:R-:W-:Y:S02]  /*31f70*/  MOV R7, R8 ;  /* 0x0000000800077202 */ /* 0x000fe40000000f00 */
[----:B------:R-:W-:Y:S01]  /*31f80*/  MOV R6, R9 ;  /* 0x0000000900067202 */ /* 0x000fe20000000f00 */
[----:B------:R-:W-:Y:S04]  /*31f90*/  STL [R1+0x3c88], R22 ;  /* 0x003c881601007387 */ /* 0x000fe80000100800 */
[----:B------:R-:W2:Y:S04]  /*31fa0*/  LDL.LU.64 R10, [R1+0x3cf0] ;  /* 0x003cf000010a7983 */ /* 0x000ea80000300a00 */
[----:B------:R-:W2:Y:S04]  /*31fb0*/  LDL.LU.64 R8, [R1+0x3ce8] ;  /* 0x003ce80001087983 */ /* 0x000ea80000300a00 */
[----:B------:R-:W-:Y:S04]  /*31fc0*/  STL [R1+0x3ca8], R4 ;  /* 0x003ca80401007387 */ /* 0x000fe80000100800 */
[----:B------:R0:W-:Y:S04]  /*31fd0*/  STL [R1+0x3ca4], R6 ;  /* 0x003ca40601007387 */ /* 0x0001e80000100800 */
[----:B------:R-:W-:Y:S04]  /*31fe0*/  STL [R1+0x3ca0], R7 ;  /* 0x003ca00701007387 */ /* 0x000fe80000100800 */
[----:B------:R1:W-:Y:S01]  /*31ff0*/  STL [R1+0x3c9c], R5 ;  /* 0x003c9c0501007387 */ /* 0x0003e20000100800 */
[----:B0-----:R-:W-:-:S03]  /*32000*/  MOV R6, R2 ;  /* 0x0000000200067202 */ /* 0x001fc60000000f00 */
[----:B------:R-:W3:Y:S04]  /*32010*/  LDL.LU R4, [R1+0x90] ;  /* 0x0000900001047983 */ /* 0x000ee80000300800 */
[----:B-1----:R-:W3:Y:S04]  /*32020*/  LDL.LU R5, [R1+0x94] ;  /* 0x0000940001057983 */ /* 0x002ee80000300800 */
[----:B------:R-:W4:Y:S01]  /*32030*/  LDL.LU R2, [R1+0x3ce0] ;  /* 0x003ce00001027983 */ /* 0x000f220000300800 */
[----:B--2---:R-:W-:Y:S11]  /*32040*/  HMMA.16816.F32.BF16 R16, R8, R20, R16 ;  /* 0x000000140810723c */ /* 0x004ff60000041810 */
[----:B------:R-:W-:Y:S11]  /*32050*/  @!UPT UIADD3 URZ, URZ, URZ, URZ ;  /* 0x0000003f3f3ff290 */ /* 0x000ff6000fffe03f */
[----:B------:R-:W-:Y:S02]  /*32060*/  @!UPT UIADD3 URZ, URZ, URZ, URZ ;  /* 0x0000003f3f3ff290 */ /* 0x000fe4000fffe03f */
[----:B------:R-:W-:Y:S01]  /*32070*/  IMAD.MOV.U32 R29, RZ, RZ, R18 ;  /* 0x000000ffff1d7224 */ /* 0x000fe200078e0012 */
[----:B------:R-:W-:Y:S02]  /*32080*/  MOV R0, R19 ;  /* 0x0000001300007202 */ /* 0x000fe40000000f00 */
[----:B------:R-:W-:Y:S01]  /*32090*/  MOV R23, R16 ;  /* 0x0000001000177202 */ /* 0x000fe20000000f00 */
[----:B------:R-:W2:Y:S01]  /*320a0*/  LDL.LU.64 R18, [R1+0x3cd8] ;  /* 0x003cd80001127983 */ /* 0x000ea20000300a00 */
[----:B------:R-:W-:-:S03]  /*320b0*/  MOV R22, R17 ;  /* 0x0000001100167202 */ /* 0x000fc60000000f00 */
[----:B------:R-:W2:Y:S01]  /*320c0*/  LDL.LU.64 R16, [R1+0x3cd0] ;  /* 0x003cd00001107983 */ /* 0x000ea20000300a00 */
[----:B------:R-:W-:-:S07]  /*320d0*/  IMAD.MOV.U32 R7, RZ, RZ, R3 ;  /* 0x000000ffff077224 */ /* 0x000fce00078e0003 */
[----:B---3--:R-:W-:Y:S01]  /*320e0*/  HMMA.16816.F32.BF16 R8, R8, R24, R4 ;  /* 0x000000180808723c */ /* 0x008fe20000041804 */
[----:B------:R-:W-:Y:S04]  /*320f0*/  STL [R1+0x3c98], R29 ;  /* 0x003c981d01007387 */ /* 0x000fe80000100800 */
[----:B------:R-:W-:Y:S04]  /*32100*/  STL [R1+0x3c94], R22 ;  /* 0x003c941601007387 */ /* 0x000fe80000100800 */
[----:B------:R-:W-:Y:S11]  /*32110*/  STL [R1+0x3c90], R23 ;  /* 0x003c901701007387 */ /* 0x000ff60000100800 */
[----:B------:R-:W-:Y:S03]  /*32120*/  @!UPT UIADD3 URZ, URZ, URZ, URZ ;  /* 0x0000003f3f3ff290 */ /* 0x000fe6000fffe03f */
[----:B------:R0:W-:Y:S01]  /*32130*/  STL [R1+0xd0], R8 ;  /* 0x0000d00801007387 */ /* 0x0001e20000100800 */
[----:B------:R-:W-:-:S03]  /*32140*/  MOV R4, R9 ;  /* 0x0000000900047202 */ /* 0x000fc60000000f00 */
[----:B0-----:R-:W3:Y:S01]  /*32150*/  LDL.LU.64 R8, [R1+0x3cc8] ;  /* 0x003cc80001087983 */ /* 0x001ee20000300a00 */
[----:B------:R-:W-:Y:S01]  /*32160*/  IMAD.MOV.U32 R6, RZ, RZ, R10 ;  /* 0x000000ffff067224 */ /* 0x000fe200078e000a */
        /* <DEDUP_REMOVED lines=9> */
[----:B------:R-:W-:Y:S01]  /*32200*/  STL.64 [R1+0x3cb8], R6 ;  /* 0x003cb80601007387 */ /* 0x000fe20000100a00 */
[----:B0-----:R-:W-:-:S05]  /*32210*/  IMAD.MOV.U32 R5, RZ, RZ, R12 ;  /* 0x000000ffff057224 */ /* 0x001fca00078e000c */
[----:B------:R0:W-:Y:S04]  /*32220*/  STL.64 [R1+0x3cb0], R4 ;  /* 0x003cb00401007387 */ /* 0x0001e80000100a00 */
[----:B0-----:R-:W2:Y:S01]  /*32230*/  LDL.LU R4, [R1+0x140] ;  /* 0x0001400001047983 */ /* 0x001ea20000300800 */
[----:B------:R-:W-:-:S03]  /*32240*/  MOV R5, R28 ;  /* 0x0000001c00057202 */ /* 0x000fc60000000f00 */
[----:B------:R-:W4:Y:S01]  /*32250*/  LDL.LU R28, [R1+0x3cc0] ;  /* 0x003cc000011c7983 */ /* 0x000f220000300800 */
[----:B---3--:R-:W-:Y:S01]  /*32260*/  MOV R6, R9 ;  /* 0x0000000900067202 */ /* 0x008fe20000000f00 */
[----:B------:R-:W-:Y:S02]  /*32270*/  IMAD.MOV.U32 R7, RZ, RZ, R8 ;  /* 0x000000ffff077224 */ /* 0x000fe400078e0008 */
[----:B------:R-:W0:Y:S01]  /*32280*/  LDSM.16.MT88.4 R8, [R2+0xb080] ;  /* 0x00b080000208783b */ /* 0x000e220000004200 */
[----:B------:R-:W-:Y:S01]  /*32290*/  MOV R29, R13 ;  /* 0x0000000d001d7202 */ /* 0x000fe20000000f00 */
[----:B------:R-:W-:Y:S01]  /*322a0*/  IMAD.MOV.U32 R23, RZ, RZ, R15 ;  /* 0x000000ffff177224 */ /* 0x000fe200078e000f */
[----:B------:R-:W-:Y:S01]  /*322b0*/  MOV R22, R14 ;  /* 0x0000000e00167202 */ /* 0x000fe20000000f00 */
[----:B0-----:R-:W-:Y:S04]  /*322c0*/  STL.64 [R1+0x3bc8], R10 ;  /* 0x003bc80a01007387 */ /* 0x001fe80000100a00 */
[----:B------:R0:W-:Y:S04]  /*322d0*/  STL.64 [R1+0x3bc0], R8 ;  /* 0x003bc00801007387 */ /* 0x0001e80000100a00 */
[----:B0-----:R-:W3:Y:S04]  /*322e0*/  LDL.LU R8, [R1+0x60] ;  /* 0x0000600001087983 */ /* 0x001ee80000300800 */
[----:B------:R-:W3:Y:S04]  /*322f0*/  LDL.LU R9, [R1+0x64] ;  /* 0x0000640001097983 */ /* 0x000ee80000300800 */
[----:B------:R-:W3:Y:S04]  /*32300*/  LDL.LU R10, [R1+0x68] ;  /* 0x00006800010a7983 */ /* 0x000ee80000300800 */
[----:B------:R-:W3:Y:S04]  /*32310*/  LDL.LU R11, [R1+0x6c] ;  /* 0x00006c00010b7983 */ /* 0x000ee80000300800 */
[----:B------:R-:W-:Y:S04]  /*32320*/  STL [R1+0x3b80], R2 ;  /* 0x003b800201007387 */ /* 0x000fe80000100800 */
[----:B----4-:R-:W0:Y:S01]  /*32330*/  LDSM.16.MT88.4 R12, [R28+0xb000] ;  /* 0x00b000001c0c783b */ /* 0x010e220000004200 */
[----:B--2---:R-:W-:Y:S11]  /*32340*/  HMMA.16816.F32.BF16 R16, R16, R24, R4 ;  /* 0x000000181010723c */ /* 0x004ff60000041804 */
[----:B------:R-:W-:Y:S11]  /*32350*/  @!UPT UIADD3 URZ, URZ, URZ, URZ ;  /* 0x0000003f3f3ff290 */ /* 0x000ff6000fffe03f */
[----:B------:R-:W-:Y:S02]  /*32360*/  @!UPT UIADD3 URZ, URZ, URZ, URZ ;  /* 0x0000003f3f3ff290 */ /* 0x000fe4000fffe03f */
[----:B------:R-:W-:Y:S01]  /*32370*/  MOV R3, R19 ;  /* 0x0000001300037202 */ /* 0x000fe20000000f00 */
[----:B0-----:R-:W-:Y:S04]  /*32380*/  STL.64 [R1+0x3bb8], R14 ;  /* 0x003bb80e01007387 */ /* 0x001fe80000100a00 */
[----:B------:R0:W-:Y:S04]  /*32390*/  STL.64 [R1+0x3bb0], R12 ;  /* 0x003bb00c01007387 */ /* 0x0001e80000100a00 */
[----:B0-----:R-:W2:Y:S04]  /*323a0*/  LDL.LU R12, [R1+0x1c0] ;  /* 0x0001c000010c7983 */ /* 0x001ea80000300800 */
[----:B------:R-:W2:Y:S04]  /*323b0*/  LDL.LU R13, [R1+0x1c4] ;  /* 0x0001c400010d7983 */ /* 0x000ea80000300800 */
[----:B------:R-:W2:Y:S04]  /*323c0*/  LDL.LU R14, [R1+0x1c8] ;  /* 0x0001c800010e7983 */ /* 0x000ea80000300800 */
[----:B------:R-:W2:Y:S04]  /*323d0*/  LDL.LU R15, [R1+0x1cc] ;  /* 0x0001cc00010f7983 */ /* 0x000ea80000300800 */
[----:B------:R-:W4:Y:S04]  /*323e0*/  LDL.LU.64 R6, [R1+0x3cb8] ;  /* 0x003cb80001067983 */ /* 0x000f280000300a00 */
[----:B------:R-:W2:Y:S04]  /*323f0*/  LDL.LU.64 R4, [R1+0x3cb0] ;  /* 0x003cb00001047983 */ /* 0x000ea80000300a00 */
[----:B------:R-:W-:Y:S04]  /*32400*/  STL.64 [R1+0x50], R16 ;  /* 0x0000501001007387 */ /* 0x000fe80000100a00 */
[----:B------:R-:W-:Y:S04]  /*32410*/  STL [R1+0x58], R18 ;  /* 0x0000581201007387 */ /* 0x000fe80000100800 */
[----:B------:R-:W0:Y:S04]  /*32420*/  LDSM.16.MT88.4 R16, [R28+0xb080] ;  /* 0x00b080001c10783b */ /* 0x000e280000004200 */
[----:B0-----:R-:W-:Y:S04]  /*32430*/  STL.64 [R1+0x3b90], R18 ;  /* 0x003b901201007387 */ /* 0x001fe80000100a00 */
[----:B------:R0:W-:Y:S04]  /*32440*/  STL.64 [R1+0x3b88], R16 ;  /* 0x003b881001007387 */ /* 0x0001e80000100a00 */
[----:B0-----:R-:W3:Y:S04]  /*32450*/  LDL.LU R16, [R1+0x1d0] ;  /* 0x0001d00001107983 */ /* 0x001ee80000300800 */
[----:B------:R-:W3:Y:S04]  /*32460*/  LDL.LU R17, [R1+0x1d4] ;  /* 0x0001d40001117983 */ /* 0x000ee80000300800 */
[----:B------:R-:W3:Y:S04]  /*32470*/  LDL.LU R18, [R1+0x1d8] ;  /* 0x0001d80001127983 */ /* 0x000ee80000300800 */
[----:B------:R-:W3:Y:S04]  /*32480*/  LDL.LU R19, [R1+0x1dc] ;  /* 0x0001dc0001137983 */ /* 0x000ee80000300800 */
[----:B------:R-:W-:Y:S01]  /*32490*/  STL [R1+0x3b58], R28 ;  /* 0x003b581c01007387 */ /* 0x000fe20000100800 */
[C---:B---3--:R-:W-:Y:S08]  /*324a0*/  HMMA.16816.F32.BF16 R16, R8.reuse, R20, R16 ;  /* 0x000000140810723c */ /* 0x048ff00000041810 */
[----:B--2---:R-:W-:Y:S11]  /*324b0*/  HMMA.16816.F32.BF16 R8, R8, R24, R12 ;  /* 0x000000180808723c */ /* 0x004ff6000004180c */
[----:B------:R-:W-:Y:S04]  /*324c0*/  @!UPT UIADD3 URZ, URZ, URZ, URZ ;  /* 0x0000003f3f3ff290 */ /* 0x000fe8000fffe03f */
[----:B------:R0:W-:Y:S04]  /*324d0*/  STL [R1+0xf4], R17 ;  /* 0x0000f41101007387 */ /* 0x0001e80000100800 */
[----:B------:R4:W-:Y:S01]  /*324e0*/  STL.64 [R1+0xf8], R18 ;  /* 0x0000f81201007387 */ /* 0x0009e20000100a00 */
[----:B------:R-:W-:-:S03]  /*324f0*/  MOV R2, R16 ;  /* 0x0000001000027202 */ /* 0x000fc60000000f00 */
[----:B------:R-:W-:Y:S04]  /*32500*/  STL.64 [R1+0x3c78], R26 ;  /* 0x003c781a01007387 */ /* 0x000fe80000100a00 */
[----:B------:R-:W-:Y:S01]  /*32510*/  STL.64 [R1+0x3c70], R24 ;  /* 0x003c701801007387 */ /* 0x000fe20000100a00 */
[----:B0-----:R-:W-:-:S03]  /*32520*/  IMAD.MOV.U32 R17, RZ, RZ, R4 ;  /* 0x000000ffff117224 */ /* 0x001fc600078e0004 */
[----:B------:R0:W-:Y:S01]  /*32530*/  STL.64 [R1+0xc0], R8 ;  /* 0x0000c00801007387 */ /* 0x0001e20000100a00 */
[----:B----4-:R-:W-:-:S03]  /*32540*/  MOV R18, R6 ;  /* 0x0000000600127202 */ /* 0x010fc60000000f00 */
[----:B------:R1:W-:Y:S01]  /*32550*/  STL.64 [R1+0xc8], R10 ;  /* 0x0000c80a01007387 */ /* 0x0003e20000100a00 */
[----:B------:R-:W-:-:S03]  /*32560*/  MOV R19, R7 ;  /* 0x0000000700137202 */ /* 0x000fc60000000f00 */
[----:B------:R-:W2:Y:S04]  /*32570*/  LDL.LU R16, [R1+0xd0] ;  /* 0x0000d00001107983 */ /* 0x000ea80000300800 */
[----:B------:R-:W3:Y:S01]  /*32580*/  LDL.LU R4, [R1+0x3ca8] ;  /* 0x003ca80001047983 */ /* 0x000ee20000300800 */
[----:B0-----:R-:W-:-:S03]  /*32590*/  IMAD.MOV.U32 R8, RZ, RZ, R5 ;  /* 0x000000ffff087224 */ /* 0x001fc600078e0005 */
[----:B------:R-:W4:Y:S04]  /*325a0*/  LDL.LU R6, [R1+0x3ca4] ;  /* 0x003ca40001067983 */ /* 0x000f280000300800 */
[----:B------:R-:W2:Y:S04]  /*325b0*/  LDL.LU R7, [R1+0x3ca0] ;  /* 0x003ca00001077983 */ /* 0x000ea80000300800 */
[----:B------:R-:W2:Y:S01]  /*325c0*/  LDL.LU R5, [R1+0x3c9c] ;  /* 0x003c9c0001057983 */ /* 0x000ea20000300800 */
[----:B-1----:R-:W-:Y:S01]  /*325d0*/  MOV R10, R22 ;  /* 0x00000016000a7202 */ /* 0x002fe20000000f00 */
[----:B------:R-:W-:Y:S01]  /*325e0*/  IMAD.MOV.U32 R11, RZ, RZ, R23 ;  /* 0x000000ffff0b7224 */ /* 0x000fe200078e0017 */
[----:B------:R-:W-:-:S02]  /*325f0*/  MOV R9, R29 ;  /* 0x0000001d00097202 */ /* 0x000fc40000000f00 */
[----:B------:R-:W2:Y:S04]  /*32600*/  LDL.LU R29, [R1+0x3c98] ;  /* 0x003c9800011d7983 */ /* 0x000ea80000300800 */
[----:B------:R-:W2:Y:S04]  /*32610*/  LDL.LU R22, [R1+0x3c94] ;  /* 0x003c940001167983 */ /* 0x000ea80000300800 */
[----:B------:R-:W2:Y:S04]  /*32620*/  LDL.LU R23, [R1+0x3c90] ;  /* 0x003c900001177983 */ /* 0x000ea80000300800 */
[----:B------:R-:W-:Y:S04]  /*32630*/  STL.64 [R1+0x3bf8], R10 ;  /* 0x003bf80a01007387 */ /* 0x000fe80000100a00 */
[----:B------:R0:W-:Y:S01]  /*32640*/  STL.64 [R1+0x3bf0], R8 ;  /* 0x003bf00801007387 */ /* 0x0001e20000100a00 */
[----:B---3--:R-:W-:-:S03]  /*32650*/  MOV R15, R4 ;  /* 0x00000004000f7202 */ /* 0x008fc60000000f00 */
[----:B------:R-:W3:Y:S01]  /*32660*/  LDL.LU R4, [R1+0x10] ;  /* 0x0000100001047983 */ /* 0x000ee20000300800 */
[----:B----4-:R-:W-:Y:S02]  /*32670*/  MOV R13, R6 ;  /* 0x00000006000d7202 */ /* 0x010fe40000000f00 */
[----:B--2---:R-:W-:Y:S01]  /*32680*/  MOV R12, R7 ;  /* 0x00000007000c7202 */ /* 0x004fe20000000f00 */
[----:B------:R-:W-:Y:S02]  /*32690*/  IMAD.MOV.U32 R14, RZ, RZ, R5 ;  /* 0x000000ffff0e7224 */ /* 0x000fe400078e0005 */
[----:B------:R-:W3:Y:S04]  /*326a0*/  LDL.LU R5, [R1+0x14] ;  /* 0x0000140001057983 */ /* 0x000ee80000300800 */
[----:B------:R-:W2:Y:S04]  /*326b0*/  LDL.LU R6, [R1+0x18] ;  /* 0x0000180001067983 */ /* 0x000ea80000300800 */
[----:B------:R-:W2:Y:S04]  /*326c0*/  LDL.LU R7, [R1+0x1c] ;  /* 0x00001c0001077983 */ /* 0x000ea80000300800 */
[----:B--2---:R-:W-:Y:S01]  /*326d0*/  STL.64 [R1+0x3c58], R6 ;  /* 0x003c580601007387 */ /* 0x004fe20000100a00 */
[----:B---3--:R-:W-:Y:S02]  /*326e0*/  STL.64 [R1+0x3c50], R4 ;  /* 0x003c500401007387 */ /* 0x008fe40000100a00 */
[----:B0-----:R-:W2:Y:S02]  /*326f0*/  LDL.LU R8, [R1+0x150] ;  /* 0x0001500001087983 */ /* 0x001ea40000300800 */
[----:B------:R-:W2:Y:S01]  /*32700*/  LDL.LU R9, [R1+0x154] ;  /* 0x0001540001097983 */ /* 0x000ea20000300800 */
[----:B------:R-:W3:Y:S01]  /*32710*/  LDL.LU R10, [R1+0x158] ;  /* 0x00015800010a7983 */ /* 0x000ee20000300800 */
[----:B------:R-:W3:Y:S03]  /*32720*/  LDL.LU R11, [R1+0x15c] ;  /* 0x00015c00010b7983 */ /* 0x000ee60000300800 */
[----:B---3--:R-:W-:Y:S01]  /*32730*/  STL.64 [R1+0x3c18], R10 ;  /* 0x003c180a01007387 */ /* 0x008fe20000100a00 */
[----:B--2---:R0:W-:Y:S03]  /*32740*/  STL.64 [R1+0x3c10], R8 ;  /* 0x003c100801007387 */ /* 0x0041e60000100a00 */
[----:B0-----:R-:W2:Y:S01]  /*32750*/  LDL.LU R8, [R1+0x160] ;  /* 0x0001600001087983 */ /* 0x001ea20000300800 */
[----:B------:R-:W2:Y:S02]  /*32760*/  LDL.LU R9, [R1+0x164] ;  /* 0x0001640001097983 */ /* 0x000ea40000300800 */
[----:B------:R-:W3:Y:S02]  /*32770*/  LDL.LU R10, [R1+0x168] ;  /* 0x00016800010a7983 */ /* 0x000ee40000300800 */
[----:B------:R-:W3:Y:S01]  /*32780*/  LDL.LU R11, [R1+0x16c] ;  /* 0x00016c00010b7983 */ /* 0x000ee20000300800 */
[----:B------:R-:W4:Y:S01]  /*32790*/  LDL.LU R4, [R1+0x20] ;  /* 0x0000200001047983 */ /* 0x000f220000300800 */
[----:B------:R-:W4:Y:S02]  /*327a0*/  LDL.LU R5, [R1+0x24] ;  /* 0x0000240001057983 */ /* 0x000f240000300800 */
[----:B------:R-:W4:Y:S02]  /*327b0*/  LDL.LU R6, [R1+0x28] ;  /* 0x0000280001067983 */ /* 0x000f240000300800 */
[----:B------:R-:W4:Y:S01]  /*327c0*/  LDL.LU R7, [R1+0x2c] ;  /* 0x00002c0001077983 */ /* 0x000f220000300800 */
        /* <DEDUP_REMOVED lines=15> */
[----:B------:R-:W3:Y:S02]  /*328c0*/  LDL.LU R11, [R1+0x1bc] ;  /* 0x0001bc00010b7983 */ /* 0x000ee40000300800 */
[----:B---3--:R-:W-:Y:S01]  /*328d0*/  STL.64 [R1+0x3c68], R10 ;  /* 0x003c680a01007387 */ /* 0x008fe20000100a00 */
[----:B--2---:R0:W-:Y:S03]  /*328e0*/  STL.64 [R1+0x3c60], R8 ;  /* 0x003c600801007387 */ /* 0x0041e60000100a00 */
[----:B0-----:R-:W2:Y:S01]  /*328f0*/  LDL.LU R8, [R1+0x180] ;  /* 0x0001800001087983 */ /* 0x001ea20000300800 */
[----:B------:R-:W2:Y:S02]  /*32900*/  LDL.LU R9, [R1+0x184] ;  /* 0x0001840001097983 */ /* 0x000ea40000300800 */
[----:B------:R-:W2:Y:S02]  /*32910*/  LDL.LU R10, [R1+0x188] ;  /* 0x00018800010a7983 */ /* 0x000ea40000300800 */
[----:B------:R-:W2:Y:S01]  /*32920*/  LDL.LU R11, [R1+0x18c] ;  /* 0x00018c00010b7983 */ /* 0x000ea20000300800 */
[----:B------:R-:W-:Y:S01]  /*32930*/  STL.64 [R1+0x3bd8], R14 ;  /* 0x003bd80e01007387 */ /* 0x000fe20000100a00 */
[----:B------:R0:W-:Y:S03]  /*32940*/  STL.64 [R1+0x3bd0], R12 ;  /* 0x003bd00c01007387 */ /* 0x0001e60000100a00 */
[----:B0-----:R-:W3:Y:S01]  /*32950*/  LDL.LU R12, [R1+0x110] ;  /* 0x00011000010c7983 */ /* 0x001ee20000300800 */
[----:B------:R-:W3:Y:S02]  /*32960*/  LDL.LU R13, [R1+0x114] ;  /* 0x00011400010d7983 */ /* 0x000ee40000300800 */
[----:B------:R-:W2:Y:S02]  /*32970*/  LDL.LU R14, [R1+0x118] ;  /* 0x00011800010e7983 */ /* 0x000ea40000300800 */
[----:B------:R-:W2:Y:S01]  /*32980*/  LDL.LU R15, [R1+0x11c] ;  /* 0x00011c00010f7983 */ /* 0x000ea20000300800 */
[----:B----4-:R-:W-:Y:S01]  /*32990*/  HMMA.16816.F32.BF16 R24, R4, R20, R24 ;  /* 0x000000140418723c */ /* 0x010fe20000041818 */
[----:B--2---:R-:W-:Y:S01]  /*329a0*/  STL.64 [R1+0x3be8], R14 ;  /* 0x003be80e01007387 */ /* 0x004fe20000100a00 */
[----:B---3--:R0:W-:Y:S03]  /*329b0*/  STL.64 [R1+0x3be0], R12 ;  /* 0x003be00c01007387 */ /* 0x0081e60000100a00 */
[----:B0-----:R-:W2:Y:S01]  /*329c0*/  LDL.LU R12, [R1+0x170] ;  /* 0x00017000010c7983 */ /* 0x001ea20000300800 */
[----:B------:R-:W2:Y:S02]  /*329d0*/  LDL.LU R13, [R1+0x174] ;  /* 0x00017400010d7983 */ /* 0x000ea40000300800 */
[----:B------:R-:W2:Y:S02]  /*329e0*/  LDL.LU R14, [R1+0x178] ;  /* 0x00017800010e7983 */ /* 0x000ea40000300800 */
[----:B------:R-:W2:Y:S01]  /*329f0*/  LDL.LU R15, [R1+0x17c] ;  /* 0x00017c00010f7983 */ /* 0x000ea20000300800 */
[----:B------:R-:W-:Y:S01]  /*32a00*/  STL.64 [R1+0x3ba0], R18 ;  /* 0x003ba01201007387 */ /* 0x000fe20000100a00 */
[----:B------:R0:W-:Y:S02]  /*32a10*/  STL.64 [R1+0x3b98], R16 ;  /* 0x003b981001007387 */ /* 0x0001e40000100a00 */
[----:B0-----:R-:W-:Y:S01]  /*32a20*/  MOV R16, R23 ;  /* 0x0000001700107202 */ /* 0x001fe20000000f00 */
[----:B------:R-:W-:Y:S01]  /*32a30*/  IMAD.MOV.U32 R17, RZ, RZ, R22 ;  /* 0x000000ffff117224 */ /* 0x000fe200078e0016 */
[----:B------:R-:W3:Y:S01]  /*32a40*/  LDL.LU R23, [R1+0x3c8c] ;  /* 0x003c8c0001177983 */ /* 0x000ee20000300800 */
[----:B------:R-:W4:Y:S01]  /*32a50*/  LDL.LU R22, [R1+0x3c88] ;  /* 0x003c880001167983 */ /* 0x000f220000300800 */
[----:B------:R-:W-:-:S02]  /*32a60*/  MOV R18, R29 ;  /* 0x0000001d00127202 */ /* 0x000fc40000000f00 */
[----:B------:R-:W-:Y:S01]  /*32a70*/  MOV R19, R0 ;  /* 0x0000000000137202 */ /* 0x000fe20000000f00 */
[----:B------:R-:W2:Y:S01]  /*32a80*/  LDL.LU R29, [R1+0x3c84] ;  /* 0x003c8400011d7983 */ /* 0x000ea20000300800 */
[----:B------:R-:W2:Y:S02]  /*32a90*/  LDL.LU R0, [R1+0x3c80] ;  /* 0x003c800001007983 */ /* 0x000ea40000300800 */
[----:B------:R-:W-:Y:S02]  /*32aa0*/  STL.64 [R1+0xe0], R24 ;  /* 0x0000e01801007387 */ /* 0x000fe40000100a00 */
[----:B------:R0:W-:Y:S02]  /*32ab0*/  STL.64 [R1+0xe8], R26 ;  /* 0x0000e81a01007387 */ /* 0x0001e40000100a00 */
[----:B0-----:R-:W2:Y:S01]  /*32ac0*/  LDL.LU.64 R26, [R1+0x3c78] ;  /* 0x003c7800011a7983 */ /* 0x001ea20000300a00 */
[----:B------:R-:W2:Y:S02]  /*32ad0*/  LDL.LU.64 R24, [R1+0x3c70] ;  /* 0x003c700001187983 */ /* 0x000ea40000300a00 */
[----:B--2---:R-:W-:Y:S01]  /*32ae0*/  HMMA.16816.F32.BF16 R4, R4, R24, R8 ;  /* 0x000000180404723c */ /* 0x004fe20000041808 */
[----:B------:R-:W2:Y:S01]  /*32af0*/  LDL.LU.64 R10, [R1+0x3c68] ;  /* 0x003c6800010a7983 */ /* 0x000ea20000300a00 */
[----:B------:R-:W2:Y:S11]  /*32b00*/  LDL.LU.64 R8, [R1+0x3c60] ;  /* 0x003c600001087983 */ /* 0x000eb60000300a00 */
[----:B------:R-:W-:Y:S10]  /*32b10*/  @!UPT UIADD3 URZ, URZ, URZ, URZ ;  /* 0x0000003f3f3ff290 */ /* 0x000ff4000fffe03f */
[----:B------:R-:W-:Y:S01]  /*32b20*/  STL.64 [R1+0xa0], R4 ;  /* 0x0000a00401007387 */ /* 0x000fe20000100a00 */
[----:B------:R-:W-:Y:S02]  /*32b30*/  STL.64 [R1+0xa8], R6 ;  /* 0x0000a80601007387 */ /* 0x000fe40000100a00 */
[----:B------:R-:W0:Y:S02]  /*32b40*/  LDSM.16.MT88.4 R4, [R0+0xb000] ;  /* 0x00b000000004783b */ /* 0x000e240000004200 */
[----:B0-----:R-:W-:Y:S02]  /*32b50*/  STL.64 [R1+0x30], R4 ;  /* 0x0000300401007387 */ /* 0x001fe40000100a00 */
[----:B------:R0:W-:Y:S02]  /*32b60*/  STL.64 [R1+0x38], R6 ;  /* 0x0000380601007387 */ /* 0x0001e40000100a00 */
[----:B0-----:R-:W2:Y:S01]  /*32b70*/  LDL.LU.64 R6, [R1+0x3c58] ;  /* 0x003c580001067983 */ /* 0x001ea20000300a00 */
[----:B------:R-:W2:Y:S02]  /*32b80*/  LDL.LU.64 R4, [R1+0x3c50] ;  /* 0x003c500001047983 */ /* 0x000ea40000300a00 */
[C---:B--2---:R-:W-:Y:S11]  /*32b90*/  HMMA.16816.F32.BF16 R8, R4.reuse, R20, R8 ;  /* 0x000000140408723c */ /* 0x044ff60000041808 */
[----:B------:R-:W-:Y:S11]  /*32ba0*/  @!UPT UIADD3 URZ, URZ, URZ, URZ ;  /* 0x0000003f3f3ff290 */ /* 0x000ff6000fffe03f */
[----:B------:R-:W-:Y:S01]  /*32bb0*/  @!UPT UIADD3 URZ, URZ, URZ, URZ ;  /* 0x0000003f3f3ff290 */ /* 0x000fe2000fffe03f */
[----:B------:R-:W-:Y:S01]  /*32bc0*/  STL.64 [R1+0xb0], R8 ;  /* 0x0000b00801007387 */ /* 0x000fe20000100a00 */
[----:B------:R0:W-:Y:S03]  /*32bd0*/  STL.64 [R1+0xb8], R10 ;  /* 0x0000b80a01007387 */ /* 0x0001e60000100a00 */
[----:B0-----:R-:W2:Y:S01]  /*32be0*/  LDL.LU.64 R10, [R1+0x3c48] ;  /* 0x003c4800010a7983 */ /* 0x001ea20000300a00 */
[----:B------:R-:W2:Y:S02]  /*32bf0*/  LDL.LU.64 R8, [R1+0x3c40] ;  /* 0x003c400001087983 */ /* 0x000ea40000300a00 */
[----:B--2---:R-:W-:Y:S01]  /*32c00*/  HMMA.16816.F32.BF16 R4, R4, R24, R8 ;  /* 0x000000180404723c */ /* 0x004fe20000041808 */
[----:B------:R-:W2:Y:S01]  /*32c10*/  LDL.LU.64 R10, [R1+0x3c38] ;  /* 0x003c3800010a7983 */ /* 0x000ea20000300a00 */
[----:B------:R-:W2:Y:S11]  /*32c20*/  LDL.LU.64 R8, [R1+0x3c30] ;  /* 0x003c300001087983 */ /* 0x000eb60000300a00 */
[----:B------:R-:W-:Y:S10]  /*32c30*/  @!UPT UIADD3 URZ, URZ, URZ, URZ ;  /* 0x0000003f3f3ff290 */ /* 0x000ff4000fffe03f */
[----:B------:R-:W-:Y:S01]  /*32c40*/  STL.64 [R1+0x60], R4 ;  /* 0x0000600401007387 */ /* 0x000fe20000100a00 */
[----:B------:R0:W-:Y:S02]  /*32c50*/  STL [R1+0x68], R6 ;  /* 0x0000680601007387 */ /* 0x0001e40000100800 */
[----:B------:R-:W-:Y:S02]  /*32c60*/  IMAD.MOV.U32 R28, RZ, RZ, R7 ;  /* 0x000000ffff1c7224 */ /* 0x000fe400078e0007 */
[----:B0-----:R-:W2:Y:S01]  /*32c70*/  LDL.LU.64 R6, [R1+0x3c28] ;  /* 0x003c280001067983 */ /* 0x001ea20000300a00 */
[----:B------:R-:W2:Y:S02]  /*32c80*/  LDL.LU.64 R4, [R1+0x3c20] ;  /* 0x003c200001047983 */ /* 0x000ea40000300a00 */
[----:B------:R-:W-:Y:S01]  /*32c90*/  STL [R1+0x3b5c], R28 ;  /* 0x003b5c1c01007387 */ /* 0x000fe20000100800 */
[C---:B--2---:R-:W-:Y:S11]  /*32ca0*/  HMMA.16816.F32.BF16 R8, R4.reuse, R20, R8 ;  /* 0x000000140408723c */ /* 0x044ff60000041808 */
[----:B------:R-:W-:Y:S11]  /*32cb0*/  @!UPT UIADD3 URZ, URZ, URZ, URZ ;  /* 0x0000003f3f3ff290 */ /* 0x000ff6000fffe03f */
[----:B------:R-:W-:Y:S01]  /*32cc0*/  @!UPT UIADD3 URZ, URZ, URZ, URZ ;  /* 0x0000003f3f3ff290 */ /* 0x000fe2000fffe03f */
[----:B------:R-:W-:Y:S01]  /*32cd0*/  STL.64 [R1+0x90], R8 ;  /* 0x0000900801007387 */ /* 0x000fe20000100a00 */
[----:B------:R-:W-:Y:S02]  /*32ce0*/  STL.64 [R1+0x98], R10 ;  /* 0x0000980a01007387 */ /* 0x000fe40000100a00 */
[----:B------:R-:W0:Y:S02]  /*32cf0*/  LDSM.16.MT88.4 R8, [R0+0xb080] ;  /* 0x00b080000008783b */ /* 0x000e240000004200 */
[----:B0-----:R-:W-:Y:S01]  /*32d00*/  MOV R21, R10 ;  /* 0x0000000a00157202 */ /* 0x001fe20000000f00 */
[----:B------:R-:W-:Y:S01]  /*32d10*/  STL.64 [R1+0x20], R8 ;  /* 0x0000200801007387 */ /* 0x000fe20000100a00 */
[----:B------:R-:W-:Y:S02]  /*32d20*/  MOV R20, R11 ;  /* 0x0000000b00147202 */ /* 0x000fe40000000f00 */
[----:B------:R-:W0:Y:S04]  /*32d30*/  LDSM.16.MT88.4 R8, [R29+0xb000] ;  /* 0x00b000001d08783b */ /* 0x000e280000004200 */
[----:B------:R-:W-:Y:S01]  /*32d40*/  STL [R1+0x3b00], R0 ;  /* 0x003b000001007387 */ /* 0x000fe20000100800 */
[----:B0-----:R-:W-:Y:S01]  /*32d50*/  STL.64 [R1+0x10], R8 ;  /* 0x0000100801007387 */ /* 0x001fe20000100a00 */
[----:B------:R0:W-:Y:S03]  /*32d60*/  STL.64 [R1+0x18], R10 ;  /* 0x0000180a01007387 */ /* 0x0001e60000100a00 */
[----:B0-----:R-:W2:Y:S01]  /*32d70*/  LDL.LU.64 R10, [R1+0x3c18] ;  /* 0x003c1800010a7983 */ /* 0x001ea20000300a00 */
[----:B------:R-:W2:Y:S02]  /*32d80*/  LDL.LU.64 R8, [R1+0x3c10] ;  /* 0x003c100001087983 */ /* 0x000ea40000300a00 */
[----:B--2---:R-:W-:Y:S01]  /*32d90*/  HMMA.16816.F32.BF16 R4, R4, R24, R8 ;  /* 0x000000180404723c */ /* 0x004fe20000041808 */
[----:B------:R-:W0:Y:S11]  /*32da0*/  LDSM.16.MT88.4 R8, [R29+0xb080] ;  /* 0x00b080001d08783b */ /* 0x000e360000004200 */
[----:B------:R-:W-:Y:S11]  /*32db0*/  @!UPT UIADD3 URZ, URZ, URZ, URZ ;  /* 0x0000003f3f3ff290 */ /* 0x000ff6000fffe03f */
[----:B------:R4:W-:Y:S01]  /*32dc0*/  STL.64 [R1+0x70], R4 ;  /* 0x0000700401007387 */ /* 0x0009e20000100a00 */
[----:B------:R1:W-:Y:S02]  /*32dd0*/  STL [R1+0x78], R6 ;  /* 0x0000780601007387 */ /* 0x0003e40000100800 */
[----:B------:R-:W-:Y:S01]  /*32de0*/  IMAD.MOV.U32 R28, RZ, RZ, R7 ;  /* 0x000000ffff1c7224 */ /* 0x000fe200078e0007 */
[----:B------:R-:W-:Y:S02]  /*32df0*/  MOV R7, R27 ;  /* 0x0000001b00077202 */ /* 0x000fe40000000f00 */
[----:B----4-:R-:W-:Y:S02]  /*32e00*/  MOV R4, R22 ;  /* 0x0000001600047202 */ /* 0x010fe40000000f00 */
[----:B---3--:R-:W-:Y:S01]  /*32e10*/  MOV R5, R23 ;  /* 0x0000001700057202 */ /* 0x008fe20000000f00 */
[----:B------:R-:W2:Y:S01]  /*32e20*/  LDL.LU R22, [R1+0x3c0c] ;  /* 0x003c0c0001167983 */ /* 0x000ea20000300800 */
[----:B------:R-:W2:Y:S02]  /*32e30*/  LDL.LU R23, [R1+0x3c08] ;  /* 0x003c080001177983 */ /* 0x000ea40000300800 */
[----:B-1----:R-:W-:-:S02]  /*32e40*/  IMAD.MOV.U32 R6, RZ, RZ, R26 ;  /* 0x000000ffff067224 */ /* 0x002fc400078e001a */
[----:B------:R-:W3:Y:S01]  /*32e50*/  LDL.LU R26, [R1+0x3c04] ;  /* 0x003c0400011a7983 */ /* 0x000ee20000300800 */
[----:B------:R-:W3:Y:S02]  /*32e60*/  LDL.LU R27, [R1+0x3c00] ;  /* 0x003c0000011b7983 */ /* 0x000ee40000300800 */
[----:B0-----:R-:W-:Y:S02]  /*32e70*/  STL.64 [R1+0x40], R8 ;  /* 0x0000400801007387 */ /* 0x001fe40000100a00 */
[----:B------:R0:W-:Y:S02]  /*32e80*/  STL.64 [R1+0x48], R10 ;  /* 0x0000480a01007387 */ /* 0x0001e40000100a00 */
[----:B0-----:R-:W2:Y:S01]  /*32e90*/  LDL.LU.64 R10, [R1+0x3bf8] ;  /* 0x003bf800010a7983 */ /* 0x001ea20000300a00 */
[----:B------:R-:W2:Y:S02]  /*32ea0*/  LDL.LU.64 R8, [R1+0x3bf0] ;  /* 0x003bf00001087983 */ /* 0x000ea40000300a00 */
[----:B------:R-:W-:Y:S01]  /*32eb0*/  STL [R1+0x3aa8], R29 ;  /* 0x003aa81d01007387 */ /* 0x000fe20000100800 */
[C---:B--2---:R-:W-:Y:S11]  /*32ec0*/  HMMA.16816.F32.BF16 R12, R8.reuse, R22, R12 ;  /* 0x00000016080c723c */ /* 0x044ff6000004180c */
[----:B------:R-:W-:Y:S11]  /*32ed0*/  @!UPT UIADD3 URZ, URZ, URZ, URZ ;  /* 0x0000003f3f3ff290 */ /* 0x000ff6000fffe03f */
[----:B------:R-:W-:Y:S01]  /*32ee0*/  @!UPT UIADD3 URZ, URZ, URZ, URZ ;  /* 0x0000003f3f3ff290 */ /* 0x000fe2000fffe03f */
[----:B------:R-:W-:Y:S01]  /*32ef0*/  STL.64 [R1+0x140], R12 ;  /* 0x0001400c01007387 */ /* 0x000fe20000100a00 */
[----:B------:R0:W-:Y:S03]  /*32f00*/  STL.64 [R1+0x148], R14 ;  /* 0x0001480e01007387 */ /* 0x0001e60000100a00 */
[----:B0-----:R-:W3:Y:S01]  /*32f10*/  LDL.LU.64 R14, [R1+0x3be8] ;  /* 0x003be800010e7983 */ /* 0x001ee20000300a00 */
[----:B------:R-:W3:Y:S02]  /*32f20*/  LDL.LU.64 R12, [R1+0x3be0] ;  /* 0x003be000010c7983 */ /* 0x000ee40000300a00 */
[----:B---3--:R-:W-:Y:S01]  /*32f30*/  HMMA.16816.F32.BF16 R8, R8, R26, R12 ;  /* 0x0000001a0808723c */ /* 0x008fe2000004180c */
[----:B------:R-:W2:Y:S01]  /*32f40*/  LDL.LU.64 R14, [R1+0x3bd8] ;  /* 0x003bd800010e7983 */ /* 0x000ea20000300a00 */
[----:B------:R-:W2:Y:S11]  /*32f50*/  LDL.LU.64 R12, [R1+0x3bd0] ;  /* 0x003bd000010c7983 */ /* 0x000eb60000300a00 */
[----:B------:R-:W-:Y:S10]  /*32f60*/  @!UPT UIADD3 URZ, URZ, URZ, URZ ;  /* 0x0000003f3f3ff290 */ /* 0x000ff4000fffe03f */
[----:B------:R-:W-:Y:S01]  /*32f70*/  STL [R1+0x114], R9 ;  /* 0x0001140901007387 */ /* 0x000fe20000100800 */
[----:B------:R0:W-:Y:S01]  /*32f80*/  STL.64 [R1+0x118], R10 ;  /* 0x0001180a01007387 */ /* 0x0001e20000100a00 */
[----:B------:R-:W-:Y:S02]  /*32f90*/  MOV R0, R8 ;  /* 0x0000000800007202 */ /* 0x000fe40000000f00 */
[----:B0-----:R-:W3:Y:S01]  /*32fa0*/  LDL.LU.64 R10, [R1+0x3bc8] ;  /* 0x003bc800010a7983 */ /* 0x001ee20000300a00 */
[----:B------:R-:W3:Y:S02]  /*32fb0*/  LDL.LU.64 R8, [R1+0x3bc0] ;  /* 0x003bc00001087983 */ /* 0x000ee40000300a00 */
[C---:B---3--:R-:W-:Y:S08]  /*32fc0*/  HMMA.16816.F32.BF16 R4, R8.reuse, R22, R4 ;  /* 0x000000160804723c */ /* 0x048ff00000041804 */
[----:B--2---:R-:W-:Y:S11]  /*32fd0*/  HMMA.16816.F32.BF16 R8, R8, R26, R12 ;  /* 0x0000001a0808723c */ /* 0x004ff6000004180c */
[----:B------:R-:W-:Y:S04]  /*32fe0*/  @!UPT UIADD3 URZ, URZ, URZ, URZ ;  /* 0x0000003f3f3ff290 */ /* 0x000fe8000fffe03f */
[----:B------:R-:W-:Y:S01]  /*32ff0*/  STL.64 [R1+0x130], R4 ;  /* 0x0001300401007387 */ /* 0x000fe20000100a00 */
[----:B------:R-:W-:Y:S02]  /*33000*/  MOV R24, R7 ;  /* 0x0000000700187202 */ /* 0x000fe40000000f00 */
[----:B------:R-:W2:Y:S02]  /*33010*/  LDL R7, [R1+0xe40] ;  /* 0x000e400001077983 */ /* 0x000ea40000100800 */
[----:B------:R-:W3:Y:S01]  /*33020*/  LDL.LU.64 R14, [R1+0x3bb8] ;  /* 0x003bb800010e7983 */ /* 0x000ee20000300a00 */
[----:B------:R-:W3:Y:S02]  /*33030*/  LDL.LU.64 R12, [R1+0x3bb0] ;  /* 0x003bb000010c7983 */ /* 0x000ee40000300a00 */
[----:B------:R0:W-:Y:S02]  /*33040*/  STL.64 [R1+0x160], R8 ;  /* 0x0001600801007387 */ /* 0x0001e40000100a00 */
[----:B------:R1:W-:Y:S01]  /*33050*/  STL.64 [R1+0x168], R10 ;  /* 0x0001680a01007387 */ /* 0x0003e20000100a00 */
[----:B0-----:R-:W4:Y:S01]  /*33060*/  LDL.LU R8, [R1+0x50] ;  /* 0x0000500001087983 */ /* 0x001f220000300800 */
[----:B------:R-:W4:Y:S02]  /*33070*/  LDL.LU R9, [R1+0x54] ;  /* 0x0000540001097983 */ /* 0x000f240000300800 */
[----:B-1----:R-:W4:Y:S01]  /*33080*/  LDL.LU R10, [R1+0x58] ;  /* 0x00005800010a7983 */ /* 0x002f220000300800 */
[----:B------:R-:W-:-:S02]  /*33090*/  MOV R11, R3 ;  /* 0x00000003000b7202 */ /* 0x000fc40000000f00 */
[----:B------:R-:W2:Y:S01]  /*330a0*/  LDL.LU R3, [R1+0x3ba8] ;  /* 0x003ba80001037983 */ /* 0x000ea20000300800 */
[C---:B---3--:R-:W-:Y:S11]  /*330b0*/  HMMA.16816.F32.BF16 R16, R12.reuse, R22, R16 ;  /* 0x000000160c10723c */ /* 0x048ff60000041810 */
[----:B------:R-:W-:Y:S11]  /*330c0*/  @!UPT UIADD3 URZ, URZ, URZ, URZ ;  /* 0x0000003f3f3ff290 */ /* 0x000ff6000fffe03f */
[----:B------:R-:W-:Y:S01]  /*330d0*/  @!UPT UIADD3 URZ, URZ, URZ, URZ ;  /* 0x0000003f3f3ff290 */ /* 0x000fe2000fffe03f */
[----:B------:R-:W-:Y:S01]  /*330e0*/  STL.64 [R1+0x1a0], R16 ;  /* 0x0001a01001007387 */ /* 0x000fe20000100a00 */
[----:B------:R0:W-:Y:S03]  /*330f0*/  STL.64 [R1+0x1a8], R18 ;  /* 0x0001a81201007387 */ /* 0x0001e60000100a00 */
[----:B0-----:R-:W3:Y:S01]  /*33100*/  LDL.LU.64 R18, [R1+0x3ba0] ;  /* 0x003ba00001127983 */ /* 0x001ee20000300a00 */
[----:B------:R-:W3:Y:S02]  /*33110*/  LDL.LU.64 R16, [R1+0x3b98] ;  /* 0x003b980001107983 */ /* 0x000ee40000300a00 */
[----:B---3--:R-:W-:Y:S01]  /*33120*/  HMMA.16816.F32.BF16 R12, R12, R26, R16 ;  /* 0x0000001a0c0c723c */ /* 0x008fe20000041810 */
[----:B------:R-:W4:Y:S01]  /*33130*/  LDL.LU.64 R18, [R1+0x3b90] ;  /* 0x003b900001127983 */ /* 0x000f220000300a00 */
[----:B------:R-:W4:Y:S11]  /*33140*/  LDL.LU.64 R16, [R1+0x3b88] ;  /* 0x003b880001107983 */ /* 0x000f360000300a00 */
[----:B------:R-:W-:Y:S10]  /*33150*/  @!UPT UIADD3 URZ, URZ, URZ, URZ ;  /* 0x0000003f3f3ff290 */ /* 0x000ff4000fffe03f */
[----:B------:R0:W-:Y:S01]  /*33160*/  STL.64 [R1+0x190], R12 ;  /* 0x0001900c01007387 */ /* 0x0001e20000100a00 */
[----:B------:R1:W-:Y:S03]  /*33170*/  STL [R1+0x198], R14 ;  /* 0x0001980e01007387 */ /* 0x0003e60000100800 */
[----:B0-----:R-:W3:Y:S01]  /*33180*/  LDL.LU R12, [R1+0x80] ;  /* 0x00008000010c7983 */ /* 0x001ee20000300800 */
[----:B------:R-:W3:Y:S02]  /*33190*/  LDL.LU R13, [R1+0x84] ;  /* 0x00008400010d7983 */ /* 0x000ee40000300800 */
[----:B-1----:R-:W3:Y:S02]  /*331a0*/  LDL.LU R14, [R1+0x88] ;  /* 0x00008800010e7983 */ /* 0x002ee40000300800 */
[----:B------:R-:W-:Y:S01]  /*331b0*/  IMAD.MOV.U32 R29, RZ, RZ, R15 ;  /* 0x000000ffff1d7224 */ /* 0x000fe200078e000f */
[----:B--2---:R-:W-:-:S04]  /*331c0*/  MOV R15, R3 ;  /* 0x00000003000f7202 */ /* 0x004fc80000000f00 */
[----:B------:R-:W-:Y:S01]  /*331d0*/  STL [R1+0x3aac], R29 ;  /* 0x003aac1d01007387 */ /* 0x000fe20000100800 */
[C---:B----4-:R-:W-:Y:S08]  /*331e0*/  HMMA.16816.F32.BF16 R8, R16.reuse, R26, R8 ;  /* 0x0000001a1008723c */ /* 0x050ff00000041808 */
[----:B---3--:R-:W-:Y:S11]  /*331f0*/  HMMA.16816.F32.BF16 R12, R16, R22, R12 ;  /* 0x00000016100c723c */ /* 0x008ff6000004180c */
[----:B------:R-:W-:Y:S04]  /*33200*/  @!UPT UIADD3 URZ, URZ, URZ, URZ ;  /* 0x0000003f3f3ff290 */ /* 0x000fe8000fffe03f */
[----:B------:R-:W-:Y:S01]  /*33210*/  STL.64 [R1+0x50], R8 ;  /* 0x0000500801007387 */ /* 0x000fe20000100a00 */
[----:B------:R-:W-:-:S07]  /*33220*/  IMAD.MOV.U32 R16, RZ, RZ, R2 ;  /* 0x000000ffff107224 */ /* 0x000fce00078e0002 */
[----:B------:R-:W-:Y:S01]  /*33230*/  STL.64 [R1+0x150], R12 ;  /* 0x0001500c01007387 */ /* 0x000fe20000100a00 */
[----:B------:R-:W-:Y:S02]  /*33240*/  STL.64 [R1+0x158], R14 ;  /* 0x0001580e01007387 */ /* 0x000fe40000100a00 */
[----:B------:R-:W-:Y:S02]  /*33250*/  STL [R1+0x58], R10 ;  /* 0x0000580a01007387 */ /* 0x000fe40000100800 */
[----:B------:R-:W2:Y:S02]  /*33260*/  LDL.LU R2, [R1+0x3b80] ;  /* 0x003b800001027983 */ /* 0x000ea40000300800 */
[----:B------:R-:W-:Y:S01]  /*33270*/  IMAD.MOV.U32 R25, RZ, RZ, R6 ;  /* 0x000000ffff197224 */ /* 0x000fe200078e0006 */
[----:B------:R-:W3:Y:S01]  /*33280*/  LDL.LU R17, [R1+0xf4] ;  /* 0x0000f40001117983 */ /* 0x000ee20000300800 */
[----:B------:R-:W3:Y:S01]  /*33290*/  LDL.LU R18, [R1+0xf8] ;  /* 0x0000f80001127983 */ /* 0x000ee20000300800 */
[----:B------:R-:W-:Y:S01]  /*332a0*/  MOV R3, R11 ;  /* 0x0000000b00037202 */ /* 0x000fe20000000f00 */
[----:B------:R-:W3:Y:S01]  /*332b0*/  LDL.LU R19, [R1+0xfc] ;  /* 0x0000fc0001137983 */ /* 0x000ee20000300800 */
[----:B------:R-:W-:Y:S01]  /*332c0*/  STL.64 [R1+0x3b78], R26 ;  /* 0x003b781a01007387 */ /* 0x000fe20000100a00 */
[----:B------:R0:W-:Y:S03]  /*332d0*/  STL.64 [R1+0x3b70], R24 ;  /* 0x003b701801007387 */ /* 0x0001e60000100a00 */
[----:B------:R-:W-:Y:S02]  /*332e0*/  LDSM.16.M88.4 R8, [R7+0x20180] ;  /* 0x020180000708783b */ /* 0x000fe40000000200 */
[----:B------:R-:W-:Y:S02]  /*332f0*/  LDSM.16.M88.4 R4, [R7+0x28180] ;  /* 0x028180000704783b */ /* 0x000fe40000000200 */
[----:B0-----:R-:W3:Y:S02]  /*33300*/  LDL.LU.64 R24, [R1+0x30] ;  /* 0x0000300001187983 */ /* 0x001ee40000300a00 */
[----:B------:R-:W4:Y:S02]  /*33310*/  LDL.LU.64 R26, [R1+0x38] ;  /* 0x00003800011a7983 */ /* 0x000f240000300a00 */
[----:B------:R-:W-:Y:S01]  /*33320*/  STL [R1+0x3ab0], R3 ;  /* 0x003ab00301007387 */ /* 0x000fe20000100800 */
[----:B--2---:R-:W0:Y:S04]  /*33330*/  LDSM.16.MT88.4 R12, [R2+0xc000] ;  /* 0x00c00000020c783b */ /* 0x004e280000004200 */
[----:B0-----:R-:W-:Y:S01]  /*33340*/  STL.64 [R1+0x3af8], R14 ;  /* 0x003af80e01007387 */ /* 0x001fe20000100a00 */
[----:B------:R0:W-:Y:S03]  /*33350*/  STL.64 [R1+0x3af0], R12 ;  /* 0x003af00c01007387 */ /* 0x0001e60000100a00 */
[----:B0-----:R-:W2:Y:S01]  /*33360*/  LDL.LU R12, [R1+0xe0] ;  /* 0x0000e000010c7983 */ /* 0x001ea20000300800 */
[----:B------:R-:W2:Y:S02]  /*33370*/  LDL.LU R13, [R1+0xe4] ;  /* 0x0000e400010d7983 */ /* 0x000ea40000300800 */
[----:B------:R-:W2:Y:S02]  /*33380*/  LDL.LU R14, [R1+0xe8] ;  /* 0x0000e800010e7983 */ /* 0x000ea40000300800 */
[----:B------:R-:W2:Y:S01]  /*33390*/  LDL.LU R15, [R1+0xec] ;  /* 0x0000ec00010f7983 */ /* 0x000ea20000300800 */
[----:B----4-:R-:W-:Y:S01]  /*333a0*/  MOV R3, R27 ;  /* 0x0000001b00037202 */ /* 0x010fe20000000f00 */
[----:B--2---:R-:W-:Y:S01]  /*333b0*/  STL.64 [R1+0x3b68], R14 ;  /* 0x003b680e01007387 */ /* 0x004fe20000100a00 */
[----:B------:R0:W-:Y:S03]  /*333c0*/  STL.64 [R1+0x3b60], R12 ;  /* 0x003b600c01007387 */ /* 0x0001e60000100a00 */
[----:B0-----:R-:W2:Y:S01]  /*333d0*/  LDL.LU R12, [R1+0xc0] ;  /* 0x0000c000010c7983 */ /* 0x001ea20000300800 */
[----:B------:R-:W2:Y:S02]  /*333e0*/  LDL.LU R13, [R1+0xc4] ;  /* 0x0000c400010d7983 */ /* 0x000ea40000300800 */
[----:B------:R-:W2:Y:S02]  /*333f0*/  LDL.LU R14, [R1+0xc8] ;  /* 0x0000c800010e7983 */ /* 0x000ea40000300800 */
[----:B------:R-:W2:Y:S01]  /*33400*/  LDL.LU R15, [R1+0xcc] ;  /* 0x0000cc00010f7983 */ /* 0x000ea20000300800 */
[----:B------:R-:W-:Y:S01]  /*33410*/  STL [R1+0x39dc], R10 ;  /* 0x0039dc0a01007387 */ /* 0x000fe20000100800 */
[----:B------:R-:W-:Y:S02]  /*33420*/  STL [R1+0x39d8], R11 ;  /* 0x0039d80b01007387 */ /* 0x000fe40000100800 */
[----:B------:R3:W-:Y:S02]  /*33430*/  STL.64 [R1+0x3b08], R8 ;  /* 0x003b080801007387 */ /* 0x0007e40000100a00 */
[----:B---3--:R-:W-:Y:S01]  /*33440*/  HMMA.16816.F32.BF16 R8, R24, R22, R16 ;  /* 0x000000161808723c */ /* 0x008fe20000041810 */
[----:B------:R0:W-:Y:S01]  /*33450*/  STL [R1+0x39e4], R6 ;  /* 0x0039e40601007387 */ /* 0x0001e20000100800 */
[----:B------:R1:W-:Y:S05]  /*33460*/  STL [R1+0x39e0], R7 ;  /* 0x0039e00701007387 */ /* 0x0003ea0000100800 */
[----:B------:R-:W-:Y:S01]  /*33470*/  MOV R16, R24 ;  /* 0x0000001800107202 */ /* 0x000fe20000000f00 */
[----:B0-----:R-:W-:Y:S01]  /*33480*/  IMAD.MOV.U32 R6, RZ, RZ, R26 ;  /* 0x000000ffff067224 */ /* 0x001fe200078e001a */
[----:B-1----:R-:W-:Y:S01]  /*33490*/  MOV R7, R25 ;  /* 0x0000001900077202 */ /* 0x002fe20000000f00 */
[----:B------:R-:W2:Y:S01]  /*334a0*/  LDL.LU.64 R26, [R1+0x3b78] ;  /* 0x003b7800011a7983 */ /* 0x000ea20000300a00 */
[----:B------:R-:W3:Y:S11]  /*334b0*/  LDL.LU.64 R24, [R1+0x3b70] ;  /* 0x003b700001187983 */ /* 0x000ef60000300a00 */
[----:B------:R-:W-:Y:S01]  /*334c0*/  @!UPT UIADD3 URZ, URZ, URZ, URZ ;  /* 0x0000003f3f3ff290 */ /* 0x000fe2000fffe03f */
[----:B------:R0:W-:Y:S01]  /*334d0*/  STL [R1+0x180], R8 ;  /* 0x0001800801007387 */ /* 0x0001e20000100800 */
[----:B------:R-:W-:Y:S01]  /*334e0*/  MOV R29, R9 ;  /* 0x00000009001d7202 */ /* 0x000fe20000000f00 */
[----:B------:R-:W-:Y:S01]  /*334f0*/  IMAD.MOV.U32 R19, RZ, RZ, R10 ;  /* 0x000000ffff137224 */ /* 0x000fe200078e000a */
[----:B------:R-:W-:Y:S01]  /*33500*/  MOV R18, R11 ;  /* 0x0000000b00127202 */ /* 0x000fe20000000f00 */
[----:B0-----:R-:W4:Y:S01]  /*33510*/  LDL.LU R8, [R1+0x90] ;  /* 0x0000900001087983 */ /* 0x001f220000300800 */
[----:B------:R-:W4:Y:S02]  /*33520*/  LDL.LU R9, [R1+0x94] ;  /* 0x0000940001097983 */ /* 0x000f240000300800 */
[----:B------:R-:W2:Y:S02]  /*33530*/  LDL.LU R10, [R1+0x98] ;  /* 0x00009800010a7983 */ /* 0x000ea40000300800 */
[----:B------:R-:W2:Y:S02]  /*33540*/  LDL.LU R11, [R1+0x9c] ;  /* 0x00009c00010b7983 */ /* 0x000ea40000300800 */
[----:B--2---:R-:W-:Y:S01]  /*33550*/  STL.64 [R1+0x3b28], R10 ;  /* 0x003b280a01007387 */ /* 0x004fe20000100a00 */
[----:B----4-:R0:W-:Y:S03]  /*33560*/  STL.64 [R1+0x3b20], R8 ;  /* 0x003b200801007387 */ /* 0x0101e60000100a00 */
[----:B0-----:R-:W2:Y:S01]  /*33570*/  LDL.LU R8, [R1+0x10] ;  /* 0x0000100001087983 */ /* 0x001ea20000300800 */
[----:B------:R-:W2:Y:S02]  /*33580*/  LDL.LU R9, [R1+0x14] ;  /* 0x0000140001097983 */ /* 0x000ea40000300800 */
[----:B------:R-:W4:Y:S02]  /*33590*/  LDL.LU R10, [R1+0x18] ;  /* 0x00001800010a7983 */ /* 0x000f240000300800 */
[----:B------:R-:W4:Y:S01]  /*335a0*/  LDL.LU R11, [R1+0x1c] ;  /* 0x00001c00010b7983 */ /* 0x000f220000300800 */
[----:B------:R-:W-:Y:S01]  /*335b0*/  MOV R17, R7 ;  /* 0x0000000700117202 */ /* 0x000fe20000000f00 */
[----:B----4-:R-:W-:Y:S01]  /*335c0*/  STL.64 [R1+0x3b48], R10 ;  /* 0x003b480a01007387 */ /* 0x010fe20000100a00 */
[----:B--2---:R0:W-:Y:S03]  /*335d0*/  STL.64 [R1+0x3b40], R8 ;  /* 0x003b400801007387 */ /* 0x0041e60000100a00 */
[----:B0-----:R-:W2:Y:S01]  /*335e0*/  LDL.LU R8, [R1+0x20] ;  /* 0x0000200001087983 */ /* 0x001ea20000300800 */
[----:B------:R-:W2:Y:S02]  /*335f0*/  LDL.LU R9, [R1+0x24] ;  /* 0x0000240001097983 */ /* 0x000ea40000300800 */
[----:B------:R0:W-:Y:S02]  /*33600*/  STL [R1+0x3abc], R18 ;  /* 0x003abc1201007387 */ /* 0x0001e40000100800 */
[----:B------:R-:W-:Y:S01]  /*33610*/  STL [R1+0x3ab8], R29 ;  /* 0x003ab81d01007387 */ /* 0x000fe20000100800 */
[----:B------:R1:W-:Y:S01]  /*33620*/  STL [R1+0x3ab4], R19 ;  /* 0x003ab41301007387 */ /* 0x0003e20000100800 */
[----:B0-----:R-:W-:Y:S01]  /*33630*/  MOV R18, R6 ;  /* 0x0000000600127202 */ /* 0x001fe20000000f00 */
[----:B-1----:R-:W-:-:S07]  /*33640*/  IMAD.MOV.U32 R19, RZ, RZ, R3 ;  /* 0x000000ffff137224 */ /* 0x002fce00078e0003 */
[----:B------:R-:W-:Y:S01]  /*33650*/  HMMA.16816.F32.BF16 R16, R16, R26, R12 ;  /* 0x0000001a1010723c */ /* 0x000fe2000004180c */
[----:B------:R-:W2:Y:S01]  /*33660*/  LDL.LU.64 R14, [R1+0x3b68] ;  /* 0x003b6800010e7983 */ /* 0x000ea20000300a00 */
[----:B------:R-:W2:Y:S01]  /*33670*/  LDL.LU.64 R12, [R1+0x3b60] ;  /* 0x003b6000010c7983 */ /* 0x000ea20000300a00 */
[----:B------:R-:W-:Y:S01]  /*33680*/  MOV R10, R21 ;  /* 0x00000015000a7202 */ /* 0x000fe20000000f00 */
[----:B------:R-:W-:Y:S11]  /*33690*/  IMAD.MOV.U32 R11, RZ, RZ, R20 ;  /* 0x000000ffff0b7224 */ /* 0x000ff600078e0014 */
[----:B------:R-:W-:Y:S08]  /*336a0*/  @!UPT UIADD3 URZ, URZ, URZ, URZ ;  /* 0x0000003f3f3ff290 */ /* 0x000ff0000fffe03f */
[----:B------:R-:W-:Y:S01]  /*336b0*/  STL.64 [R1+0xf0], R16 ;  /* 0x0000f01001007387 */ /* 0x000fe20000100a00 */
[----:B------:R-:W-:Y:S02]  /*336c0*/  STL.64 [R1+0xf8], R18 ;  /* 0x0000f81201007387 */ /* 0x000fe40000100a00 */
[----:B------:R-:W0:Y:S04]  /*336d0*/  LDSM.16.MT88.4 R16, [R2+0xc080] ;  /* 0x00c080000210783b */ /* 0x000e280000004200 */
[----:B------:R-:W-:Y:S01]  /*336e0*/  STL [R1+0x3ac0], R2 ;  /* 0x003ac00201007387 */ /* 0x000fe20000100800 */
[----:B0-----:R-:W-:Y:S01]  /*336f0*/  STL.64 [R1+0x30], R16 ;  /* 0x0000301001007387 */ /* 0x001fe20000100a00 */
[----:B------:R-:W-:Y:S02]  /*33700*/  STL.64 [R1+0x38], R18 ;  /* 0x0000381201007387 */ /* 0x000fe40000100a00 */
[----:B------:R0:W-:Y:S02]  /*33710*/  STL.64 [R1+0x3b50], R22 ;  /* 0x003b501601007387 */ /* 0x0001e40000100a00 */
[----:B------:R-:W4:Y:S01]  /*33720*/  LDL.LU R20, [R1+0xa0] ;  /* 0x0000a00001147983 */ /* 0x000f220000300800 */
[----:B------:R-:W4:Y:S01]  /*33730*/  LDL.LU R21, [R1+0xa4] ;  /* 0x0000a40001157983 */ /* 0x000f220000300800 */
[----:B--2---:R-:W-:Y:S03]  /*33740*/  HMMA.16816.F32.BF16 R12, R8, R22, R12 ;  /* 0x00000016080c723c */ /* 0x004fe6000004180c */
[----:B0-----:R-:W4:Y:S01]  /*33750*/  LDL.LU R22, [R1+0xa8] ;  /* 0x0000a80001167983 */ /* 0x001f220000300800 */
[----:B------:R-:W4:Y:S11]  /*33760*/  LDL.LU R23, [R1+0xac] ;  /* 0x0000ac0001177983 */ /* 0x000f360000300800 */
[----:B------:R-:W-:Y:S09]  /*33770*/  @!UPT UIADD3 URZ, URZ, URZ, URZ ;  /* 0x0000003f3f3ff290 */ /* 0x000ff2000fffe03f */
[----:B------:R-:W-:Y:S02]  /*33780*/  MOV R17, R12 ;  /* 0x0000000c00117202 */ /* 0x000fe40000000f00 */
[----:B------:R-:W-:Y:S01]  /*33790*/  MOV R16, R13 ;  /* 0x0000000d00107202 */ /* 0x000fe20000000f00 */
[----:B------:R-:W2:Y:S01]  /*337a0*/  LDL.LU R12, [R1+0x70] ;  /* 0x00007000010c7983 */ /* 0x000ea20000300800 */
[----:B------:R-:W-:Y:S02]  /*337b0*/  IMAD.MOV.U32 R7, RZ, RZ, R14 ;  /* 0x000000ffff077224 */ /* 0x000fe400078e000e */
[----:B------:R-:W2:Y:S02]  /*337c0*/  LDL.LU R13, [R1+0x74] ;  /* 0x00007400010d7983 */ /* 0x000ea40000300800 */
[----:B------:R-:W2:Y:S01]  /*337d0*/  LDL.LU R14, [R1+0x78] ;  /* 0x00007800010e7983 */ /* 0x000ea20000300800 */
[----:B------:R-:W-:Y:S01]  /*337e0*/  MOV R6, R15 ;  /* 0x0000000f00067202 */ /* 0x000fe20000000f00 */
[----:B------:R-:W-:-:S02]  /*337f0*/  MOV R15, R28 ;  /* 0x0000001c000f7202 */ /* 0x000fc40000000f00 */
[----:B------:R-:W3:Y:S04]  /*33800*/  LDL.LU R28, [R1+0x3b5c] ;  /* 0x003b5c00011c7983 */ /* 0x000ee80000300800 */
[----:B--2---:R-:W-:Y:S01]  /*33810*/  STL.64 [R1+0x3b18], R14 ;  /* 0x003b180e01007387 */ /* 0x004fe20000100a00 */
[----:B------:R0:W-:Y:S03]  /*33820*/  STL.64 [R1+0x3b10], R12 ;  /* 0x003b100c01007387 */ /* 0x0001e60000100a00 */
[----:B0-----:R-:W2:Y:S01]  /*33830*/  LDL.LU.64 R12, [R1+0x40] ;  /* 0x00004000010c7983 */ /* 0x001ea20000300a00 */
[----:B------:R-:W2:Y:S01]  /*33840*/  LDL.LU.64 R14, [R1+0x48] ;  /* 0x00004800010e7983 */ /* 0x000ea20000300a00 */
[----:B----4-:R-:W-:Y:S01]  /*33850*/  HMMA.16816.F32.BF16 R8, R8, R26, R20 ;  /* 0x0000001a0808723c */ /* 0x010fe20000041814 */
[----:B---3--:R-:W-:Y:S01]  /*33860*/  IMAD.MOV.U32 R19, RZ, RZ, R28 ;  /* 0x000000ffff137224 */ /* 0x008fe200078e001c */
[----:B--2---:R-:W-:Y:S01]  /*33870*/  STL.64 [R1+0x3b38], R14 ;  /* 0x003b380e01007387 */ /* 0x004fe20000100a00 */
[----:B------:R0:W-:Y:S03]  /*33880*/  STL.64 [R1+0x3b30], R12 ;  /* 0x003b300c01007387 */ /* 0x0001e60000100a00 */
[----:B0-----:R-:W2:Y:S01]  /*33890*/  LDL.LU R12, [R1+0xb0] ;  /* 0x0000b000010c7983 */ /* 0x001ea20000300800 */
[----:B------:R-:W2:Y:S02]  /*338a0*/  LDL.LU R13, [R1+0xb4] ;  /* 0x0000b400010d7983 */ /* 0x000ea40000300800 */
[----:B------:R-:W2:Y:S02]  /*338b0*/  LDL.LU R14, [R1+0xb8] ;  /* 0x0000b800010e7983 */ /* 0x000ea40000300800 */
[----:B------:R-:W2:Y:S01]  /*338c0*/  LDL.LU R15, [R1+0xbc] ;  /* 0x0000bc00010f7983 */ /* 0x000ea20000300800 */
[----:B------:R-:W-:Y:S01]  /*338d0*/  STL [R1+0x3acc], R7 ;  /* 0x003acc0701007387 */ /* 0x000fe20000100800 */
[----:B------:R0:W-:Y:S02]  /*338e0*/  STL [R1+0x3ac8], R16 ;  /* 0x003ac81001007387 */ /* 0x0001e40000100800 */
[----:B------:R1:W-:Y:S01]  /*338f0*/  STL [R1+0x3ac4], R17 ;  /* 0x003ac41101007387 */ /* 0x0003e20000100800 */
[----:B0-----:R-:W3:Y:S01]  /*33900*/  LDL.LU R16, [R1+0x60] ;  /* 0x0000600001107983 */ /* 0x001ee20000300800 */
[----:B-1----:R-:W3:Y:S02]  /*33910*/  LDL.LU R17, [R1+0x64] ;  /* 0x0000640001117983 */ /* 0x002ee40000300800 */
[----:B------:R-:W3:Y:S02]  /*33920*/  LDL.LU R18, [R1+0x68] ;  /* 0x0000680001127983 */ /* 0x000ee40000300800 */
[----:B------:R-:W4:Y:S01]  /*33930*/  LDL.LU R28, [R1+0x3b58] ;  /* 0x003b5800011c7983 */ /* 0x000f220000300800 */
[----:B------:R-:W2:Y:S01]  /*33940*/  LDL.LU.64 R22, [R1+0x3b50] ;  /* 0x003b500001167983 */ /* 0x000ea20000300a00 */
[----:B------:R-:W-:Y:S02]  /*33950*/  STL.64 [R1+0xd0], R8 ;  /* 0x0000d00801007387 */ /* 0x000fe40000100a00 */
[----:B------:R0:W-:Y:S02]  /*33960*/  STL.64 [R1+0xd8], R10 ;  /* 0x0000d80a01007387 */ /* 0x0001e40000100a00 */
[----:B0-----:R-:W2:Y:S01]  /*33970*/  LDL.LU.64 R10, [R1+0x3b48] ;  /* 0x003b4800010a7983 */ /* 0x001ea20000300a00 */
[----:B------:R-:W2:Y:S02]  /*33980*/  LDL.LU.64 R8, [R1+0x3b40] ;  /* 0x003b400001087983 */ /* 0x000ea40000300a00 */
[C---:B--2---:R-:W-:Y:S08]  /*33990*/  HMMA.16816.F32.BF16 R12, R8.reuse, R22, R12 ;  /* 0x00000016080c723c */ /* 0x044ff0000004180c */
[----:B---3--:R-:W-:Y:S01]  /*339a0*/  HMMA.16816.F32.BF16 R16, R8, R26, R16 ;  /* 0x0000001a0810723c */ /* 0x008fe20000041810 */
[----:B----4-:R-:W0:Y:S11]  /*339b0*/  LDSM.16.MT88.4 R8, [R28+0xc000] ;  /* 0x00c000001c08783b */ /* 0x010e360000004200 */
[----:B------:R-:W-:Y:S03]  /*339c0*/  @!UPT UIADD3 URZ, URZ, URZ, URZ ;  /* 0x0000003f3f3ff290 */ /* 0x000fe6000fffe03f */
[----:B------:R-:W-:Y:S01]  /*339d0*/  STL.64 [R1+0x170], R12 ;  /* 0x0001700c01007387 */ /* 0x000fe20000100a00 */
[----:B------:R1:W-:Y:S03]  /*339e0*/  STL.64 [R1+0x178], R14 ;  /* 0x0001780e01007387 */ /* 0x0003e60000100a00 */
[----:B-1----:R-:W2:Y:S01]  /*339f0*/  LDL.LU.64 R14, [R1+0x3b38] ;  /* 0x003b3800010e7983 */ /* 0x002ea20000300a00 */
[----:B------:R-:W2:Y:S03]  /*33a00*/  LDL.LU.64 R12, [R1+0x3b30] ;  /* 0x003b3000010c7983 */ /* 0x000ea60000300a00 */
[----:B------:R-:W-:Y:S02]  /*33a10*/  STL.64 [R1+0x120], R16 ;  /* 0x0001201001007387 */ /* 0x000fe40000100a00 */
[----:B------:R1:W-:Y:S01]  /*33a20*/  STL.64 [R1+0x128], R18 ;  /* 0x0001281201007387 */ /* 0x0003e20000100a00 */
[----:B0-----:R-:W-:-:S02]  /*33a30*/  MOV R3, R11 ;  /* 0x0000000b00037202 */ /* 0x001fc40000000f00 */
[----:B------:R-:W-:Y:S01]  /*33a40*/  MOV R29, R9 ;  /* 0x00000009001d7202 */ /* 0x000fe20000000f00 */
[----:B-1----:R-:W-:Y:S01]  /*33a50*/  IMAD.MOV.U32 R19, RZ, RZ, R10 ;  /* 0x000000ffff137224 */ /* 0x002fe200078e000a */
[----:B------:R-:W-:Y:S01]  /*33a60*/  MOV R18, R8 ;  /* 0x0000000800127202 */ /* 0x000fe20000000f00 */
[----:B------:R-:W2:Y:S01]  /*33a70*/  LDL.LU.64 R10, [R1+0x3b28] ;  /* 0x003b2800010a7983 */ /* 0x000ea20000300a00 */
[----:B------:R-:W2:Y:S02]  /*33a80*/  LDL.LU.64 R8, [R1+0x3b20] ;  /* 0x003b200001087983 */ /* 0x000ea40000300a00 */
[----:B--2---:R-:W-:Y:S01]  /*33a90*/  HMMA.16816.F32.BF16 R20, R12, R22, R8 ;  /* 0x000000160c14723c */ /* 0x004fe20000041808 */
[----:B------:R-:W-:Y:S02]  /*33aa0*/  MOV R7, R14 ;  /* 0x0000000e00077202 */ /* 0x000fe40000000f00 */
[----:B------:R-:W-:-:S04]  /*33ab0*/  MOV R2, R15 ;  /* 0x0000000f00027202 */ /* 0x000fc80000000f00 */
[----:B------:R-:W-:Y:S01]  /*33ac0*/  MOV R9, R12 ;  /* 0x0000000c00097202 */ /* 0x000fe20000000f00 */
[----:B------:R-:W-:Y:S11]  /*33ad0*/  IMAD.MOV.U32 R8, RZ, RZ, R13 ;  /* 0x000000ffff087224 */ /* 0x000ff600078e000d */
[----:B------:R-:W-:Y:S04]  /*33ae0*/  @!UPT UIADD3 URZ, URZ, URZ, URZ ;  /* 0x0000003f3f3ff290 */ /* 0x000fe8000fffe03f */
[----:B------:R0:W-:Y:S01]  /*33af0*/  STL.64 [R1+0x100], R20 ;  /* 0x0001001401007387 */ /* 0x0001e20000100a00 */
[----:B------:R1:W-:Y:S02]  /*33b00*/  STL.64 [R1+0x108], R22 ;  /* 0x0001081601007387 */ /* 0x0003e40000100a00 */
[----:B------:R-:W2:Y:S02]  /*33b10*/  LDL.LU.64 R14, [R1+0x3b18] ;  /* 0x003b1800010e7983 */ /* 0x000ea40000300a00 */
[----:B------:R-:W2:Y:S02]  /*33b20*/  LDL.LU.64 R12, [R1+0x3b10] ;  /* 0x003b1000010c7983 */ /* 0x000ea40000300a00 */
[----:B0-----:R-:W-:Y:S01]  /*33b30*/  IMAD.MOV.U32 R20, RZ, RZ, R9 ;  /* 0x000000ffff147224 */ /* 0x001fe200078e0009 */
[----:B------:R-:W-:Y:S02]  /*33b40*/  MOV R21, R8 ;  /* 0x0000000800157202 */ /* 0x000fe40000000f00 */
[----:B------:R-:W0:Y:S01]  /*33b50*/  LDSM.16.MT88.4 R8, [R28+0xc080] ;  /* 0x00c080001c08783b */ /* 0x000e220000004200 */
[----:B-1----:R-:W-:Y:S01]  /*33b60*/  MOV R22, R7 ;  /* 0x0000000700167202 */ /* 0x002fe20000000f00 */
[----:B------:R-:W-:Y:S01]  /*33b70*/  IMAD.MOV.U32 R23, RZ, RZ, R2 ;  /* 0x000000ffff177224 */ /* 0x000fe200078e0002 */
[----:B0-----:R-:W-:-:S02]  /*33b80*/  MOV R7, R8 ;  /* 0x0000000800077202 */ /* 0x001fc40000000f00 */
[----:B------:R-:W-:Y:S02]  /*33b90*/  MOV R16, R9 ;  /* 0x0000000900107202 */ /* 0x000fe40000000f00 */
[----:B------:R-:W3:Y:S01]  /*33ba0*/  LDL.LU.64 R8, [R1+0x3b08] ;  /* 0x003b080001087983 */ /* 0x000ee20000300a00 */
[----:B------:R-:W-:Y:S02]  /*33bb0*/  STL.64 [R1+0x3ae8], R6 ;  /* 0x003ae80601007387 */ /* 0x000fe40000100a00 */
[----:B------:R0:W-:Y:S02]  /*33bc0*/  STL.64 [R1+0x3ae0], R4 ;  /* 0x003ae00401007387 */ /* 0x0001e40000100a00 */
[----:B------:R-:W-:Y:S01]  /*33bd0*/  IMAD.MOV.U32 R17, RZ, RZ, R10 ;  /* 0x000000ffff117224 */ /* 0x000fe200078e000a */
[----:B0-----:R-:W3:Y:S01]  /*33be0*/  LDL.LU R4, [R1+0x140] ;  /* 0x0001400001047983 */ /* 0x001ee20000300800 */
[----:B------:R-:W3:Y:S02]  /*33bf0*/  LDL.LU R5, [R1+0x144] ;  /* 0x0001440001057983 */ /* 0x000ee40000300800 */
[----:B------:R-:W3:Y:S02]  /*33c00*/  LDL.LU R6, [R1+0x148] ;  /* 0x0001480001067983 */ /* 0x000ee40000300800 */
[----:B------:R-:W3:Y:S01]  /*33c10*/  LDL.LU R7, [R1+0x14c] ;  /* 0x00014c0001077983 */ /* 0x000ee20000300800 */
[----:B------:R-:W-:Y:S01]  /*33c20*/  STL.64 [R1+0x3ad8], R18 ;  /* 0x003ad81201007387 */ /* 0x000fe20000100a00 */
[----:B------:R0:W-:Y:S02]  /*33c30*/  STL.64 [R1+0x3ad0], R16 ;  /* 0x003ad01001007387 */ /* 0x0001e40000100a00 */
[----:B0-----:R-:W-:-:S02]  /*33c40*/  MOV R16, R0 ;  /* 0x0000000000107202 */ /* 0x001fc40000000f00 */
[----:B------:R-:W4:Y:S01]  /*33c50*/  LDL.LU R0, [R1+0x3b00] ;  /* 0x003b000001007983 */ /* 0x000f220000300800 */
[----:B------:R-:W3:Y:S02]  /*33c60*/  LDL.LU R17, [R1+0x114] ;  /* 0x0001140001117983 */ /* 0x000ee40000300800 */
[----:B------:R-:W3:Y:S02]  /*33c70*/  LDL.LU R18, [R1+0x118] ;  /* 0x0001180001127983 */ /* 0x000ee40000300800 */
[----:B------:R-:W3:Y:S01]  /*33c80*/  LDL.LU R19, [R1+0x11c] ;  /* 0x00011c0001137983 */ /* 0x000ee20000300800 */
[----:B--2---:R-:W-:Y:S01]  /*33c90*/  HMMA.16816.F32.BF16 R20, R20, R26, R12 ;  /* 0x0000001a1414723c */ /* 0x004fe2000004180c */
[----:B------:R-:W3:Y:S01]  /*33ca0*/  LDL.LU.64 R14, [R1+0x3af8] ;  /* 0x003af800010e7983 */ /* 0x000ee20000300a00 */
[----:B------:R-:W3:Y:S11]  /*33cb0*/  LDL.LU.64 R12, [R1+0x3af0] ;  /* 0x003af000010c7983 */ /* 0x000ef60000300a00 */
[----:B------:R-:W-:Y:S10]  /*33cc0*/  @!UPT UIADD3 URZ, URZ, URZ, URZ ;  /* 0x0000003f3f3ff290 */ /* 0x000ff4000fffe03f */
[----:B------:R-:W-:Y:S01]  /*33cd0*/  STL.64 [R1+0x90], R20 ;  /* 0x0000901401007387 */ /* 0x000fe20000100a00 */
[----:B------:R-:W-:Y:S03]  /*33ce0*/  STL.64 [R1+0x98], R22 ;  /* 0x0000981601007387 */ /* 0x000fe60000100a00 */
[----:B----4-:R-:W0:Y:S04]  /*33cf0*/  LDSM.16.MT88.4 R20, [R0+0xc000] ;  /* 0x00c000000014783b */ /* 0x010e280000004200 */
[----:B0-----:R-:W-:Y:S01]  /*33d00*/  STL.64 [R1+0x3a48], R22 ;  /* 0x003a481601007387 */ /* 0x001fe20000100a00 */
[----:B------:R0:W-:Y:S03]  /*33d10*/  STL.64 [R1+0x3a40], R20 ;  /* 0x003a401401007387 */ /* 0x0001e60000100a00 */
[----:B0-----:R-:W2:Y:S01]  /*33d20*/  LDL.LU.64 R20, [R1+0x30] ;  /* 0x0000300001147983 */ /* 0x001ea20000300a00 */
[----:B------:R-:W4:Y:S01]  /*33d30*/  LDL.LU.64 R22, [R1+0x38] ;  /* 0x0000380001167983 */ /* 0x000f220000300a00 */
[C---:B---3--:R-:W-:Y:S11]  /*33d40*/  HMMA.16816.F32.BF16 R4, R12.reuse, R8, R4 ;  /* 0x000000080c04723c */ /* 0x048ff60000041804 */
[----:B------:R-:W-:Y:S11]  /*33d50*/  @!UPT UIADD3 URZ, URZ, URZ, URZ ;  /* 0x0000003f3f3ff290 */ /* 0x000ff6000fffe03f */
[----:B------:R-:W-:Y:S01]  /*33d60*/  @!UPT UIADD3 URZ, URZ, URZ, URZ ;  /* 0x0000003f3f3ff290 */ /* 0x000fe2000fffe03f */
[----:B------:R-:W-:Y:S01]  /*33d70*/  STL.64 [R1+0x80], R4 ;  /* 0x0000800401007387 */ /* 0x000fe20000100a00 */
[----:B------:R0:W-:Y:S03]  /*33d80*/  STL.64 [R1+0x88], R6 ;  /* 0x0000880601007387 */ /* 0x0001e60000100a00 */
[----:B0-----:R-:W3:Y:S01]  /*33d90*/  LDL.LU.64 R6, [R1+0x3ae8] ;  /* 0x003ae80001067983 */ /* 0x001ee20000300a00 */
[----:B------:R-:W2:Y:S02]  /*33da0*/  LDL.LU.64 R4, [R1+0x3ae0] ;  /* 0x003ae00001047983 */ /* 0x000ea40000300a00 */
[----:B--2---:R-:W-:Y:S01]  /*33db0*/  HMMA.16816.F32.BF16 R12, R12, R4, R16 ;  /* 0x000000040c0c723c */ /* 0x004fe20000041810 */
[----:B------:R-:W2:Y:S01]  /*33dc0*/  LDL.LU.64 R18, [R1+0x3ad8] ;  /* 0x003ad80001127983 */ /* 0x000ea20000300a00 */
[----:B------:R-:W2:Y:S11]  /*33dd0*/  LDL.LU.64 R16, [R1+0x3ad0] ;  /* 0x003ad00001107983 */ /* 0x000eb60000300a00 */
[----:B------:R-:W-:Y:S10]  /*33de0*/  @!UPT UIADD3 URZ, URZ, URZ, URZ ;  /* 0x0000003f3f3ff290 */ /* 0x000ff4000fffe03f */
[----:B------:R0:W-:Y:S01]  /*33df0*/  STL.64 [R1+0x70], R12 ;  /* 0x0000700c01007387 */ /* 0x0001e20000100a00 */
[----:B------:R1:W-:Y:S03]  /*33e00*/  STL.64 [R1+0x78], R14 ;  /* 0x0000780e01007387 */ /* 0x0003e60000100a00 */
[----:B0-----:R-:W2:Y:S01]  /*33e10*/  LDL.LU R12, [R1+0x130] ;  /* 0x00013000010c7983 */ /* 0x001ea20000300800 */
[----:B------:R-:W2:Y:S02]  /*33e20*/  LDL.LU R13, [R1+0x134] ;  /* 0x00013400010d7983 */ /* 0x000ea40000300800 */
[----:B-1----:R-:W-:Y:S01]  /*33e30*/  IMAD.MOV.U32 R14, RZ, RZ, R25 ;  /* 0x000000ffff0e7224 */ /* 0x002fe200078e0019 */
[----:B------:R-:W-:Y:S02]  /*33e40*/  MOV R15, R24 ;  /* 0x00000018000f7202 */ /* 0x000fe40000000f00 */
[----:B------:R-:W0:Y:S01]  /*33e50*/  LDSM.16.MT88.4 R24, [R0+0xc080] ;  /* 0x00c080000018783b */ /* 0x000e220000004200 */
[----:B------:R-:W-:-:S02]  /*33e60*/  MOV R2, R11 ;  /* 0x0000000b00027202 */ /* 0x000fc40000000f00 */
[----:B----4-:R-:W-:Y:S01]  /*33e70*/  MOV R10, R22 ;  /* 0x00000016000a7202 */ /* 0x010fe20000000f00 */
[----:B------:R-:W-:Y:S01]  /*33e80*/  IMAD.MOV.U32 R11, RZ, RZ, R21 ;  /* 0x000000ffff0b7224 */ /* 0x000fe200078e0015 */
[----:B0-----:R-:W-:Y:S01]  /*33e90*/  STL.64 [R1+0x3a28], R26 ;  /* 0x003a281a01007387 */ /* 0x001fe20000100a00 */
[----:B------:R-:W-:Y:S02]  /*33ea0*/  STL.64 [R1+0x3a20], R24 ;  /* 0x003a201801007387 */ /* 0x000fe40000100a00 */
[----:B------:R0:W-:Y:S02]  /*33eb0*/  STL [R1+0x3a08], R0 ;  /* 0x003a080001007387 */ /* 0x0001e40000100800 */
[----:B0-----:R-:W-:Y:S01]  /*33ec0*/  MOV R0, R23 ;  /* 0x0000001700007202 */ /* 0x001fe20000000f00 */
[----:B--2---:R-:W-:Y:S07]  /*33ed0*/  HMMA.16816.F32.BF16 R24, R20, R8, R12 ;  /* 0x000000081418723c */ /* 0x004fee000004180c */
[----:B------:R-:W-:Y:S01]  /*33ee0*/  MOV R12, R20 ;  /* 0x00000014000c7202 */ /* 0x000fe20000000f00 */
[----:B---3--:R-:W-:Y:S01]  /*33ef0*/  IMAD.MOV.U32 R20, RZ, RZ, R7 ;  /* 0x000000ffff147224 */ /* 0x008fe200078e0007 */
[----:B------:R-:W-:Y:S01]  /*33f00*/  MOV R22, R17 ;  /* 0x0000001100167202 */ /* 0x000fe20000000f00 */
[----:B------:R-:W-:Y:S01]  /*33f10*/  IMAD.MOV.U32 R23, RZ, RZ, R2 ;  /* 0x000000ffff177224 */ /* 0x000fe200078e0002 */
[----:B------:R-:W-:Y:S11]  /*33f20*/  MOV R21, R16 ;  /* 0x0000001000157202 */ /* 0x000ff60000000f00 */
[----:B------:R-:W-:Y:S01]  /*33f30*/  @!UPT UIADD3 URZ, URZ, URZ, URZ ;  /* 0x0000003f3f3ff290 */ /* 0x000fe2000fffe03f */
[----:B------:R0:W-:Y:S01]  /*33f40*/  STL.64 [R1+0xb0], R24 ;  /* 0x0000b01801007387 */ /* 0x0001e20000100a00 */
[----:B------:R1:W-:Y:S02]  /*33f50*/  STL.64 [R1+0xb8], R26 ;  /* 0x0000b81a01007387 */ /* 0x0003e40000100a00 */
[----:B------:R-:W-:Y:S02]  /*33f60*/  STL.64 [R1+0x3aa0], R8 ;  /* 0x003aa00801007387 */ /* 0x000fe40000100a00 */
[----:B------:R-:W2:Y:S01]  /*33f70*/  LDL.LU R7, [R1+0x3acc] ;  /* 0x003acc0001077983 */ /* 0x000ea20000300800 */
[----:B------:R-:W3:Y:S01]  /*33f80*/  LDL.LU R16, [R1+0x3ac8] ;  /* 0x003ac80001107983 */ /* 0x000ee20000300800 */
[----:B------:R-:W4:Y:S02]  /*33f90*/  LDL.LU R17, [R1+0x3ac4] ;  /* 0x003ac40001117983 */ /* 0x000f240000300800 */
[----:B------:R-:W2:Y:S02]  /*33fa0*/  LDL.LU R2, [R1+0x3ac0] ;  /* 0x003ac00001027983 */ /* 0x000ea40000300800 */
[----:B------:R1:W-:Y:S01]  /*33fb0*/  STL.64 [R1+0x3a68], R22 ;  /* 0x003a681601007387 */ /* 0x0003e20000100a00 */
[----:B------:R1:W-:Y:S04]  /*33fc0*/  STL.64 [R1+0x3a60], R20 ;  /* 0x003a601401007387 */ /* 0x0003e80000100a00 */
[----:B0-----:R-:W2:Y:S01]  /*33fd0*/  LDL.LU R24, [R1+0xf0] ;  /* 0x0000f00001187983 */ /* 0x001ea20000300800 */
[----:B------:R-:W2:Y:S02]  /*33fe0*/  LDL.LU R25, [R1+0xf4] ;  /* 0x0000f40001197983 */ /* 0x000ea40000300800 */
[----:B-1----:R-:W2:Y:S01]  /*33ff0*/  LDL.LU R26, [R1+0xf8] ;  /* 0x0000f800011a7983 */ /* 0x002ea20000300800 */
[----:B------:R-:W2:Y:S01]  /*34000*/  LDL.LU R27, [R1+0xfc] ;  /* 0x0000fc00011b7983 */ /* 0x000ea20000300800 */
[----:B------:R-:W-:Y:S01]  /*34010*/  IMAD.MOV.U32 R22, RZ, RZ, R19 ;  /* 0x000000ffff167224 */ /* 0x000fe200078e0013 */
[----:B------:R-:W-:-:S02]  /*34020*/  MOV R20, R18 ;  /* 0x0000001200147202 */ /* 0x000fc40000000f00 */
[----:B------:R-:W-:Y:S01]  /*34030*/  MOV R23, R3 ;  /* 0x0000000300177202 */ /* 0x000fe20000000f00 */
[----:B------:R-:W3:Y:S01]  /*34040*/  LDL.LU R18, [R1+0x3abc] ;  /* 0x003abc0001127983 */ /* 0x000ee20000300800 */
[----:B------:R-:W-:Y:S02]  /*34050*/  MOV R21, R29 ;  /* 0x0000001d00157202 */ /* 0x000fe40000000f00 */
[----:B------:R-:W3:Y:S02]  /*34060*/  LDL.LU R29, [R1+0x3ab8] ;  /* 0x003ab800011d7983 */ /* 0x000ee40000300800 */
[----:B------:R-:W3:Y:S01]  /*34070*/  LDL.LU R19, [R1+0x3ab4] ;  /* 0x003ab40001137983 */ /* 0x000ee20000300800 */
[----:B------:R-:W3:Y:S01]  /*34080*/  LDL.LU R3, [R1+0x3ab0] ;  /* 0x003ab00001037983 */ /* 0x000ee20000300800 */
[----:B------:R-:W-:Y:S02]  /*34090*/  STL.64 [R1+0x3a98], R22 ;  /* 0x003a981601007387 */ /* 0x000fe40000100a00 */
[----:B------:R-:W-:Y:S01]  /*340a0*/  STL.64 [R1+0x3a90], R20 ;  /* 0x003a901401007387 */ /* 0x000fe20000100a00 */
[----:B--2---:R-:W-:Y:S01]  /*340b0*/  STL.64 [R1+0x3a38], R26 ;  /* 0x003a381a01007387 */ /* 0x004fe20000100a00 */
[----:B------:R0:W-:Y:S03]  /*340c0*/  STL.64 [R1+0x3a30], R24 ;  /* 0x003a301801007387 */ /* 0x0001e60000100a00 */
[----:B0-----:R-:W2:Y:S01]  /*340d0*/  LDL.LU R24, [R1+0x180] ;  /* 0x0001800001187983 */ /* 0x001ea20000300800 */
[----:B---3--:R-:W-:-:S02]  /*340e0*/  MOV R25, R29 ;  /* 0x0000001d00197202 */ /* 0x008fc40000000f00 */
[----:B------:R-:W3:Y:S02]  /*340f0*/  LDL.LU R29, [R1+0x3aac] ;  /* 0x003aac00011d7983 */ /* 0x000ee40000300800 */
[----:B------:R-:W-:Y:S01]  /*34100*/  IMAD.MOV.U32 R26, RZ, RZ, R19 ;  /* 0x000000ffff1a7224 */ /* 0x000fe200078e0013 */
[----:B------:R-:W-:Y:S01]  /*34110*/  MOV R27, R18 ;  /* 0x00000012001b7202 */ /* 0x000fe20000000f00 */
[----:B------:R-:W3:Y:S01]  /*34120*/  LDL.LU R8, [R1+0x160] ;  /* 0x0001600001087983 */ /* 0x000ee20000300800 */
[----:B------:R-:W-:Y:S01]  /*34130*/  MOV R22, R10 ;  /* 0x0000000a00167202 */ /* 0x000fe20000000f00 */
[----:B------:R-:W3:Y:S02]  /*34140*/  LDL.LU R9, [R1+0x164] ;  /* 0x0001640001097983 */ /* 0x000ee40000300800 */
[----:B------:R-:W-:Y:S01]  /*34150*/  IMAD.MOV.U32 R21, RZ, RZ, R11 ;  /* 0x000000ffff157224 */ /* 0x000fe200078e000b */
[----:B------:R-:W3:Y:S01]  /*34160*/  LDL.LU R10, [R1+0x168] ;  /* 0x00016800010a7983 */ /* 0x000ee20000300800 */
[----:B------:R-:W3:Y:S02]  /*34170*/  LDL.LU R11, [R1+0x16c] ;  /* 0x00016c00010b7983 */ /* 0x000ee40000300800 */
[----:B------:R-:W-:Y:S01]  /*34180*/  STL.64 [R1+0x3a58], R26 ;  /* 0x003a581a01007387 */ /* 0x000fe20000100a00 */
[----:B--2---:R0:W-:Y:S04]  /*34190*/  STL.64 [R1+0x3a50], R24 ;  /* 0x003a501801007387 */ /* 0x0041e80000100a00 */
[----:B0-----:R-:W2:Y:S01]  /*341a0*/  LDL.LU R24, [R1+0x150] ;  /* 0x0001500001187983 */ /* 0x001ea20000300800 */
[----:B------:R-:W2:Y:S02]  /*341b0*/  LDL.LU R25, [R1+0x154] ;  /* 0x0001540001197983 */ /* 0x000ea40000300800 */
[----:B------:R-:W2:Y:S02]  /*341c0*/  LDL.LU R26, [R1+0x158] ;  /* 0x00015800011a7983 */ /* 0x000ea40000300800 */
[----:B------:R-:W2:Y:S02]  /*341d0*/  LDL.LU R27, [R1+0x15c] ;  /* 0x00015c00011b7983 */ /* 0x000ea40000300800 */
[----:B--2---:R-:W-:Y:S01]  /*341e0*/  STL.64 [R1+0x3a78], R26 ;  /* 0x003a781a01007387 */ /* 0x004fe20000100a00 */
[----:B------:R0:W-:Y:S03]  /*341f0*/  STL.64 [R1+0x3a70], R24 ;  /* 0x003a701801007387 */ /* 0x0001e60000100a00 */
[----:B0-----:R-:W2:Y:S01]  /*34200*/  LDL.LU R24, [R1+0x190] ;  /* 0x0001900001187983 */ /* 0x001ea20000300800 */
[----:B------:R-:W2:Y:S02]  /*34210*/  LDL.LU R25, [R1+0x194] ;  /* 0x0001940001197983 */ /* 0x000ea40000300800 */
[----:B------:R-:W2:Y:S02]  /*34220*/  LDL.LU R26, [R1+0x198] ;  /* 0x00019800011a7983 */ /* 0x000ea40000300800 */
[----:B---3--:R-:W-:-:S02]  /*34230*/  IMAD.MOV.U32 R27, RZ, RZ, R29 ;  /* 0x000000ffff1b7224 */ /* 0x008fc400078e001d */
[----:B------:R-:W3:Y:S01]  /*34240*/  LDL.LU R29, [R1+0x3aa8] ;  /* 0x003aa800011d7983 */ /* 0x000ee20000300800 */
[----:B------:R-:W-:Y:S02]  /*34250*/  MOV R20, R12 ;  /* 0x0000000c00147202 */ /* 0x000fe40000000f00 */
[----:B------:R-:W-:-:S07]  /*34260*/  MOV R23, R0 ;  /* 0x0000000000177202 */ /* 0x000fce0000000f00 */
[----:B------:R-:W-:Y:S11]  /*34270*/  HMMA.16816.F32.BF16 R20, R20, R4, R8 ;  /* 0x000000041414723c */ /* 0x000ff60000041808 */
[----:B------:R-:W-:Y:S11]  /*34280*/  @!UPT UIADD3 URZ, URZ, URZ, URZ ;  /* 0x0000003f3f3ff290 */ /* 0x000ff6000fffe03f */
[----:B------:R-:W-:Y:S02]  /*34290*/  @!UPT UIADD3 URZ, URZ, URZ, URZ ;  /* 0x0000003f3f3ff290 */ /* 0x000fe4000fffe03f */
[----:B------:R-:W-:Y:S01]  /*342a0*/  IMAD.MOV.U32 R0, RZ, RZ, R23 ;  /* 0x000000ffff007224 */ /* 0x000fe200078e0017 */
[----:B---3--:R-:W0:Y:S04]  /*342b0*/  LDSM.16.MT88.4 R12, [R29+0xc000] ;  /* 0x00c000001d0c783b */ /* 0x008e280000004200 */
[----:B--2---:R-:W-:Y:S01]  /*342c0*/  STL.64 [R1+0x3a88], R26 ;  /* 0x003a881a01007387 */ /* 0x004fe20000100a00 */
[----:B------:R1:W-:Y:S03]  /*342d0*/  STL.64 [R1+0x3a80], R24 ;  /* 0x003a801801007387 */ /* 0x0003e60000100a00 */
[----:B-1----:R-:W2:Y:S01]  /*342e0*/  LDL.LU R24, [R1+0x1a0] ;  /* 0x0001a00001187983 */ /* 0x002ea20000300800 */
[----:B------:R-:W2:Y:S02]  /*342f0*/  LDL.LU R25, [R1+0x1a4] ;  /* 0x0001a40001197983 */ /* 0x000ea40000300800 */
[----:B------:R-:W2:Y:S02]  /*34300*/  LDL.LU R26, [R1+0x1a8] ;  /* 0x0001a800011a7983 */ /* 0x000ea40000300800 */
[----:B------:R-:W2:Y:S01]  /*34310*/  LDL.LU R27, [R1+0x1ac] ;  /* 0x0001ac00011b7983 */ /* 0x000ea20000300800 */
[----:B0-----:R-:W-:Y:S01]  /*34320*/  STL.64 [R1+0x3a18], R14 ;  /* 0x003a180e01007387 */ /* 0x001fe20000100a00 */
[----:B------:R4:W-:Y:S02]  /*34330*/  STL.64 [R1+0x3a10], R12 ;  /* 0x003a100c01007387 */ /* 0x0009e40000100a00 */
[----:B----4-:R-:W-:-:S02]  /*34340*/  MOV R12, R17 ;  /* 0x00000011000c7202 */ /* 0x010fc40000000f00 */
[----:B------:R-:W-:Y:S02]  /*34350*/  MOV R13, R16 ;  /* 0x00000010000d7202 */ /* 0x000fe40000000f00 */
[----:B------:R-:W0:Y:S04]  /*34360*/  LDSM.16.MT88.4 R16, [R29+0xc080] ;  /* 0x00c080001d10783b */ /* 0x000e280000004200 */
[----:B0-----:R-:W-:Y:S01]  /*34370*/  STL.64 [R1+0x39f0], R18 ;  /* 0x0039f01201007387 */ /* 0x001fe20000100a00 */
[----:B------:R0:W-:Y:S03]  /*34380*/  STL.64 [R1+0x39e8], R16 ;  /* 0x0039e81001007387 */ /* 0x0001e60000100a00 */
[----:B0-----:R-:W3:Y:S01]  /*34390*/  LDL.LU R16, [R1+0x50] ;  /* 0x0000500001107983 */ /* 0x001ee20000300800 */
[----:B------:R-:W3:Y:S02]  /*343a0*/  LDL.LU R17, [R1+0x54] ;  /* 0x0000540001117983 */ /* 0x000ee40000300800 */
[----:B------:R-:W3:Y:S02]  /*343b0*/  LDL.LU R18, [R1+0x58] ;  /* 0x0000580001127983 */ /* 0x000ee40000300800 */
[----:B------:R-:W-:Y:S01]  /*343c0*/  STL [R1+0x3990], R29 ;  /* 0x0039901d01007387 */ /* 0x000fe20000100800 */
[----:B------:R-:W2:Y:S01]  /*343d0*/  LDL.LU.64 R8, [R1+0x3aa0] ;  /* 0x003aa00001087983 */ /* 0x000ea20000300a00 */
[----:B------:R-:W-:Y:S02]  /*343e0*/  STL.64 [R1+0x40], R20 ;  /* 0x0000401401007387 */ /* 0x000fe40000100a00 */
[----:B------:R-:W-:Y:S02]  /*343f0*/  STL [R1+0x48], R22 ;  /* 0x0000481601007387 */ /* 0x000fe40000100800 */
[----:B------:R-:W0:Y:S01]  /*34400*/  LDSM.16.MT88.4 R20, [R2+0xd000] ;  /* 0x00d000000214783b */ /* 0x000e220000004200 */
[----:B------:R-:W-:Y:S01]  /*34410*/  IMAD.MOV.U32 R14, RZ, RZ, R7 ;  /* 0x000000ffff0e7224 */ /* 0x000fe200078e0007 */
[----:B------:R-:W-:Y:S01]  /*34420*/  MOV R15, R6 ;  /* 0x00000006000f7202 */ /* 0x000fe20000000f00 */
[----:B0-----:R-:W-:Y:S01]  /*34430*/  IMAD.MOV.U32 R10, RZ, RZ, R22 ;  /* 0x000000ffff0a7224 */ /* 0x001fe200078e0016 */
[----:B------:R-:W-:-:S02]  /*34440*/  MOV R11, R23 ;  /* 0x00000017000b7202 */ /* 0x000fc40000000f00 */
[----:B------:R-:W-:Y:S02]  /*34450*/  MOV R6, R20 ;  /* 0x0000001400067202 */ /* 0x000fe40000000f00 */
[----:B------:R-:W-:Y:S01]  /*34460*/  MOV R7, R21 ;  /* 0x0000001500077202 */ /* 0x000fe20000000f00 */
[----:B------:R-:W2:Y:S01]  /*34470*/  LDL.LU.64 R22, [R1+0x3a98] ;  /* 0x003a980001167983 */ /* 0x000ea20000300a00 */
[----:B------:R-:W2:Y:S02]  /*34480*/  LDL.LU.64 R20, [R1+0x3a90] ;  /* 0x003a900001147983 */ /* 0x000ea40000300a00 */
[C---:B--2---:R-:W-:Y:S11]  /*34490*/  HMMA.16816.F32.BF16 R24, R20.reuse, R8, R24 ;  /* 0x000000081418723c */ /* 0x044ff60000041818 */
[----:B------:R-:W-:Y:S11]  /*344a0*/  @!UPT UIADD3 URZ, URZ, URZ, URZ ;  /* 0x0000003f3f3ff290 */ /* 0x000ff6000fffe03f */
[----:B------:R-:W-:Y:S01]  /*344b0*/  @!UPT UIADD3 URZ, URZ, URZ, URZ ;  /* 0x0000003f3f3ff290 */ /* 0x000fe2000fffe03f */
[----:B------:R-:W-:Y:S01]  /*344c0*/  STL.64 [R1+0xc0], R24 ;  /* 0x0000c01801007387 */ /* 0x000fe20000100a00 */
[----:B------:R0:W-:Y:S01]  /*344d0*/  STL [R1+0xc8], R26 ;  /* 0x0000c81a01007387 */ /* 0x0001e20000100800 */
[----:B------:R-:W-:Y:S02]  /*344e0*/  MOV R29, R27 ;  /* 0x0000001b001d7202 */ /* 0x000fe40000000f00 */
[----:B0-----:R-:W2:Y:S01]  /*344f0*/  LDL.LU.64 R26, [R1+0x3a88] ;  /* 0x003a8800011a7983 */ /* 0x001ea20000300a00 */
[----:B------:R-:W2:Y:S02]  /*34500*/  LDL.LU.64 R24, [R1+0x3a80] ;  /* 0x003a800001187983 */ /* 0x000ea40000300a00 */
[----:B------:R-:W-:Y:S01]  /*34510*/  STL [R1+0x3994], R29 ;  /* 0x0039941d01007387 */ /* 0x000fe20000100800 */
[----:B--2---:R-:W-:Y:S01]  /*34520*/  HMMA.16816.F32.BF16 R20, R20, R4, R24 ;  /* 0x000000041414723c */ /* 0x004fe20000041818 */
[----:B------:R-:W2:Y:S01]  /*34530*/  LDL.LU.64 R26, [R1+0x3a78] ;  /* 0x003a7800011a7983 */ /* 0x000ea20000300a00 */
[----:B------:R-:W2:Y:S11]  /*34540*/  LDL.LU.64 R24, [R1+0x3a70] ;  /* 0x003a700001187983 */ /* 0x000eb60000300a00 */
[----:B------:R-:W-:Y:S10]  /*34550*/  @!UPT UIADD3 URZ, URZ, URZ, URZ ;  /* 0x0000003f3f3ff290 */ /* 0x000ff4000fffe03f */
[----:B------:R-:W-:Y:S01]  /*34560*/  STL.64 [R1+0x60], R20 ;  /* 0x0000601401007387 */ /* 0x000fe20000100a00 */
[----:B------:R0:W-:Y:S03]  /*34570*/  STL.64 [R1+0x68], R22 ;  /* 0x0000681601007387 */ /* 0x0001e60000100a00 */
[----:B0-----:R-:W2:Y:S01]  /*34580*/  LDL.LU.64 R22, [R1+0x3a68] ;  /* 0x003a680001167983 */ /* 0x001ea20000300a00 */
[----:B------:R-:W2:Y:S01]  /*34590*/  LDL.LU.64 R20, [R1+0x3a60] ;  /* 0x003a600001147983 */ /* 0x000ea20000300a00 */
[----:B------:R-:W-:Y:S01]  /*345a0*/  MOV R19, R3 ;  /* 0x0000000300137202 */ /* 0x000fe20000000f00 */
[C---:B--2---:R-:W-:Y:S08]  /*345b0*/  HMMA.16816.F32.BF16 R24, R20.reuse, R8, R24 ;  /* 0x000000081418723c */ /* 0x044ff00000041818 */
[----:B---3--:R-:W-:Y:S01]  /*345c0*/  HMMA.16816.F32.BF16 R16, R20, R4, R16 ;  /* 0x000000041410723c */ /* 0x008fe20000041810 */
[----:B------:R-:W0:Y:S11]  /*345d0*/  LDSM.16.MT88.4 R20, [R2+0xd080] ;  /* 0x00d080000214783b */ /* 0x000e360000004200 */
[----:B------:R-:W-:Y:S03]  /*345e0*/  @!UPT UIADD3 URZ, URZ, URZ, URZ ;  /* 0x0000003f3f3ff290 */ /* 0x000fe6000fffe03f */
[----:B------:R-:W-:Y:S01]  /*345f0*/  STL.64 [R1+0xa0], R24 ;  /* 0x0000a01801007387 */ /* 0x000fe20000100a00 */
[----:B------:R1:W-:Y:S03]  /*34600*/  STL.64 [R1+0xa8], R26 ;  /* 0x0000a81a01007387 */ /* 0x0003e60000100a00 */
[----:B-1----:R-:W2:Y:S01]  /*34610*/  LDL.LU.64 R26, [R1+0x3a58] ;  /* 0x003a5800011a7983 */ /* 0x002ea20000300a00 */
[----:B------:R-:W2:Y:S03]  /*34620*/  LDL.LU.64 R24, [R1+0x3a50] ;  /* 0x003a500001187983 */ /* 0x000ea60000300a00 */
[----:B------:R0:W-:Y:S02]  /*34630*/  STL.64 [R1+0x50], R16 ;  /* 0x0000501001007387 */ /* 0x0001e40000100a00 */
[----:B------:R1:W-:Y:S01]  /*34640*/  STL.64 [R1+0x58], R18 ;  /* 0x0000581201007387 */ /* 0x0003e20000100a00 */
[----:B0-----:R-:W-:Y:S01]  /*34650*/  MOV R17, R22 ;  /* 0x0000001600117202 */ /* 0x001fe20000000f00 */
[----:B------:R-:W-:-:S02]  /*34660*/  IMAD.MOV.U32 R16, RZ, RZ, R23 ;  /* 0x000000ffff107224 */ /* 0x000fc400078e0017 */
[----:B-1----:R-:W-:Y:S01]  /*34670*/  IMAD.MOV.U32 R19, RZ, RZ, R20 ;  /* 0x000000ffff137224 */ /* 0x002fe200078e0014 */
[----:B------:R-:W-:Y:S01]  /*34680*/  MOV R18, R21 ;  /* 0x0000001500127202 */ /* 0x000fe20000000f00 */
[----:B------:R-:W2:Y:S01]  /*34690*/  LDL.LU.64 R22, [R1+0x3a48] ;  /* 0x003a480001167983 */ /* 0x000ea20000300a00 */
[----:B------:R-:W2:Y:S02]  /*346a0*/  LDL.LU.64 R20, [R1+0x3a40] ;  /* 0x003a400001147983 */ /* 0x000ea40000300a00 */
[----:B------:R-:W-:Y:S01]  /*346b0*/  STL [R1+0x3984], R2 ;  /* 0x0039840201007387 */ /* 0x000fe20000100800 */
        /* <DEDUP_REMOVED lines=10> */
[----:B------:R-:W0:Y:S11]  /*34760*/  LDSM.16.MT88.4 R24, [R28+0xd000] ;  /* 0x00d000001c18783b */ /* 0x000e360000004200 */
[----:B------:R-:W-:Y:S11]  /*34770*/  @!UPT UIADD3 URZ, URZ, URZ, URZ ;  /* 0x0000003f3f3ff290 */ /* 0x000ff6000fffe03f */
[----:B------:R1:W-:Y:S01]  /*34780*/  STL.64 [R1+0xf0], R20 ;  /* 0x0000f01401007387 */ /* 0x0003e20000100a00 */
[----:B------:R2:W-:Y:S01]  /*34790*/  STL [R1+0xf8], R22 ;  /* 0x0000f81601007387 */ /* 0x0005e20000100800 */
[----:B------:R-:W-:Y:S02]  /*347a0*/  MOV R2, R23 ;  /* 0x0000001700027202 */ /* 0x000fe40000000f00 */
[----:B-1----:R-:W3:Y:S01]  /*347b0*/  LDL.LU R20, [R1+0xd0] ;  /* 0x0000d00001147983 */ /* 0x002ee20000300800 */
[----:B------:R-:W3:Y:S02]  /*347c0*/  LDL.LU R21, [R1+0xd4] ;  /* 0x0000d40001157983 */ /* 0x000ee40000300800 */
[----:B--2---:R-:W3:Y:S02]  /*347d0*/  LDL.LU R22, [R1+0xd8] ;  /* 0x0000d80001167983 */ /* 0x004ee40000300800 */
[----:B------:R-:W3:Y:S01]  /*347e0*/  LDL.LU R23, [R1+0xdc] ;  /* 0x0000dc0001177983 */ /* 0x000ee20000300800 */
[----:B------:R-:W-:Y:S01]  /*347f0*/  STL [R1+0x398c], R2 ;  /* 0x00398c0201007387 */ /* 0x000fe20000100800 */
[----:B0-----:R-:W-:Y:S02]  /*34800*/  STL.64 [R1+0x10], R24 ;  /* 0x0000101801007387 */ /* 0x001fe40000100a00 */
[----:B------:R0:W-:Y:S02]  /*34810*/  STL [R1+0x18], R26 ;  /* 0x0000181a01007387 */ /* 0x0001e40000100800 */
[----:B------:R-:W-:-:S02]  /*34820*/  IMAD.MOV.U32 R29, RZ, RZ, R27 ;  /* 0x000000ffff1d7224 */ /* 0x000fc400078e001b */
[----:B0-----:R-:W2:Y:S01]  /*34830*/  LDL.LU.64 R26, [R1+0x3a28] ;  /* 0x003a2800011a7983 */ /* 0x001ea20000300a00 */
[----:B------:R-:W2:Y:S02]  /*34840*/  LDL.LU.64 R24, [R1+0x3a20] ;  /* 0x003a200001187983 */ /* 0x000ea40000300a00 */
[C---:B--2---:R-:W-:Y:S08]  /*34850*/  HMMA.16816.F32.BF16 R12, R24.reuse, R8, R12 ;  /* 0x00000008180c723c */ /* 0x044ff0000004180c */
[----:B---3--:R-:W-:Y:S07]  /*34860*/  HMMA.16816.F32.BF16 R20, R24, R4, R20 ;  /* 0x000000041814723c */ /* 0x008fee0000041814 */
[----:B------:R-:W-:Y:S01]  /*34870*/  IMAD.MOV.U32 R27, RZ, RZ, R16 ;  /* 0x000000ffff1b7224 */ /* 0x000fe200078e0010 */
[----:B------:R-:W-:-:S02]  /*34880*/  MOV R26, R17 ;  /* 0x00000011001a7202 */ /* 0x000fc40000000f00 */
[----:B------:R-:W-:Y:S01]  /*34890*/  MOV R25, R18 ;  /* 0x0000001200197202 */ /* 0x000fe20000000f00 */
[----:B------:R-:W-:-:S04]  /*348a0*/  IMAD.MOV.U32 R24, RZ, RZ, R19 ;  /* 0x000000ffff187224 */ /* 0x000fc800078e0013 */
[----:B------:R0:W-:Y:S01]  /*348b0*/  STL.64 [R1+0xe0], R12 ;  /* 0x0000e00c01007387 */ /* 0x0001e20000100a00 */
[----:B------:R-:W-:Y:S02]  /*348c0*/  MOV R2, R14 ;  /* 0x0000000e00027202 */ /* 0x000fe40000000f00 */
[----:B------:R-:W-:Y:S02]  /*348d0*/  MOV R3, R15 ;  /* 0x0000000f00037202 */ /* 0x000fe40000000f00 */
[----:B------:R-:W2:Y:S04]  /*348e0*/  LDL.LU.64 R14, [R1+0x3a18] ;  /* 0x003a1800010e7983 */ /* 0x000ea80000300a00 */
[----:B0-----:R-:W2:Y:S01]  /*348f0*/  LDL.LU.64 R12, [R1+0x3a10] ;  /* 0x003a1000010c7983 */ /* 0x001ea20000300a00 */
[----:B------:R-:W-:Y:S02]  /*34900*/  STL.64 [R1+0x3a00], R6 ;  /* 0x003a000601007387 */ /* 0x000fe40000100a00 */
[----:B------:R0:W-:Y:S02]  /*34910*/  STL.64 [R1+0x39f8], R4 ;  /* 0x0039f80401007387 */ /* 0x0001e40000100a00 */
[----:B------:R-:W-:Y:S01]  /*34920*/  STL.64 [R1+0xd0], R20 ;  /* 0x0000d01401007387 */ /* 0x000fe20000100a00 */
[----:B------:R-:W-:Y:S01]  /*34930*/  STL.64 [R1+0xd8], R22 ;  /* 0x0000d81601007387 */ /* 0x000fe20000100a00 */
[----:B------:R-:W3:Y:S02]  /*34940*/  LDL.LU R16, [R1+0x120] ;  /* 0x0001200001107983 */ /* 0x000ee40000300800 */
[----:B------:R-:W3:Y:S02]  /*34950*/  LDL.LU R17, [R1+0x124] ;  /* 0x0001240001117983 */ /* 0x000ee40000300800 */
[----:B------:R-:W3:Y:S01]  /*34960*/  LDL.LU R18, [R1+0x128] ;  /* 0x0001280001127983 */ /* 0x000ee20000300800 */
[----:B------:R-:W3:Y:S04]  /*34970*/  LDL.LU R19, [R1+0x12c] ;  /* 0x00012c0001137983 */ /* 0x000ee80000300800 */
[----:B------:R-:W1:Y:S04]  /*34980*/  LDSM.16.MT88.4 R20, [R28+0xd080] ;  /* 0x00d080001c14783b */ /* 0x000e680000004200 */
[----:B0-----:R-:W2:Y:S01]  /*34990*/  LDL.LU R4, [R1+0x170] ;  /* 0x0001700001047983 */ /* 0x001ea20000300800 */
[----:B------:R-:W2:Y:S02]  /*349a0*/  LDL.LU R5, [R1+0x174] ;  /* 0x0001740001057983 */ /* 0x000ea40000300800 */
[----:B------:R-:W2:Y:S02]  /*349b0*/  LDL.LU R6, [R1+0x178] ;  /* 0x0001780001067983 */ /* 0x000ea40000300800 */
[----:B------:R-:W2:Y:S01]  /*349c0*/  LDL.LU R7, [R1+0x17c] ;  /* 0x00017c0001077983 */ /* 0x000ea20000300800 */
[----:B------:R-:W-:Y:S01]  /*349d0*/  STL.64 [R1+0x39a0], R26 ;  /* 0x0039a01a01007387 */ /* 0x000fe20000100a00 */
[----:B------:R0:W-:Y:S03]  /*349e0*/  STL.64 [R1+0x3998], R24 ;  /* 0x0039981801007387 */ /* 0x0001e60000100a00 */
        /* <DEDUP_REMOVED lines=10> */
[----:B------:R-:W-:Y:S01]  /*34a90*/  HMMA.16816.F32.BF16 R4, R12, R8, R4 ;  /* 0x000000080c04723c */ /* 0x000fe20000041804 */
[----:B----4-:R-:W-:Y:S01]  /*34aa0*/  STL.64 [R1+0x39c0], R26 ;  /* 0x0039c01a01007387 */ /* 0x010fe20000100a00 */
[----:B--2---:R0:W-:Y:S03]  /*34ab0*/  STL.64 [R1+0x39b8], R24 ;  /* 0x0039b81801007387 */ /* 0x0041e60000100a00 */
[----:B0-----:R-:W2:Y:S01]  /*34ac0*/  LDL.LU R24, [R1+0x90] ;  /* 0x0000900001187983 */ /* 0x001ea20000300800 */
[----:B------:R-:W2:Y:S02]  /*34ad0*/  LDL.LU R25, [R1+0x94] ;  /* 0x0000940001197983 */ /* 0x000ea40000300800 */
[----:B------:R-:W4:Y:S02]  /*34ae0*/  LDL.LU R26, [R1+0x98] ;  /* 0x00009800011a7983 */ /* 0x000f240000300800 */
[----:B------:R-:W4:Y:S02]  /*34af0*/  LDL.LU R27, [R1+0x9c] ;  /* 0x00009c00011b7983 */ /* 0x000f240000300800 */
[----:B----4-:R-:W-:Y:S01]  /*34b00*/  STL.64 [R1+0x39d0], R26 ;  /* 0x0039d01a01007387 */ /* 0x010fe20000100a00 */
[----:B--2---:R0:W-:Y:S03]  /*34b10*/  STL.64 [R1+0x39c8], R24 ;  /* 0x0039c81801007387 */ /* 0x0041e60000100a00 */
[----:B0-----:R-:W2:Y:S01]  /*34b20*/  LDL.LU R24, [R1+0x100] ;  /* 0x0001000001187983 */ /* 0x001ea20000300800 */
[----:B------:R-:W2:Y:S02]  /*34b30*/  LDL.LU R25, [R1+0x104] ;  /* 0x0001040001197983 */ /* 0x000ea40000300800 */
[----:B------:R-:W2:Y:S02]  /*34b40*/  LDL.LU R26, [R1+0x108] ;  /* 0x00010800011a7983 */ /* 0x000ea40000300800 */
[----:B------:R-:W2:Y:S01]  /*34b50*/  LDL.LU R27, [R1+0x10c] ;  /* 0x00010c00011b7983 */ /* 0x000ea20000300800 */
[----:B-1----:R-:W-:Y:S01]  /*34b60*/  STL.64 [R1+0x3958], R22 ;  /* 0x0039581601007387 */ /* 0x002fe20000100a00 */
[----:B------:R0:W-:Y:S03]  /*34b70*/  STL.64 [R1+0x3950], R20 ;  /* 0x0039501401007387 */ /* 0x0001e60000100a00 */
[----:B0-----:R-:W4:Y:S01]  /*34b80*/  LDL.LU R20, [R1+0x40] ;  /* 0x0000400001147983 */ /* 0x001f220000300800 */
[----:B------:R-:W4:Y:S02]  /*34b90*/  LDL.LU R21, [R1+0x44] ;  /* 0x0000440001157983 */ /* 0x000f240000300800 */
[----:B------:R-:W4:Y:S01]  /*34ba0*/  LDL.LU R22, [R1+0x48] ;  /* 0x0000480001167983 */ /* 0x000f220000300800 */
[----:B------:R-:W-:-:S02]  /*34bb0*/  MOV R23, R0 ;  /* 0x0000000000177202 */ /* 0x000fc40000000f00 */
[----:B------:R-:W2:Y:S01]  /*34bc0*/  LDL.LU R0, [R1+0x3a08] ;  /* 0x003a080001007983 */ /* 0x000ea20000300800 */
[----:B------:R-:W-:Y:S02]  /*34bd0*/  STL [R1+0x38f8], R28 ;  /* 0x0038f81c01007387 */ /* 0x000fe40000100800 */
[----:B------:R-:W-:Y:S02]  /*34be0*/  STL.64 [R1+0x140], R4 ;  /* 0x0001400401007387 */ /* 0x000fe40000100a00 */
[----:B------:R0:W-:Y:S02]  /*34bf0*/  STL.64 [R1+0x148], R6 ;  /* 0x0001480601007387 */ /* 0x0001e40000100a00 */
[----:B0-----:R-:W2:Y:S01]  /*34c00*/  LDL.LU.64 R6, [R1+0x3a00] ;  /* 0x003a000001067983 */ /* 0x001ea20000300a00 */
[----:B------:R-:W3:Y:S02]  /*34c10*/  LDL.LU.64 R4, [R1+0x39f8] ;  /* 0x0039f80001047983 */ /* 0x000ee40000300a00 */
[----:B---3--:R-:W-:Y:S01]  /*34c20*/  HMMA.16816.F32.BF16 R12, R12, R4, R16 ;  /* 0x000000040c0c723c */ /* 0x008fe20000041810 */
[----:B------:R-:W3:Y:S01]  /*34c30*/  LDL.LU.64 R18, [R1+0x39f0] ;  /* 0x0039f00001127983 */ /* 0x000ee20000300a00 */
[----:B------:R-:W3:Y:S11]  /*34c40*/  LDL.LU.64 R16, [R1+0x39e8] ;  /* 0x0039e80001107983 */ /* 0x000ef60000300a00 */
[----:B------:R-:W-:Y:S10]  /*34c50*/  @!UPT UIADD3 URZ, URZ, URZ, URZ ;  /* 0x0000003f3f3ff290 */ /* 0x000ff4000fffe03f */
[----:B------:R0:W-:Y:S01]  /*34c60*/  STL [R1+0x124], R13 ;  /* 0x0001240d01007387 */ /* 0x0001e20000100800 */
[----:B------:R-:W-:Y:S01]  /*34c70*/  MOV R28, R12 ;  /* 0x0000000c001c7202 */ /* 0x000fe20000000f00 */
[----:B------:R1:W-:Y:S02]  /*34c80*/  STL.64 [R1+0x128], R14 ;  /* 0x0001280e01007387 */ /* 0x0003e40000100a00 */
[----:B--2---:R-:W-:Y:S02]  /*34c90*/  IMAD.MOV.U32 R12, RZ, RZ, R6 ;  /* 0x000000ffff0c7224 */ /* 0x004fe400078e0006 */
[----:B------:R-:W2:Y:S01]  /*34ca0*/  LDL.LU R6, [R1+0x39e4] ;  /* 0x0039e40001067983 */ /* 0x000ea20000300800 */
[----:B0-----:R-:W-:-:S03]  /*34cb0*/  MOV R13, R7 ;  /* 0x00000007000d7202 */ /* 0x001fc60000000f00 */
[----:B------:R-:W2:Y:S01]  /*34cc0*/  LDL.LU R7, [R1+0x39e0] ;  /* 0x0039e00001077983 */ /* 0x000ea20000300800 */
[----:B-1----:R-:W-:Y:S01]  /*34cd0*/  MOV R14, R10 ;  /* 0x0000000a000e7202 */ /* 0x002fe20000000f00 */
[----:B------:R-:W-:Y:S02]  /*34ce0*/  IMAD.MOV.U32 R15, RZ, RZ, R11 ;  /* 0x000000ffff0f7224 */ /* 0x000fe400078e000b */
[----:B------:R-:W2:Y:S01]  /*34cf0*/  LDL.LU R10, [R1+0x39dc] ;  /* 0x0039dc00010a7983 */ /* 0x000ea20000300800 */
        /* <DEDUP_REMOVED lines=12> */
[----:B------:R-:W-:Y:S01]  /*34dc0*/  STL.64 [R1+0x1b0], R16 ;  /* 0x0001b01001007387 */ /* 0x000fe20000100a00 */
[----:B------:R2:W-:Y:S02]  /*34dd0*/  STL.64 [R1+0x1b8], R18 ;  /* 0x0001b81201007387 */ /* 0x0005e40000100a00 */
[C---:B--2---:R-:W-:Y:S01]  /*34de0*/  HMMA.16816.F32.BF16 R16, R12.reuse, R10, R24 ;  /* 0x0000000a0c10723c */ /* 0x044fe20000041818 */
[----:B------:R-:W0:Y:S11]  /*34df0*/  LDSM.16.MT88.4 R24, [R0+0xd000] ;  /* 0x00d000000018783b */ /* 0x000e360000004200 */
[----:B------:R-:W-:Y:S11]  /*34e00*/  @!UPT UIADD3 URZ, URZ, URZ, URZ ;  /* 0x0000003f3f3ff290 */ /* 0x000ff6000fffe03f */
[----:B------:R0:W-:Y:S01]  /*34e10*/  STL.64 [R1+0x1a0], R16 ;  /* 0x0001a01001007387 */ /* 0x0001e20000100a00 */
[----:B------:R1:W-:Y:S02]  /*34e20*/  STL.64 [R1+0x1a8], R18 ;  /* 0x0001a81201007387 */ /* 0x0003e40000100a00 */
[----:B0-----:R-:W-:Y:S01]  /*34e30*/  IMAD.MOV.U32 R17, RZ, RZ, R26 ;  /* 0x000000ffff117224 */ /* 0x001fe200078e001a */
[----:B------:R-:W-:Y:S02]  /*34e40*/  MOV R16, R27 ;  /* 0x0000001b00107202 */ /* 0x000fe40000000f00 */
[----:B-1----:R-:W-:Y:S02]  /*34e50*/  MOV R19, R24 ;  /* 0x0000001800137202 */ /* 0x002fe40000000f00 */
[----:B------:R-:W-:Y:S01]  /*34e60*/  MOV R18, R25 ;  /* 0x0000001900127202 */ /* 0x000fe20000000f00 */
[----:B------:R-:W2:Y:S01]  /*34e70*/  LDL.LU.64 R26, [R1+0x39b0] ;  /* 0x0039b000011a7983 */ /* 0x000ea20000300a00 */
[----:B------:R-:W2:Y:S02]  /*34e80*/  LDL.LU.64 R24, [R1+0x39a8] ;  /* 0x0039a80001187983 */ /* 0x000ea40000300a00 */
[----:B--2---:R-:W-:Y:S01]  /*34e90*/  HMMA.16816.F32.BF16 R12, R12, R6, R24 ;  /* 0x000000060c0c723c */ /* 0x004fe20000041818 */
[----:B------:R-:W2:Y:S01]  /*34ea0*/  LDL.LU.64 R26, [R1+0x39a0] ;  /* 0x0039a000011a7983 */ /* 0x000ea20000300a00 */
[----:B------:R-:W2:Y:S11]  /*34eb0*/  LDL.LU.64 R24, [R1+0x3998] ;  /* 0x0039980001187983 */ /* 0x000eb60000300a00 */
[----:B------:R-:W-:Y:S10]  /*34ec0*/  @!UPT UIADD3 URZ, URZ, URZ, URZ ;  /* 0x0000003f3f3ff290 */ /* 0x000ff4000fffe03f */
[----:B------:R-:W-:Y:S01]  /*34ed0*/  STL.64 [R1+0x90], R12 ;  /* 0x0000900c01007387 */ /* 0x000fe20000100a00 */
[----:B------:R-:W-:Y:S01]  /*34ee0*/  MOV R9, R14 ;  /* 0x0000000e00097202 */ /* 0x000fe20000000f00 */
[----:B------:R-:W-:Y:S02]  /*34ef0*/  IMAD.MOV.U32 R8, RZ, RZ, R15 ;  /* 0x000000ffff087224 */ /* 0x000fe400078e000f */
[----:B------:R-:W0:Y:S04]  /*34f00*/  LDSM.16.MT88.4 R12, [R0+0xd080] ;  /* 0x00d08000000c783b */ /* 0x000e280000004200 */
[----:B------:R-:W-:Y:S01]  /*34f10*/  STL [R1+0x38c4], R8 ;  /* 0x0038c40801007387 */ /* 0x000fe20000100800 */
[----:B------:R-:W-:Y:S03]  /*34f20*/  STL [R1+0x38c0], R9 ;  /* 0x0038c00901007387 */ /* 0x000fe60000100800 */
[----:B0-----:R-:W-:Y:S01]  /*34f30*/  STL.64 [R1+0x3918], R14 ;  /* 0x0039180e01007387 */ /* 0x001fe20000100a00 */
[----:B------:R0:W-:Y:S03]  /*34f40*/  STL.64 [R1+0x3910], R12 ;  /* 0x0039100c01007387 */ /* 0x0001e60000100a00 */
[----:B0-----:R-:W2:Y:S01]  /*34f50*/  LDL.LU R12, [R1+0xb0] ;  /* 0x0000b000010c7983 */ /* 0x001ea20000300800 */
[----:B------:R-:W2:Y:S02]  /*34f60*/  LDL.LU R13, [R1+0xb4] ;  /* 0x0000b400010d7983 */ /* 0x000ea40000300800 */
[----:B------:R-:W2:Y:S02]  /*34f70*/  LDL.LU R14, [R1+0xb8] ;  /* 0x0000b800010e7983 */ /* 0x000ea40000300800 */
[----:B------:R-:W2:Y:S01]  /*34f80*/  LDL.LU R15, [R1+0xbc] ;  /* 0x0000bc00010f7983 */ /* 0x000ea20000300800 */
[----:B------:R-:W-:Y:S01]  /*34f90*/  STL [R1+0x38c8], R0 ;  /* 0x0038c80001007387 */ /* 0x000fe20000100800 */
[C---:B--2---:R-:W-:Y:S11]  /*34fa0*/  HMMA.16816.F32.BF16 R12, R24.reuse, R10, R12 ;  /* 0x0000000a180c723c */ /* 0x044ff6000004180c */
[----:B------:R-:W-:Y:S11]  /*34fb0*/  @!UPT UIADD3 URZ, URZ, URZ, URZ ;  /* 0x0000003f3f3ff290 */ /* 0x000ff6000fffe03f */
[----:B------:R-:W-:Y:S01]  /*34fc0*/  @!UPT UIADD3 URZ, URZ, URZ, URZ ;  /* 0x0000003f3f3ff290 */ /* 0x000fe2000fffe03f */
[----:B------:R4:W-:Y:S01]  /*34fd0*/  STL.64 [R1+0x88], R14 ;  /* 0x0000880e01007387 */ /* 0x0009e20000100a00 */
[----:B------:R-:W-:Y:S02]  /*34fe0*/  MOV R4, R12 ;  /* 0x0000000c00047202 */ /* 0x000fe40000000f00 */
[----:B------:R-:W-:Y:S02]  /*34ff0*/  MOV R5, R13 ;  /* 0x0000000d00057202 */ /* 0x000fe40000000f00 */
[----:B----4-:R-:W-:Y:S01]  /*35000*/  HMMA.16816.F32.BF16 R12, R24, R6, R20 ;  /* 0x00000006180c723c */ /* 0x010fe20000041814 */
[----:B------:R-:W-:Y:S02]  /*35010*/  STL.64 [R1+0x3978], R6 ;  /* 0x0039780601007387 */ /* 0x000fe40000100a00 */
[----:B------:R-:W-:Y:S11]  /*35020*/  STL.64 [R1+0x3970], R4 ;  /* 0x0039700401007387 */ /* 0x000ff60000100a00 */
[----:B------:R-:W-:Y:S09]  /*35030*/  @!UPT UIADD3 URZ, URZ, URZ, URZ ;  /* 0x0000003f3f3ff290 */ /* 0x000ff2000fffe03f */
[----:B------:R-:W-:Y:S01]  /*35040*/  STL.64 [R1+0x70], R12 ;  /* 0x0000700c01007387 */ /* 0x000fe20000100a00 */
[----:B------:R-:W-:Y:S02]  /*35050*/  STL.64 [R1+0x78], R14 ;  /* 0x0000780e01007387 */ /* 0x000fe40000100a00 */
[----:B------:R-:W2:Y:S02]  /*35060*/  LDL.LU R24, [R1+0x50] ;  /* 0x0000500001187983 */ /* 0x000ea40000300800 */
[----:B------:R-:W2:Y:S01]  /*35070*/  LDL.LU R25, [R1+0x54] ;  /* 0x0000540001197983 */ /* 0x000ea20000300800 */
[----:B------:R-:W3:Y:S01]  /*35080*/  LDL.LU R26, [R1+0x58] ;  /* 0x00005800011a7983 */ /* 0x000ee20000300800 */
[----:B------:R-:W3:Y:S01]  /*35090*/  LDL.LU R27, [R1+0x5c] ;  /* 0x00005c00011b7983 */ /* 0x000ee20000300800 */
[----:B------:R-:W-:Y:S02]  /*350a0*/  MOV R23, R29 ;  /* 0x0000001d00177202 */ /* 0x000fe40000000f00 */
[----:B---3--:R-:W-:Y:S01]  /*350b0*/  STL.64 [R1+0x3968], R26 ;  /* 0x0039681a01007387 */ /* 0x008fe20000100a00 */
[----:B--2---:R0:W-:Y:S02]  /*350c0*/  STL.64 [R1+0x3960], R24 ;  /* 0x0039601801007387 */ /* 0x0041e40000100a00 */
[----:B------:R-:W2:Y:S02]  /*350d0*/  LDL.LU R20, [R1+0x10] ;  /* 0x0000100001147983 */ /* 0x000ea40000300800 */
[----:B------:R-:W2:Y:S01]  /*350e0*/  LDL.LU R21, [R1+0x14] ;  /* 0x0000140001157983 */ /* 0x000ea20000300800 */
[----:B------:R-:W2:Y:S01]  /*350f0*/  LDL.LU R22, [R1+0x18] ;  /* 0x0000180001167983 */ /* 0x000ea20000300800 */
[----:B------:R-:W3:Y:S03]  /*35100*/  LDL.LU R29, [R1+0x3994] ;  /* 0x00399400011d7983 */ /* 0x000ee60000300800 */
[----:B0-----:R-:W4:Y:S01]  /*35110*/  LDL.LU R24, [R1+0x60] ;  /* 0x0000600001187983 */ /* 0x001f220000300800 */
[----:B------:R-:W4:Y:S02]  /*35120*/  LDL.LU R25, [R1+0x64] ;  /* 0x0000640001197983 */ /* 0x000f240000300800 */
[----:B------:R-:W4:Y:S02]  /*35130*/  LDL.LU R26, [R1+0x68] ;  /* 0x00006800011a7983 */ /* 0x000f240000300800 */
[----:B------:R-:W4:Y:S01]  /*35140*/  LDL.LU R27, [R1+0x6c] ;  /* 0x00006c00011b7983 */ /* 0x000f220000300800 */
[----:B------:R-:W2:Y:S01]  /*35150*/  LDL.LU R4, [R1+0xc0] ;  /* 0x0000c00001047983 */ /* 0x000ea20000300800 */
[----:B------:R-:W2:Y:S02]  /*35160*/  LDL.LU R5, [R1+0xc4] ;  /* 0x0000c40001057983 */ /* 0x000ea40000300800 */
[----:B------:R-:W2:Y:S01]  /*35170*/  LDL.LU R6, [R1+0xc8] ;  /* 0x0000c80001067983 */ /* 0x000ea20000300800 */
[----:B---3--:R-:W-:-:S02]  /*35180*/  MOV R7, R29 ;  /* 0x0000001d00077202 */ /* 0x008fc40000000f00 */
[----:B------:R-:W3:Y:S01]  /*35190*/  LDL.LU R29, [R1+0x3990] ;  /* 0x00399000011d7983 */ /* 0x000ee20000300800 */
[----:B------:R-:W-:Y:S01]  /*351a0*/  IMAD.MOV.U32 R12, RZ, RZ, R19 ;  /* 0x000000ffff0c7224 */ /* 0x000fe200078e0013 */
[----:B------:R-:W-:Y:S02]  /*351b0*/  MOV R13, R18 ;  /* 0x00000012000d7202 */ /* 0x000fe40000000f00 */
[----:B------:R-:W-:Y:S01]  /*351c0*/  MOV R14, R17 ;  /* 0x00000011000e7202 */ /* 0x000fe20000000f00 */
[----:B------:R-:W-:-:S05]  /*351d0*/  IMAD.MOV.U32 R15, RZ, RZ, R16 ;  /* 0x000000ffff0f7224 */ /* 0x000fca00078e0010 */
[----:B------:R-:W-:Y:S01]  /*351e0*/  STL.64 [R1+0x3948], R14 ;  /* 0x0039480e01007387 */ /* 0x000fe20000100a00 */
[----:B------:R0:W-:Y:S03]  /*351f0*/  STL.64 [R1+0x3940], R12 ;  /* 0x0039400c01007387 */ /* 0x0001e60000100a00 */
[----:B0-----:R-:W2:Y:S01]  /*35200*/  LDL.LU R12, [R1+0xa0] ;  /* 0x0000a000010c7983 */ /* 0x001ea20000300800 */
[----:B------:R-:W2:Y:S02]  /*35210*/  LDL.LU R13, [R1+0xa4] ;  /* 0x0000a400010d7983 */ /* 0x000ea40000300800 */
[----:B------:R-:W2:Y:S02]  /*35220*/  LDL.LU R14, [R1+0xa8] ;  /* 0x0000a800010e7983 */ /* 0x000ea40000300800 */
[----:B------:R-:W2:Y:S01]  /*35230*/  LDL.LU R15, [R1+0xac] ;  /* 0x0000ac00010f7983 */ /* 0x000ea20000300800 */
[----:B---3--:R-:W0:Y:S04]  /*35240*/  LDSM.16.MT88.4 R16, [R29+0xd000] ;  /* 0x00d000001d10783b */ /* 0x008e280000004200 */
[----:B0-----:R-:W-:Y:S01]  /*35250*/  STL.64 [R1+0x38f0], R18 ;  /* 0x0038f01201007387 */ /* 0x001fe20000100a00 */
[----:B------:R0:W-:Y:S03]  /*35260*/  STL.64 [R1+0x38e8], R16 ;  /* 0x0038e81001007387 */ /* 0x0001e60000100a00 */
[----:B0-----:R-:W3:Y:S01]  /*35270*/  LDL.LU R16, [R1+0xd0] ;  /* 0x0000d00001107983 */ /* 0x001ee20000300800 */
[----:B------:R-:W3:Y:S02]  /*35280*/  LDL.LU R17, [R1+0xd4] ;  /* 0x0000d40001117983 */ /* 0x000ee40000300800 */
[----:B------:R-:W2:Y:S02]  /*35290*/  LDL.LU R18, [R1+0xd8] ;  /* 0x0000d80001127983 */ /* 0x000ea40000300800 */
[----:B------:R-:W2:Y:S02]  /*352a0*/  LDL.LU R19, [R1+0xdc] ;  /* 0x0000dc0001137983 */ /* 0x000ea40000300800 */
[----:B--2---:R-:W-:Y:S01]  /*352b0*/  STL.64 [R1+0x3908], R18 ;  /* 0x0039081201007387 */ /* 0x004fe20000100a00 */
[----:B---3--:R0:W-:Y:S03]  /*352c0*/  STL.64 [R1+0x3900], R16 ;  /* 0x0039001001007387 */ /* 0x0081e60000100a00 */
[----:B0-----:R-:W2:Y:S01]  /*352d0*/  LDL.LU R16, [R1+0xe0] ;  /* 0x0000e00001107983 */ /* 0x001ea20000300800 */
[----:B------:R-:W2:Y:S02]  /*352e0*/  LDL.LU R17, [R1+0xe4] ;  /* 0x0000e40001117983 */ /* 0x000ea40000300800 */
[----:B------:R-:W-:Y:S01]  /*352f0*/  IMAD.MOV.U32 R18, RZ, RZ, R2 ;  /* 0x000000ffff127224 */ /* 0x000fe200078e0002 */
[----:B------:R-:W-:Y:S01]  /*35300*/  MOV R19, R3 ;  /* 0x0000000300137202 */ /* 0x000fe20000000f00 */
[----:B------:R-:W3:Y:S01]  /*35310*/  LDL.LU R2, [R1+0x398c] ;  /* 0x00398c0001027983 */ /* 0x000ee20000300800 */
[----:B------:R-:W3:Y:S03]  /*35320*/  LDL.LU R3, [R1+0x3988] ;  /* 0x0039880001037983 */ /* 0x000ee60000300800 */
[----:B------:R-:W-:Y:S01]  /*35330*/  STL.64 [R1+0x3928], R18 ;  /* 0x0039281201007387 */ /* 0x000fe20000100a00 */
[----:B------:R-:W-:Y:S03]  /*35340*/  HMMA.16816.F32.BF16 R4, R20, R10, R4 ;  /* 0x0000000a1404723c */ /* 0x000fe60000041804 */
[----:B--2---:R0:W-:Y:S04]  /*35350*/  STL.64 [R1+0x3920], R16 ;  /* 0x0039201001007387 */ /* 0x0041e80000100a00 */
[----:B0-----:R-:W2:Y:S01]  /*35360*/  LDL.LU R16, [R1+0xf0] ;  /* 0x0000f00001107983 */ /* 0x001ea20000300800 */
[----:B------:R-:W2:Y:S02]  /*35370*/  LDL.LU R17, [R1+0xf4] ;  /* 0x0000f40001117983 */ /* 0x000ea40000300800 */
[----:B------:R-:W2:Y:S01]  /*35380*/  LDL.LU R18, [R1+0xf8] ;  /* 0x0000f80001127983 */ /* 0x000ea20000300800 */
[----:B---3--:R-:W-:-:S02]  /*35390*/  MOV R19, R2 ;  /* 0x0000000200137202 */ /* 0x008fc40000000f00 */
[----:B------:R-:W3:Y:S04]  /*353a0*/  LDL.LU R2, [R1+0x3984] ;  /* 0x0039840001027983 */ /* 0x000ee80000300800 */
[----:B--2---:R-:W-:Y:S01]  /*353b0*/  STL.64 [R1+0x3938], R18 ;  /* 0x0039381201007387 */ /* 0x004fe20000100a00 */
[----:B------:R0:W-:Y:S03]  /*353c0*/  STL.64 [R1+0x3930], R16 ;  /* 0x0039301001007387 */ /* 0x0001e60000100a00 */
[----:B0-----:R-:W2:Y:S01]  /*353d0*/  LDL.LU R16, [R1+0x110] ;  /* 0x0001100001107983 */ /* 0x001ea20000300800 */
[----:B------:R-:W2:Y:S02]  /*353e0*/  LDL.LU R17, [R1+0x114] ;  /* 0x0001140001117983 */ /* 0x000ea40000300800 */
[----:B------:R-:W2:Y:S02]  /*353f0*/  LDL.LU R18, [R1+0x118] ;  /* 0x0001180001127983 */ /* 0x000ea40000300800 */
[----:B------:R-:W-:-:S02]  /*35400*/  IMAD.MOV.U32 R19, RZ, RZ, R3 ;  /* 0x000000ffff137224 */ /* 0x000fc400078e0003 */
[----:B------:R-:W2:Y:S01]  /*35410*/  LDL.LU R3, [R1+0x3980] ;  /* 0x0039800001037983 */ /* 0x000ea20000300800 */
[----:B------:R-:W-:Y:S02]  /*35420*/  STL.64 [R1+0x190], R4 ;  /* 0x0001900401007387 */ /* 0x000fe40000100a00 */
[----:B------:R0:W-:Y:S02]  /*35430*/  STL.64 [R1+0x198], R6 ;  /* 0x0001980601007387 */ /* 0x0001e40000100a00 */
[----:B0-----:R-:W4:Y:S01]  /*35440*/  LDL.LU.64 R6, [R1+0x3978] ;  /* 0x0039780001067983 */ /* 0x001f220000300a00 */
[----:B------:R-:W2:Y:S01]  /*35450*/  LDL.LU.64 R4, [R1+0x3970] ;  /* 0x0039700001047983 */ /* 0x000ea20000300a00 */
[----:B----4-:R-:W-:Y:S02]  /*35460*/  HMMA.16816.F32.BF16 R20, R20, R6, R24 ;  /* 0x000000061414723c */ /* 0x010fe40000041818 */
[----:B------:R-:W4:Y:S01]  /*35470*/  LDL.LU.64 R26, [R1+0x3968] ;  /* 0x00396800011a7983 */ /* 0x000f220000300a00 */
[----:B------:R-:W4:Y:S11]  /*35480*/  LDL.LU.64 R24, [R1+0x3960] ;  /* 0x0039600001187983 */ /* 0x000f360000300a00 */
[----:B------:R-:W-:Y:S09]  /*35490*/  @!UPT UIADD3 URZ, URZ, URZ, URZ ;  /* 0x0000003f3f3ff290 */ /* 0x000ff2000fffe03f */
[----:B------:R-:W-:Y:S01]  /*354a0*/  STL.64 [R1+0x180], R20 ;  /* 0x0001801401007387 */ /* 0x000fe20000100a00 */
[----:B------:R-:W-:Y:S02]  /*354b0*/  STL.64 [R1+0x188], R22 ;  /* 0x0001881601007387 */ /* 0x000fe40000100a00 */
[----:B------:R-:W0:Y:S02]  /*354c0*/  LDSM.16.MT88.4 R20, [R29+0xd080] ;  /* 0x00d080001d14783b */ /* 0x000e240000004200 */
[----:B0-----:R-:W-:Y:S01]  /*354d0*/  MOV R8, R22 ;  /* 0x0000001600087202 */ /* 0x001fe20000000f00 */
[----:B------:R0:W-:Y:S01]  /*354e0*/  STL.64 [R1+0x40], R20 ;  /* 0x0000401401007387 */ /* 0x0001e20000100a00 */
[----:B------:R-:W-:Y:S02]  /*354f0*/  MOV R9, R23 ;  /* 0x0000001700097202 */ /* 0x000fe40000000f00 */
[----:B------:R-:W2:Y:S01]  /*35500*/  LDL.LU.64 R22, [R1+0x3958] ;  /* 0x0039580001167983 */ /* 0x000ea20000300a00 */
[----:B0-----:R-:W2:Y:S02]  /*35510*/  LDL.LU.64 R20, [R1+0x3950] ;  /* 0x0039500001147983 */ /* 0x001ea40000300a00 */
[----:B------:R-:W-:Y:S02]  /*35520*/  STL [R1+0x38d4], R9 ;  /* 0x0038d40901007387 */ /* 0x000fe40000100800 */
[----:B------:R-:W-:Y:S02]  /*35530*/  STL [R1+0x38d0], R8 ;  /* 0x0038d00801007387 */ /* 0x000fe40000100800 */
[----:B------:R-:W-:Y:S01]  /*35540*/  STL [R1+0x38cc], R29 ;  /* 0x0038cc1d01007387 */ /* 0x000fe20000100800 */
[C---:B--2---:R-:W-:Y:S08]  /*35550*/  HMMA.16816.F32.BF16 R12, R20.reuse, R10, R12 ;  /* 0x0000000a140c723c */ /* 0x044ff0000004180c */
[----:B----4-:R-:W-:Y:S01]  /*35560*/  HMMA.16816.F32.BF16 R20, R20, R6, R24 ;  /* 0x000000061414723c */ /* 0x010fe20000041818 */
[----:B------:R-:W-:Y:S11]  /*35570*/  LDSM.16.M88.4 R24, [R3+0x28180] ;  /* 0x028180000318783b */ /* 0x000ff60000000200 */
[----:B------:R-:W-:Y:S03]  /*35580*/  @!UPT UIADD3 URZ, URZ, URZ, URZ ;  /* 0x0000003f3f3ff290 */ /* 0x000fe6000fffe03f */
[----:B------:R-:W-:Y:S01]  /*35590*/  STL.64 [R1+0x1d0], R12 ;  /* 0x0001d00c01007387 */ /* 0x000fe20000100a00 */
[----:B------:R-:W-:Y:S02]  /*355a0*/  STL.64 [R1+0x1d8], R14 ;  /* 0x0001d80e01007387 */ /* 0x000fe40000100a00 */
[----:B---3--:R-:W0:Y:S05]  /*355b0*/  LDSM.16.MT88.4 R12, [R2+0xe000] ;  /* 0x00e00000020c783b */ /* 0x008e2a0000004200 */
[----:B------:R-:W-:Y:S01]  /*355c0*/  STL.64 [R1+0x170], R20 ;  /* 0x0001701401007387 */ /* 0x000fe20000100a00 */
[----:B------:R-:W-:Y:S02]  /*355d0*/  STL.64 [R1+0x178], R22 ;  /* 0x0001781601007387 */ /* 0x000fe40000100a00 */
[----:B------:R-:W1:Y:S04]  /*355e0*/  LDSM.16.M88.4 R20, [R3+0x20180] ;  /* 0x020180000314783b */ /* 0x000e680000000200 */
[----:B0-----:R-:W-:Y:S01]  /*355f0*/  IMAD.MOV.U32 R9, RZ, RZ, R12 ;  /* 0x000000ffff097224 */ /* 0x001fe200078e000c */
[----:B------:R-:W-:-:S02]  /*35600*/  MOV R8, R13 ;  /* 0x0000000d00087202 */ /* 0x000fc40000000f00 */
[----:B------:R-:W-:Y:S01]  /*35610*/  MOV R29, R14 ;  /* 0x0000000e001d7202 */ /* 0x000fe20000000f00 */
[----:B------:R-:W-:Y:S02]  /*35620*/  IMAD.MOV.U32 R0, RZ, RZ, R15 ;  /* 0x000000ffff007224 */ /* 0x000fe400078e000f */
[----:B------:R-:W0:Y:S04]  /*35630*/  LDSM.16.MT88.4 R12, [R2+0xe080] ;  /* 0x00e08000020c783b */ /* 0x000e280000004200 */
[----:B-1----:R-:W-:Y:S01]  /*35640*/  STL [R1+0x373c], R22 ;  /* 0x00373c1601007387 */ /* 0x002fe20000100800 */
[----:B------:R-:W-:Y:S02]  /*35650*/  STL [R1+0x3738], R23 ;  /* 0x0037381701007387 */ /* 0x000fe40000100800 */
[----:B------:R-:W-:Y:S02]  /*35660*/  STL [R1+0x3734], R26 ;  /* 0x0037341a01007387 */ /* 0x000fe40000100800 */
[----:B------:R-:W-:Y:S01]  /*35670*/  STL [R1+0x3730], R27 ;  /* 0x0037301b01007387 */ /* 0x000fe20000100800 */
[----:B0-----:R-:W-:Y:S01]  /*35680*/  STL.64 [R1+0x60], R12 ;  /* 0x0000600c01007387 */ /* 0x001fe20000100a00 */
[----:B------:R0:W-:Y:S03]  /*35690*/  STL.64 [R1+0x68], R14 ;  /* 0x0000680e01007387 */ /* 0x0001e60000100a00 */
        /* <DEDUP_REMOVED lines=14> */
[----:B------:R0:W-:Y:S01]  /*35780*/  STL [R1+0x158], R14 ;  /* 0x0001580e01007387 */ /* 0x0001e20000100800 */
[----:B------:R-:W-:Y:S02]  /*35790*/  MOV R27, R15 ;  /* 0x0000000f001b7202 */ /* 0x000fe40000000f00 */
        /* <DEDUP_REMOVED lines=8> */
[----:B0-----:R-:W2:Y:S01]  /*35820*/  LDL.LU.64 R18, [R1+0x3908] ;  /* 0x0039080001127983 */ /* 0x001ea20000300a00 */
[----:B------:R-:W2:Y:S02]  /*35830*/  LDL.LU.64 R16, [R1+0x3900] ;  /* 0x0039000001107983 */ /* 0x000ea40000300a00 */
[----:B------:R-:W-:Y:S02]  /*35840*/  STL.64 [R1+0x38e0], R6 ;  /* 0x0038e00601007387 */ /* 0x000fe40000100a00 */
[----:B------:R0:W-:Y:S02]  /*35850*/  STL.64 [R1+0x38d8], R4 ;  /* 0x0038d80401007387 */ /* 0x0001e40000100a00 */
[----:B0-----:R-:W3:Y:S01]  /*35860*/  LDL.LU R4, [R1+0x140] ;  /* 0x0001400001047983 */ /* 0x001ee20000300800 */
[----:B------:R-:W3:Y:S01]  /*35870*/  LDL.LU R5, [R1+0x144] ;  /* 0x0001440001057983 */ /* 0x000ee20000300800 */
[----:B--2---:R-:W-:Y:S02]  /*35880*/  HMMA.16816.F32.BF16 R16, R12, R6, R16 ;  /* 0x000000060c10723c */ /* 0x004fe40000041810 */
[----:B------:R-:W3:Y:S01]  /*35890*/  LDL.LU R6, [R1+0x148] ;  /* 0x0001480001067983 */ /* 0x000ee20000300800 */
[----:B------:R-:W3:Y:S04]  /*358a0*/  LDL.LU R7, [R1+0x14c] ;  /* 0x00014c0001077983 */ /* 0x000ee80000300800 */
[----:B------:R-:W-:-:S02]  /*358b0*/  IMAD.MOV.U32 R12, RZ, RZ, R28 ;  /* 0x000000ffff0c7224 */ /* 0x000fc400078e001c */
[----:B------:R-:W2:Y:S01]  /*358c0*/  LDL.LU R28, [R1+0x38f8] ;  /* 0x0038f800011c7983 */ /* 0x000ea20000300800 */
[----:B------:R-:W4:Y:S02]  /*358d0*/  LDL.LU R13, [R1+0x124] ;  /* 0x00012400010d7983 */ /* 0x000f240000300800 */
[----:B------:R-:W4:Y:S02]  /*358e0*/  LDL.LU R14, [R1+0x128] ;  /* 0x00012800010e7983 */ /* 0x000f240000300800 */
[----:B------:R-:W4:Y:S10]  /*358f0*/  LDL.LU R15, [R1+0x12c] ;  /* 0x00012c00010f7983 */ /* 0x000f340000300800 */
[----:B------:R-:W-:Y:S01]  /*35900*/  MOV R26, R16 ;  /* 0x00000010001a7202 */ /* 0x000fe20000000f00 */
[----:B------:R-:W-:Y:S01]  /*35910*/  IMAD.MOV.U32 R23, RZ, RZ, R17 ;  /* 0x000000ffff177224 */ /* 0x000fe200078e0011 */
[----:B------:R-:W-:-:S02]  /*35920*/  MOV R22, R18 ;  /* 0x0000001200167202 */ /* 0x000fc40000000f00 */
[----:B------:R-:W-:-:S05]  /*35930*/  MOV R3, R19 ;  /* 0x0000001300037202 */ /* 0x000fca0000000f00 */
[----:B------:R-:W-:Y:S01]  /*35940*/  STL [R1+0x3848], R3 ;  /* 0x0038480301007387 */ /* 0x000fe20000100800 */
[----:B------:R-:W-:Y:S02]  /*35950*/  STL [R1+0x3844], R22 ;  /* 0x0038441601007387 */ /* 0x000fe40000100800 */
[----:B------:R-:W-:Y:S02]  /*35960*/  STL [R1+0x3840], R23 ;  /* 0x0038401701007387 */ /* 0x000fe40000100800 */
[----:B------:R-:W-:Y:S01]  /*35970*/  STL [R1+0x383c], R26 ;  /* 0x00383c1a01007387 */ /* 0x000fe20000100800 */
[----:B--2---:R-:W0:Y:S04]  /*35980*/  LDSM.16.MT88.4 R16, [R28+0xe000] ;  /* 0x00e000001c10783b */ /* 0x004e280000004200 */
[----:B0-----:R-:W-:Y:S01]  /*35990*/  STL [R1+0x50], R16 ;  /* 0x0000501001007387 */ /* 0x001fe20000100800 */
[----:B------:R0:W-:Y:S01]  /*359a0*/  STL.64 [R1+0x58], R18 ;  /* 0x0000581201007387 */ /* 0x0001e20000100a00 */
[----:B------:R-:W-:-:S02]  /*359b0*/  MOV R27, R17 ;  /* 0x00000011001b7202 */ /* 0x000fc40000000f00 */
[----:B0-----:R-:W3:Y:S01]  /*359c0*/  LDL.LU.64 R18, [R1+0x38f0] ;  /* 0x0038f00001127983 */ /* 0x001ee20000300a00 */
[----:B------:R-:W3:Y:S02]  /*359d0*/  LDL.LU.64 R16, [R1+0x38e8] ;  /* 0x0038e80001107983 */ /* 0x000ee40000300a00 */
[----:B------:R-:W-:Y:S01]  /*359e0*/  STL [R1+0x384c], R27 ;  /* 0x00384c1b01007387 */ /* 0x000fe20000100800 */
[C---:B---3--:R-:W-:Y:S11]  /*359f0*/  HMMA.16816.F32.BF16 R4, R16.reuse, R10, R4 ;  /* 0x0000000a1004723c */ /* 0x048ff60000041804 */
[----:B------:R-:W-:Y:S11]  /*35a00*/  @!UPT UIADD3 URZ, URZ, URZ, URZ ;  /* 0x0000003f3f3ff290 */ /* 0x000ff6000fffe03f */
[----:B------:R-:W-:Y:S01]  /*35a10*/  @!UPT UIADD3 URZ, URZ, URZ, URZ ;  /* 0x0000003f3f3ff290 */ /* 0x000fe2000fffe03f */
[----:B------:R-:W-:Y:S01]  /*35a20*/  STL.64 [R1+0x110], R4 ;  /* 0x0001100401007387 */ /* 0x000fe20000100a00 */
[----:B------:R0:W-:Y:S03]  /*35a30*/  STL.64 [R1+0x118], R6 ;  /* 0x0001180601007387 */ /* 0x0001e60000100a00 */
[----:B0-----:R-:W4:Y:S01]  /*35a40*/  LDL.LU.64 R6, [R1+0x38e0] ;  /* 0x0038e00001067983 */ /* 0x001f220000300a00 */
[----:B------:R-:W2:Y:S01]  /*35a50*/  LDL.LU.64 R4, [R1+0x38d8] ;  /* 0x0038d80001047983 */ /* 0x000ea20000300a00 */
[----:B----4-:R-:W-:Y:S02]  /*35a60*/  HMMA.16816.F32.BF16 R12, R16, R6, R12 ;  /* 0x00000006100c723c */ /* 0x010fe4000004180c */
[----:B------:R-:W-:Y:S01]  /*35a70*/  STL.64 [R1+0x38b8], R6 ;  /* 0x0038b80601007387 */ /* 0x000fe20000100a00 */
[----:B--2---:R-:W-:Y:S02]  /*35a80*/  STL.64 [R1+0x38b0], R4 ;  /* 0x0038b00401007387 */ /* 0x004fe40000100a00 */
[----:B------:R-:W0:Y:S11]  /*35a90*/  LDSM.16.MT88.4 R4, [R28+0xe080] ;  /* 0x00e080001c04783b */ /* 0x000e360000004200 */
[----:B------:R-:W-:Y:S07]  /*35aa0*/  @!UPT UIADD3 URZ, URZ, URZ, URZ ;  /* 0x0000003f3f3ff290 */ /* 0x000fee000fffe03f */
[----:B------:R-:W-:Y:S01]  /*35ab0*/  STL.64 [R1+0xf0], R12 ;  /* 0x0000f00c01007387 */ /* 0x000fe20000100a00 */
[----:B------:R-:W-:Y:S02]  /*35ac0*/  STL.64 [R1+0xf8], R14 ;  /* 0x0000f80e01007387 */ /* 0x000fe40000100a00 */
[----:B------:R-:W2:Y:S02]  /*35ad0*/  LDL.LU R16, [R1+0x60] ;  /* 0x0000600001107983 */ /* 0x000ea40000300800 */
[----:B------:R-:W2:Y:S01]  /*35ae0*/  LDL.LU R17, [R1+0x64] ;  /* 0x0000640001117983 */ /* 0x000ea20000300800 */
[----:B------:R-:W3:Y:S01]  /*35af0*/  LDL.LU R18, [R1+0x68] ;  /* 0x0000680001127983 */ /* 0x000ee20000300800 */
[----:B------:R-:W3:Y:S01]  /*35b00*/  LDL.LU R19, [R1+0x6c] ;  /* 0x00006c0001137983 */ /* 0x000ee20000300800 */
[----:B0-----:R-:W-:Y:S01]  /*35b10*/  MOV R3, R4 ;  /* 0x0000000400037202 */ /* 0x001fe20000000f00 */
[----:B------:R-:W-:Y:S01]  /*35b20*/  IMAD.MOV.U32 R22, RZ, RZ, R5 ;  /* 0x000000ffff167224 */ /* 0x000fe200078e0005 */
[----:B------:R-:W-:-:S02]  /*35b30*/  MOV R23, R6 ;  /* 0x0000000600177202 */ /* 0x000fc40000000f00 */
[----:B------:R-:W-:Y:S01]  /*35b40*/  MOV R26, R7 ;  /* 0x00000007001a7202 */ /* 0x000fe20000000f00 */
[----:B---3--:R-:W-:Y:S01]  /*35b50*/  STL.64 [R1+0x3868], R18 ;  /* 0x0038681201007387 */ /* 0x008fe20000100a00 */
[----:B--2---:R0:W-:Y:S02]  /*35b60*/  STL.64 [R1+0x3860], R16 ;  /* 0x0038601001007387 */ /* 0x0041e40000100a00 */
[----:B0-----:R-:W-:Y:S01]  /*35b70*/  IMAD.MOV.U32 R16, RZ, RZ, R9 ;  /* 0x000000ffff107224 */ /* 0x001fe200078e0009 */
[----:B------:R-:W-:Y:S01]  /*35b80*/  MOV R17, R8 ;  /* 0x0000000800117202 */ /* 0x000fe20000000f00 */
[----:B------:R-:W2:Y:S01]  /*35b90*/  LDL.LU R9, [R1+0x38d4] ;  /* 0x0038d40001097983 */ /* 0x000ea20000300800 */
[----:B------:R-:W3:Y:S01]  /*35ba0*/  LDL.LU R8, [R1+0x38d0] ;  /* 0x0038d00001087983 */ /* 0x000ee20000300800 */
[----:B------:R-:W-:Y:S01]  /*35bb0*/  MOV R18, R29 ;  /* 0x0000001d00127202 */ /* 0x000fe20000000f00 */
[----:B------:R-:W-:Y:S01]  /*35bc0*/  IMAD.MOV.U32 R19, RZ, RZ, R0 ;  /* 0x000000ffff137224 */ /* 0x000fe200078e0000 */
[----:B------:R-:W4:Y:S01]  /*35bd0*/  LDL.LU R29, [R1+0x38cc] ;  /* 0x0038cc00011d7983 */ /* 0x000f220000300800 */
[----:B------:R-:W2:Y:S02]  /*35be0*/  LDL.LU R0, [R1+0x38c8] ;  /* 0x0038c80001007983 */ /* 0x000ea40000300800 */
[----:B------:R-:W3:Y:S02]  /*35bf0*/  LDL.LU R4, [R1+0x1c0] ;  /* 0x0001c00001047983 */ /* 0x000ee40000300800 */
[----:B------:R-:W4:Y:S01]  /*35c00*/  LDL.LU R5, [R1+0x1c4] ;  /* 0x0001c40001057983 */ /* 0x000f220000300800 */
[----:B------:R-:W4:Y:S01]  /*35c10*/  LDL.LU R6, [R1+0x1c8] ;  /* 0x0001c80001067983 */ /* 0x000f220000300800 */
[----:B------:R-:W4:Y:S02]  /*35c20*/  LDL.LU R7, [R1+0x1cc] ;  /* 0x0001cc0001077983 */ /* 0x000f240000300800 */
[----:B------:R-:W-:Y:S02]  /*35c30*/  STL.64 [R1+0x3898], R18 ;  /* 0x0038981201007387 */ /* 0x000fe40000100a00 */
[----:B------:R0:W-:Y:S02]  /*35c40*/  STL.64 [R1+0x3890], R16 ;  /* 0x0038901001007387 */ /* 0x0001e40000100a00 */
[----:B0-----:R-:W4:Y:S01]  /*35c50*/  LDL.LU R16, [R1+0x40] ;  /* 0x0000400001107983 */ /* 0x001f220000300800 */
[----:B------:R-:W4:Y:S03]  /*35c60*/  LDL.LU R17, [R1+0x44] ;  /* 0x0000440001117983 */ /* 0x000f260000300800 */
[----:B--2---:R-:W0:Y:S01]  /*35c70*/  LDSM.16.MT88.4 R12, [R0+0xe000] ;  /* 0x00e00000000c783b */ /* 0x004e220000004200 */
[----:B---3--:R-:W-:-:S02]  /*35c80*/  MOV R18, R8 ;  /* 0x0000000800127202 */ /* 0x008fc40000000f00 */
[----:B------:R-:W2:Y:S01]  /*35c90*/  LDL.LU R8, [R1+0x38c4] ;  /* 0x0038c40001087983 */ /* 0x000ea20000300800 */
[----:B------:R-:W-:Y:S02]  /*35ca0*/  MOV R19, R9 ;  /* 0x0000000900137202 */ /* 0x000fe40000000f00 */
[----:B------:R-:W3:Y:S01]  /*35cb0*/  LDL.LU R9, [R1+0x38c0] ;  /* 0x0038c00001097983 */ /* 0x000ee20000300800 */
[----:B------:R-:W-:Y:S02]  /*35cc0*/  STL [R1+0x3858], R22 ;  /* 0x0038581601007387 */ /* 0x000fe40000100800 */
[----:B------:R-:W-:Y:S02]  /*35cd0*/  STL [R1+0x3854], R3 ;  /* 0x0038540301007387 */ /* 0x000fe40000100800 */
[----:B------:R-:W-:Y:S01]  /*35ce0*/  STL [R1+0x3850], R28 ;  /* 0x0038501c01007387 */ /* 0x000fe20000100800 */
[----:B0-----:R-:W-:Y:S01]  /*35cf0*/  STL.64 [R1+0x10], R12 ;  /* 0x0000100c01007387 */ /* 0x001fe20000100a00 */
[----:B------:R-:W-:Y:S02]  /*35d00*/  STL.64 [R1+0x18], R14 ;  /* 0x0000180e01007387 */ /* 0x000fe40000100a00 */
[----:B------:R-:W0:Y:S01]  /*35d10*/  LDSM.16.MT88.4 R12, [R0+0xe080] ;  /* 0x00e08000000c783b */ /* 0x000e220000004200 */
[----:B----4-:R-:W-:Y:S03]  /*35d20*/  HMMA.16816.F32.BF16 R4, R16, R10, R4 ;  /* 0x0000000a1004723c */ /* 0x010fe60000041804 */
[----:B0-----:R-:W-:Y:S01]  /*35d30*/  IMAD.MOV.U32 R22, RZ, RZ, R12 ;  /* 0x000000ffff167224 */ /* 0x001fe200078e000c */
[----:B------:R-:W-:-:S02]  /*35d40*/  MOV R3, R13 ;  /* 0x0000000d00037202 */ /* 0x000fc40000000f00 */
[----:B------:R-:W-:Y:S01]  /*35d50*/  MOV R28, R14 ;  /* 0x0000000e001c7202 */ /* 0x000fe20000000f00 */
[----:B------:R-:W-:Y:S02]  /*35d60*/  IMAD.MOV.U32 R27, RZ, RZ, R15 ;  /* 0x000000ffff1b7224 */ /* 0x000fe400078e000f */
[----:B------:R-:W0:Y:S04]  /*35d70*/  LDSM.16.MT88.4 R12, [R29+0xe000] ;  /* 0x00e000001d0c783b */ /* 0x000e280000004200 */
[----:B------:R-:W-:Y:S01]  /*35d80*/  STL.64 [R1+0x38a8], R22 ;  /* 0x0038a81601007387 */ /* 0x000fe20000100a00 */
[----:B------:R1:W-:Y:S03]  /*35d90*/  STL.64 [R1+0x38a0], R20 ;  /* 0x0038a01401007387 */ /* 0x0003e60000100a00 */
[----:B-1----:R-:W4:Y:S01]  /*35da0*/  LDL.LU R20, [R1+0x1b0] ;  /* 0x0001b00001147983 */ /* 0x002f220000300800 */
[----:B------:R-:W4:Y:S02]  /*35db0*/  LDL.LU R21, [R1+0x1b4] ;  /* 0x0001b40001157983 */ /* 0x000f240000300800 */
[----:B------:R-:W4:Y:S02]  /*35dc0*/  LDL.LU R22, [R1+0x1b8] ;  /* 0x0001b80001167983 */ /* 0x000f240000300800 */
[----:B------:R-:W4:Y:S01]  /*35dd0*/  LDL.LU R23, [R1+0x1bc] ;  /* 0x0001bc0001177983 */ /* 0x000f220000300800 */
[----:B------:R-:W-:Y:S01]  /*35de0*/  STL.64 [R1+0x3888], R26 ;  /* 0x0038881a01007387 */ /* 0x000fe20000100a00 */
[----:B------:R1:W-:Y:S03]  /*35df0*/  STL.64 [R1+0x3880], R24 ;  /* 0x0038801801007387 */ /* 0x0003e60000100a00 */
[----:B-1----:R-:W4:Y:S01]  /*35e00*/  LDL.LU R24, [R1+0x1a0] ;  /* 0x0001a00001187983 */ /* 0x002f220000300800 */
[----:B------:R-:W4:Y:S02]  /*35e10*/  LDL.LU R25, [R1+0x1a4] ;  /* 0x0001a40001197983 */ /* 0x000f240000300800 */
[----:B------:R-:W4:Y:S02]  /*35e20*/  LDL.LU R26, [R1+0x1a8] ;  /* 0x0001a800011a7983 */ /* 0x000f240000300800 */
[----:B------:R-:W4:Y:S01]  /*35e30*/  LDL.LU R27, [R1+0x1ac] ;  /* 0x0001ac00011b7983 */ /* 0x000f220000300800 */
[----:B------:R-:W-:Y:S04]  /*35e40*/  STL [R1+0x37b0], R0 ;  /* 0x0037b00001007387 */ /* 0x000fe80000100800 */
[----:B0-----:R-:W-:Y:S01]  /*35e50*/  STL.64 [R1+0x3788], R14 ;  /* 0x0037880e01007387 */ /* 0x001fe20000100a00 */
[----:B------:R0:W-:Y:S02]  /*35e60*/  STL.64 [R1+0x3780], R12 ;  /* 0x0037800c01007387 */ /* 0x0001e40000100a00 */
[----:B0-----:R-:W-:Y:S01]  /*35e70*/  IMAD.MOV.U32 R13, RZ, RZ, R6 ;  /* 0x000000ffff0d7224 */ /* 0x001fe200078e0006 */
[----:B------:R-:W-:-:S02]  /*35e80*/  MOV R12, R7 ;  /* 0x00000007000c7202 */ /* 0x000fc40000000f00 */
[----:B------:R-:W4:Y:S01]  /*35e90*/  LDL.LU.64 R6, [R1+0x38b8] ;  /* 0x0038b80001067983 */ /* 0x000f220000300a00 */
[----:B------:R-:W-:Y:S02]  /*35ea0*/  MOV R15, R4 ;  /* 0x00000004000f7202 */ /* 0x000fe40000000f00 */
[----:B------:R-:W-:Y:S02]  /*35eb0*/  MOV R14, R5 ;  /* 0x00000005000e7202 */ /* 0x000fe40000000f00 */
[----:B------:R-:W4:Y:S03]  /*35ec0*/  LDL.LU.64 R4, [R1+0x38b0] ;  /* 0x0038b00001047983 */ /* 0x000f260000300a00 */
[----:B------:R-:W-:Y:S02]  /*35ed0*/  STL.64 [R1+0x3878], R14 ;  /* 0x0038780e01007387 */ /* 0x000fe40000100a00 */
[----:B------:R0:W-:Y:S02]  /*35ee0*/  STL.64 [R1+0x3870], R12 ;  /* 0x0038700c01007387 */ /* 0x0001e40000100a00 */
[----:B0-----:R-:W4:Y:S01]  /*35ef0*/  LDL.LU R12, [R1+0x90] ;  /* 0x00009000010c7983 */ /* 0x001f220000300800 */
[----:B------:R-:W4:Y:S02]  /*35f00*/  LDL.LU R13, [R1+0x94] ;  /* 0x00009400010d7983 */ /* 0x000f240000300800 */
[----:B--2---:R-:W-:Y:S01]  /*35f10*/  IMAD.MOV.U32 R15, RZ, RZ, R8 ;  /* 0x000000ffff0f7224 */ /* 0x004fe200078e0008 */
[----:B---3--:R-:W-:-:S02]  /*35f20*/  MOV R14, R9 ;  /* 0x00000009000e7202 */ /* 0x008fc40000000f00 */
[----:B------:R-:W0:Y:S04]  /*35f30*/  LDSM.16.MT88.4 R8, [R29+0xe080] ;  /* 0x00e080001d08783b */ /* 0x000e280000004200 */
[----:B0-----:R-:W-:Y:S01]  /*35f40*/  STL.64 [R1+0x3768], R10 ;  /* 0x0037680a01007387 */ /* 0x001fe20000100a00 */
[----:B------:R0:W-:Y:S03]  /*35f50*/  STL.64 [R1+0x3760], R8 ;  /* 0x0037600801007387 */ /* 0x0001e60000100a00 */
[----:B0-----:R-:W2:Y:S01]  /*35f60*/  LDL.LU R8, [R1+0x70] ;  /* 0x0000700001087983 */ /* 0x001ea20000300800 */
[----:B------:R-:W2:Y:S02]  /*35f70*/  LDL.LU R9, [R1+0x74] ;  /* 0x0000740001097983 */ /* 0x000ea40000300800 */
[----:B------:R-:W2:Y:S02]  /*35f80*/  LDL.LU R10, [R1+0x78] ;  /* 0x00007800010a7983 */ /* 0x000ea40000300800 */
[----:B------:R-:W2:Y:S01]  /*35f90*/  LDL.LU R11, [R1+0x7c] ;  /* 0x00007c00010b7983 */ /* 0x000ea20000300800 */
[----:B------:R-:W-:Y:S01]  /*35fa0*/  STL [R1+0x3758], R29 ;  /* 0x0037581d01007387 */ /* 0x000fe20000100800 */
[----:B----4-:R-:W-:Y:S03]  /*35fb0*/  HMMA.16816.F32.BF16 R16, R16, R6, R20 ;  /* 0x000000061010723c */ /* 0x010fe60000041814 */
[----:B------:R-:W3:Y:S01]  /*35fc0*/  LDL.LU.64 R22, [R1+0x38a8] ;  /* 0x0038a80001167983 */ /* 0x000ee20000300a00 */
[----:B------:R-:W4:Y:S11]  /*35fd0*/  LDL.LU.64 R20, [R1+0x38a0] ;  /* 0x0038a00001147983 */ /* 0x000f360000300a00 */
[----:B------:R-:W-:Y:S08]  /*35fe0*/  @!UPT UIADD3 URZ, URZ, URZ, URZ ;  /* 0x0000003f3f3ff290 */ /* 0x000ff0000fffe03f */
[----:B------:R-:W-:Y:S01]  /*35ff0*/  STL.64 [R1+0xc0], R16 ;  /* 0x0000c01001007387 */ /* 0x000fe20000100a00 */
[----:B------:R0:W-:Y:S01]  /*36000*/  STL [R1+0xc8], R18 ;  /* 0x0000c81201007387 */ /* 0x0001e20000100800 */
[----:B------:R-:W-:Y:S02]  /*36010*/  MOV R0, R19 ;  /* 0x0000001300007202 */ /* 0x000fe40000000f00 */
[----:B0-----:R-:W4:Y:S01]  /*36020*/  LDL.LU.64 R18, [R1+0x3898] ;  /* 0x0038980001127983 */ /* 0x001f220000300a00 */
[----:B------:R-:W4:Y:S02]  /*36030*/  LDL.LU.64 R16, [R1+0x3890] ;  /* 0x0038900001107983 */ /* 0x000f240000300a00 */
[----:B------:R-:W2:Y:S02]  /*36040*/  LDL.LU R6, [R1+0x88] ;  /* 0x0000880001067983 */ /* 0x000ea40000300800 */
[----:B------:R-:W2:Y:S01]  /*36050*/  LDL.LU R7, [R1+0x8c] ;  /* 0x00008c0001077983 */ /* 0x000ea20000300800 */
[C---:B----4-:R-:W-:Y:S11]  /*36060*/  HMMA.16816.F32.BF16 R24, R16.reuse, R20, R24 ;  /* 0x000000141018723c */ /* 0x050ff60000041818 */
[----:B------:R-:W-:Y:S11]  /*36070*/  @!UPT UIADD3 URZ, URZ, URZ, URZ ;  /* 0x0000003f3f3ff290 */ /* 0x000ff6000fffe03f */
[----:B------:R-:W-:Y:S01]  /*36080*/  @!UPT UIADD3 URZ, URZ, URZ, URZ ;  /* 0x0000003f3f3ff290 */ /* 0x000fe2000fffe03f */
[----:B------:R-:W-:Y:S01]  /*36090*/  STL.64 [R1+0xe0], R24 ;  /* 0x0000e01801007387 */ /* 0x000fe20000100a00 */
[----:B------:R0:W-:Y:S03]  /*360a0*/  STL.64 [R1+0xe8], R26 ;  /* 0x0000e81a01007387 */ /* 0x0001e60000100a00 */
[----:B0-----:R-:W4:Y:S01]  /*360b0*/  LDL.LU.64 R26, [R1+0x3888] ;  /* 0x00388800011a7983 */ /* 0x001f220000300a00 */
[----:B------:R-:W2:Y:S02]  /*360c0*/  LDL.LU.64 R24, [R1+0x3880] ;  /* 0x0038800001187983 */ /* 0x000ea40000300a00 */
[----:B--2---:R-:W-:Y:S01]  /*360d0*/  HMMA.16816.F32.BF16 R16, R16, R24, R12 ;  /* 0x000000181010723c */ /* 0x004fe2000004180c */
[----:B------:R-:W2:Y:S01]  /*360e0*/  LDL.LU.64 R14, [R1+0x3878] ;  /* 0x00387800010e7983 */ /* 0x000ea20000300a00 */
[----:B------:R-:W2:Y:S11]  /*360f0*/  LDL.LU.64 R12, [R1+0x3870] ;  /* 0x00387000010c7983 */ /* 0x000eb60000300a00 */
[----:B------:R-:W-:Y:S10]  /*36100*/  @!UPT UIADD3 URZ, URZ, URZ, URZ ;  /* 0x0000003f3f3ff290 */ /* 0x000ff4000fffe03f */
[----:B------:R-:W-:Y:S01]  /*36110*/  STL.64 [R1+0xb0], R16 ;  /* 0x0000b01001007387 */ /* 0x000fe20000100a00 */
[----:B------:R0:W-:Y:S03]  /*36120*/  STL.64 [R1+0xb8], R18 ;  /* 0x0000b81201007387 */ /* 0x0001e60000100a00 */
[----:B0-----:R-:W2:Y:S01]  /*36130*/  LDL.LU.64 R18, [R1+0x3868] ;  /* 0x0038680001127983 */ /* 0x001ea20000300a00 */
[----:B------:R-:W2:Y:S02]  /*36140*/  LDL.LU.64 R16, [R1+0x3860] ;  /* 0x0038600001107983 */ /* 0x000ea40000300a00 */
[C---:B--2---:R-:W-:Y:S11]  /*36150*/  HMMA.16816.F32.BF16 R4, R16.reuse, R20, R4 ;  /* 0x000000141004723c */ /* 0x044ff60000041804 */
[----:B------:R-:W-:Y:S11]  /*36160*/  @!UPT UIADD3 URZ, URZ, URZ, URZ ;  /* 0x0000003f3f3ff290 */ /* 0x000ff6000fffe03f */
[----:B------:R-:W-:Y:S01]  /*36170*/  @!UPT UIADD3 URZ, URZ, URZ, URZ ;  /* 0x0000003f3f3ff290 */ /* 0x000fe2000fffe03f */
[----:B------:R-:W-:Y:S01]  /*36180*/  STL [R1+0x90], R4 ;  /* 0x0000900401007387 */ /* 0x000fe20000100800 */
[----:B------:R-:W-:Y:S01]  /*36190*/  STL.64 [R1+0x98], R6 ;  /* 0x0000980601007387 */ /* 0x000fe20000100a00 */
[----:B------:R-:W-:Y:S02]  /*361a0*/  MOV R29, R5 ;  /* 0x00000005001d7202 */ /* 0x000fe40000000f00 */
[----:B------:R-:W0:Y:S04]  /*361b0*/  LDSM.16.MT88.4 R4, [R2+0xf000] ;  /* 0x00f000000204783b */ /* 0x000e280000004200 */
[----:B0-----:R-:W-:Y:S01]  /*361c0*/  STL [R1+0x3740], R7 ;  /* 0x0037400701007387 */ /* 0x001fe20000100800 */
[----:B------:R-:W-:Y:S02]  /*361d0*/  STL [R1+0x3820], R6 ;  /* 0x0038200601007387 */ /* 0x000fe40000100800 */
[----:B------:R0:W-:Y:S02]  /*361e0*/  STL.64 [R1+0x3818], R4 ;  /* 0x0038180401007387 */ /* 0x0001e40000100a00 */
[----:B0-----:R-:W-:Y:S01]  /*361f0*/  HMMA.16816.F32.BF16 R4, R16, R24, R8 ;  /* 0x000000181004723c */ /* 0x001fe20000041808 */
[----:B------:R-:W0:Y:S04]  /*36200*/  LDSM.16.MT88.4 R16, [R2+0xf080] ;  /* 0x00f080000210783b */ /* 0x000e280000004200 */
[----:B0-----:R0:W-:Y:S11]  /*36210*/  STL.64 [R1+0x3718], R18 ;  /* 0x0037181201007387 */ /* 0x0011f60000100a00 */
[----:B------:R-:W-:Y:S07]  /*36220*/  @!UPT UIADD3 URZ, URZ, URZ, URZ ;  /* 0x0000003f3f3ff290 */ /* 0x000fee000fffe03f */
[----:B------:R-:W-:Y:S02]  /*36230*/  STL.64 [R1+0x70], R4 ;  /* 0x0000700401007387 */ /* 0x000fe40000100a00 */
[----:B------:R-:W-:Y:S02]  /*36240*/  STL.64 [R1+0x78], R6 ;  /* 0x0000780601007387 */ /* 0x000fe40000100a00 */
[----:B------:R1:W-:Y:S01]  /*36250*/  STL.64 [R1+0x3710], R16 ;  /* 0x0037101001007387 */ /* 0x0003e20000100a00 */
[----:B0-----:R-:W-:Y:S01]  /*36260*/  MOV R18, R13 ;  /* 0x0000000d00127202 */ /* 0x001fe20000000f00 */
[----:B------:R-:W-:Y:S02]  /*36270*/  IMAD.MOV.U32 R19, RZ, RZ, R12 ;  /* 0x000000ffff137224 */ /* 0x000fe400078e000c */
[----:B-1----:R-:W-:Y:S01]  /*36280*/  IMAD.MOV.U32 R16, RZ, RZ, R15 ;  /* 0x000000ffff107224 */ /* 0x002fe200078e000f */
[----:B------:R-:W-:Y:S02]  /*36290*/  MOV R17, R14 ;  /* 0x0000000e00117202 */ /* 0x000fe40000000f00 */
[----:B------:R-:W-:Y:S03]  /*362a0*/  STL.64 [R1+0x3778], R18 ;  /* 0x0037781201007387 */ /* 0x000fe60000100a00 */
[----:B------:R0:W-:Y:S02]  /*362b0*/  STL.64 [R1+0x3770], R16 ;  /* 0x0037701001007387 */ /* 0x0001e40000100a00 */
[----:B------:R-:W2:Y:S02]  /*362c0*/  LDL.LU R8, [R1+0xf0] ;  /* 0x0000f00001087983 */ /* 0x000ea40000300800 */
[----:B------:R-:W2:Y:S01]  /*362d0*/  LDL.LU R9, [R1+0xf4] ;  /* 0x0000f40001097983 */ /* 0x000ea20000300800 */
[----:B------:R-:W2:Y:S01]  /*362e0*/  LDL.LU R10, [R1+0xf8] ;  /* 0x0000f800010a7983 */ /* 0x000ea20000300800 */
[----:B------:R-:W2:Y:S01]  /*362f0*/  LDL.LU R11, [R1+0xfc] ;  /* 0x0000fc00010b7983 */ /* 0x000ea20000300800 */
[----:B---3--:R-:W-:Y:S01]  /*36300*/  MOV R12, R22 ;  /* 0x00000016000c7202 */ /* 0x008fe20000000f00 */
[----:B------:R-:W-:Y:S01]  /*36310*/  IMAD.MOV.U32 R14, RZ, RZ, R28 ;  /* 0x000000ffff0e7224 */ /* 0x000fe200078e001c */
[----:B----4-:R-:W-:-:S02]  /*36320*/  MOV R15, R27 ;  /* 0x0000001b000f7202 */ /* 0x010fc40000000f00 */
[----:B------:R-:W-:Y:S01]  /*36330*/  MOV R13, R3 ;  /* 0x00000003000d7202 */ /* 0x000fe20000000f00 */
[----:B--2---:R-:W-:Y:S01]  /*36340*/  STL.64 [R1+0x3798], R10 ;  /* 0x0037980a01007387 */ /* 0x004fe20000100a00 */
[----:B------:R-:W-:Y:S02]  /*36350*/  STL.64 [R1+0x3790], R8 ;  /* 0x0037900801007387 */ /* 0x000fe40000100a00 */
[----:B------:R-:W2:Y:S02]  /*36360*/  LDL.LU R22, [R1+0x3858] ;  /* 0x0038580001167983 */ /* 0x000ea40000300800 */
[----:B------:R-:W3:Y:S01]  /*36370*/  LDL.LU R3, [R1+0x3854] ;  /* 0x0038540001037983 */ /* 0x000ee20000300800 */
[----:B------:R-:W4:Y:S01]  /*36380*/  LDL.LU R28, [R1+0x3850] ;  /* 0x00385000011c7983 */ /* 0x000f220000300800 */
[----:B------:R-:W2:Y:S02]  /*36390*/  LDL.LU R27, [R1+0x384c] ;  /* 0x00384c00011b7983 */ /* 0x000ea40000300800 */
[----:B------:R-:W-:Y:S02]  /*363a0*/  STL.64 [R1+0x37c0], R14 ;  /* 0x0037c00e01007387 */ /* 0x000fe40000100a00 */
[----:B------:R-:W-:Y:S01]  /*363b0*/  STL.64 [R1+0x37b8], R12 ;  /* 0x0037b80c01007387 */ /* 0x000fe20000100a00 */
        /* <DEDUP_REMOVED lines=17> */
[----:B------:R3:W-:Y:S02]  /*364d0*/  STL.64 [R1+0x37d8], R16 ;  /* 0x0037d81001007387 */ /* 0x0007e40000100a00 */
[----:B---3--:R-:W-:Y:S01]  /*364e0*/  MOV R16, R3 ;  /* 0x0000000300107202 */ /* 0x008fe20000000f00 */
[----:B------:R-:W-:Y:S01]  /*364f0*/  IMAD.MOV.U32 R17, RZ, RZ, R22 ;  /* 0x000000ffff117224 */ /* 0x000fe200078e0016 */
[----:B------:R-:W2:Y:S01]  /*36500*/  LDL.LU R3, [R1+0x3848] ;  /* 0x0038480001037983 */ /* 0x000ea20000300800 */
[----:B------:R-:W3:Y:S01]  /*36510*/  LDL.LU R22, [R1+0x3844] ;  /* 0x0038440001167983 */ /* 0x000ee20000300800 */
[----:B------:R-:W-:-:S02]  /*36520*/  MOV R18, R23 ;  /* 0x0000001700127202 */ /* 0x000fc40000000f00 */
[----:B------:R-:W-:Y:S01]  /*36530*/  MOV R19, R26 ;  /* 0x0000001a00137202 */ /* 0x000fe20000000f00 */
[----:B------:R-:W2:Y:S01]  /*36540*/  LDL.LU R23, [R1+0x3840] ;  /* 0x0038400001177983 */ /* 0x000ea20000300800 */
[----:B------:R-:W2:Y:S02]  /*36550*/  LDL.LU R26, [R1+0x383c] ;  /* 0x00383c00011a7983 */ /* 0x000ea40000300800 */
[----:B------:R-:W2:Y:S02]  /*36560*/  LDL.LU R4, [R1+0x180] ;  /* 0x0001800001047983 */ /* 0x000ea40000300800 */
[----:B------:R-:W2:Y:S01]  /*36570*/  LDL.LU R5, [R1+0x184] ;  /* 0x0001840001057983 */ /* 0x000ea20000300800 */
[----:B------:R-:W2:Y:S01]  /*36580*/  LDL.LU R6, [R1+0x188] ;  /* 0x0001880001067983 */ /* 0x000ea20000300800 */
[----:B------:R-:W2:Y:S03]  /*36590*/  LDL.LU R7, [R1+0x18c] ;  /* 0x00018c0001077983 */ /* 0x000ea60000300800 */
[----:B--2---:R-:W-:Y:S01]  /*365a0*/  STL.64 [R1+0x3830], R6 ;  /* 0x0038300601007387 */ /* 0x004fe20000100a00 */
[----:B------:R0:W-:Y:S03]  /*365b0*/  STL.64 [R1+0x3828], R4 ;  /* 0x0038280401007387 */ /* 0x0001e60000100a00 */
[----:B0-----:R-:W2:Y:S01]  /*365c0*/  LDL.LU R4, [R1+0x190] ;  /* 0x0001900001047983 */ /* 0x001ea20000300800 */
[----:B------:R-:W2:Y:S02]  /*365d0*/  LDL.LU R5, [R1+0x194] ;  /* 0x0001940001057983 */ /* 0x000ea40000300800 */
[----:B------:R-:W2:Y:S02]  /*365e0*/  LDL.LU R6, [R1+0x198] ;  /* 0x0001980001067983 */ /* 0x000ea40000300800 */
[----:B------:R-:W2:Y:S01]  /*365f0*/  LDL.LU R7, [R1+0x19c] ;  /* 0x00019c0001077983 */ /* 0x000ea20000300800 */
[----:B------:R-:W-:Y:S01]  /*36600*/  STL.64 [R1+0x3810], R18 ;  /* 0x0038101201007387 */ /* 0x000fe20000100a00 */
[----:B------:R0:W-:Y:S03]  /*36610*/  STL.64 [R1+0x3808], R16 ;  /* 0x0038081001007387 */ /* 0x0001e60000100a00 */
[----:B0-----:R-:W2:Y:S01]  /*36620*/  LDL.LU R16, [R1+0x50] ;  /* 0x0000500001107983 */ /* 0x001ea20000300800 */
[----:B------:R-:W-:-:S02]  /*36630*/  IMAD.MOV.U32 R17, RZ, RZ, R27 ;  /* 0x000000ffff117224 */ /* 0x000fc400078e001b */
[----:B------:R-:W2:Y:S02]  /*36640*/  LDL.LU R27, [R1+0x3838] ;  /* 0x00383800011b7983 */ /* 0x000ea40000300800 */
[----:B------:R-:W3:Y:S01]  /*36650*/  LDL.LU R18, [R1+0x58] ;  /* 0x0000580001127983 */ /* 0x000ee20000300800 */
[----:B------:R-:W3:Y:S01]  /*36660*/  LDL.LU R19, [R1+0x5c] ;  /* 0x00005c0001137983 */ /* 0x000ee20000300800 */
[----:B------:R-:W3:Y:S02]  /*36670*/  LDL.LU R12, [R1+0x150] ;  /* 0x00015000010c7983 */ /* 0x000ee40000300800 */
[----:B------:R-:W3:Y:S02]  /*36680*/  LDL.LU R13, [R1+0x154] ;  /* 0x00015400010d7983 */ /* 0x000ee40000300800 */
[----:B------:R-:W3:Y:S01]  /*36690*/  LDL.LU R14, [R1+0x158] ;  /* 0x00015800010e7983 */ /* 0x000ee20000300800 */
[----:B--2---:R-:W-:-:S05]  /*366a0*/  MOV R15, R27 ;  /* 0x0000001b000f7202 */ /* 0x004fca0000000f00 */
[----:B---3--:R-:W-:Y:S01]  /*366b0*/  STL.64 [R1+0x37f0], R14 ;  /* 0x0037f00e01007387 */ /* 0x008fe20000100a00 */
[----:B------:R0:W-:Y:S03]  /*366c0*/  STL.64 [R1+0x37e8], R12 ;  /* 0x0037e80c01007387 */ /* 0x0001e60000100a00 */
[----:B0-----:R-:W2:Y:S01]  /*366d0*/  LDL.LU R12, [R1+0x170] ;  /* 0x00017000010c7983 */ /* 0x001ea20000300800 */
[----:B------:R-:W2:Y:S02]  /*366e0*/  LDL.LU R13, [R1+0x174] ;  /* 0x00017400010d7983 */ /* 0x000ea40000300800 */
[----:B------:R-:W3:Y:S02]  /*366f0*/  LDL.LU R14, [R1+0x178] ;  /* 0x00017800010e7983 */ /* 0x000ee40000300800 */
[----:B------:R-:W3:Y:S01]  /*36700*/  LDL.LU R15, [R1+0x17c] ;  /* 0x00017c00010f7983 */ /* 0x000ee20000300800 */
[----:B------:R-:W-:Y:S01]  /*36710*/  HMMA.16816.F32.BF16 R4, R16, R20, R4 ;  /* 0x000000141004723c */ /* 0x000fe20000041804 */
[----:B------:R-:W-:-:S02]  /*36720*/  MOV R8, R26 ;  /* 0x0000001a00087202 */ /* 0x000fc40000000f00 */
[----:B------:R-:W-:Y:S11]  /*36730*/  MOV R11, R3 ;  /* 0x00000003000b7202 */ /* 0x000ff60000000f00 */
[----:B------:R-:W-:Y:S10]  /*36740*/  @!UPT UIADD3 URZ, URZ, URZ, URZ ;  /* 0x0000003f3f3ff290 */ /* 0x000ff4000fffe03f */
[----:B------:R-:W-:Y:S01]  /*36750*/  IMAD.MOV.U32 R26, RZ, RZ, R4 ;  /* 0x000000ffff1a7224 */ /* 0x000fe200078e0004 */
[----:B------:R-:W-:Y:S02]  /*36760*/  MOV R27, R5 ;  /* 0x00000005001b7202 */ /* 0x000fe40000000f00 */
[----:B------:R-:W-:Y:S01]  /*36770*/  MOV R3, R7 ;  /* 0x0000000700037202 */ /* 0x000fe20000000f00 */
[----:B---3--:R-:W-:Y:S01]  /*36780*/  STL.64 [R1+0x3800], R14 ;  /* 0x0038000e01007387 */ /* 0x008fe20000100a00 */
[----:B--2---:R0:W-:Y:S03]  /*36790*/  STL.64 [R1+0x37f8], R12 ;  /* 0x0037f80c01007387 */ /* 0x0041e60000100a00 */
[----:B0-----:R-:W2:Y:S01]  /*367a0*/  LDL.LU R12, [R1+0x1d0] ;  /* 0x0001d000010c7983 */ /* 0x001ea20000300800 */
[----:B------:R-:W2:Y:S02]  /*367b0*/  LDL.LU R13, [R1+0x1d4] ;  /* 0x0001d400010d7983 */ /* 0x000ea40000300800 */
[----:B------:R-:W2:Y:S02]  /*367c0*/  LDL.LU R14, [R1+0x1d8] ;  /* 0x0001d800010e7983 */ /* 0x000ea40000300800 */
[----:B------:R-:W2:Y:S01]  /*367d0*/  LDL.LU R15, [R1+0x1dc] ;  /* 0x0001dc00010f7983 */ /* 0x000ea20000300800 */
[----:B------:R-:W-:Y:S01]  /*367e0*/  STL [R1+0x36f8], R2 ;  /* 0x0036f80201007387 */ /* 0x000fe20000100800 */
[----:B------:R-:W-:Y:S02]  /*367f0*/  STL [R1+0xa8], R6 ;  /* 0x0000a80601007387 */ /* 0x000fe40000100800 */
[----:B----4-:R-:W0:Y:S02]  /*36800*/  LDSM.16.MT88.4 R4, [R28+0xf000] ;  /* 0x00f000001c04783b */ /* 0x010e240000004200 */
[----:B0-----:R-:W-:Y:S02]  /*36810*/  STL.64 [R1+0x30], R4 ;  /* 0x0000300401007387 */ /* 0x001fe40000100a00 */
[----:B------:R0:W-:Y:S02]  /*36820*/  STL [R1+0x38], R6 ;  /* 0x0000380601007387 */ /* 0x0001e40000100800 */
[----:B------:R-:W-:-:S02]  /*36830*/  IMAD.MOV.U32 R2, RZ, RZ, R7 ;  /* 0x000000ffff027224 */ /* 0x000fc400078e0007 */
[----:B0-----:R-:W3:Y:S01]  /*36840*/  LDL.LU.64 R6, [R1+0x3830] ;  /* 0x0038300001067983 */ /* 0x001ee20000300a00 */
[----:B------:R-:W3:Y:S02]  /*36850*/  LDL.LU.64 R4, [R1+0x3828] ;  /* 0x0038280001047983 */ /* 0x000ee40000300a00 */
[----:B------:R-:W-:Y:S02]  /*36860*/  STL [R1+0x36fc], R2 ;  /* 0x0036fc0201007387 */ /* 0x000fe40000100800 */
[----:B------:R-:W-:Y:S01]  /*36870*/  IMAD.MOV.U32 R9, RZ, RZ, R23 ;  /* 0x000000ffff097224 */ /* 0x000fe200078e0017 */
[----:B------:R-:W-:Y:S01]  /*36880*/  MOV R10, R22 ;  /* 0x00000016000a7202 */ /* 0x000fe20000000f00 */
[----:B---3--:R-:W-:Y:S01]  /*36890*/  HMMA.16816.F32.BF16 R16, R16, R24, R4 ;  /* 0x000000181010723c */ /* 0x008fe20000041804 */
[----:B------:R-:W3:Y:S01]  /*368a0*/  LDL.LU R6, [R1+0x3820] ;  /* 0x0038200001067983 */ /* 0x000ee20000300800 */
[----:B------:R-:W4:Y:S11]  /*368b0*/  LDL.LU.64 R4, [R1+0x3818] ;  /* 0x0038180001047983 */ /* 0x000f360000300a00 */
[----:B------:R-:W-:Y:S10]  /*368c0*/  @!UPT UIADD3 URZ, URZ, URZ, URZ ;  /* 0x0000003f3f3ff290 */ /* 0x000ff4000fffe03f */
[----:B------:R-:W-:Y:S01]  /*368d0*/  STL [R1+0x8c], R19 ;  /* 0x00008c1301007387 */ /* 0x000fe20000100800 */
[----:B------:R-:W-:Y:S02]  /*368e0*/  MOV R7, R16 ;  /* 0x0000001000077202 */ /* 0x000fe40000000f00 */
[----:B------:R-:W-:Y:S01]  /*368f0*/  MOV R22, R17 ;  /* 0x0000001100167202 */ /* 0x000fe20000000f00 */
[----:B------:R-:W-:Y:S02]  /*36900*/  IMAD.MOV.U32 R23, RZ, RZ, R18 ;  /* 0x000000ffff177224 */ /* 0x000fe400078e0012 */
[----:B------:R-:W0:Y:S04]  /*36910*/  LDSM.16.MT88.4 R16, [R28+0xf080] ;  /* 0x00f080001c10783b */ /* 0x000e280000004200 */
[----:B---3--:R-:W-:Y:S01]  /*36920*/  STL.64 [R1+0x3750], R6 ;  /* 0x0037500601007387 */ /* 0x008fe20000100a00 */
[----:B----4-:R1:W-:Y:S03]  /*36930*/  STL.64 [R1+0x3748], R4 ;  /* 0x0037480401007387 */ /* 0x0103e60000100a00 */
[----:B-1----:R-:W3:Y:S01]  /*36940*/  LDL.LU R4, [R1+0x10] ;  /* 0x0000100001047983 */ /* 0x002ee20000300800 */
[----:B------:R-:W3:Y:S02]  /*36950*/  LDL.LU R5, [R1+0x14] ;  /* 0x0000140001057983 */ /* 0x000ee40000300800 */
[----:B------:R-:W3:Y:S02]  /*36960*/  LDL.LU R6, [R1+0x18] ;  /* 0x0000180001067983 */ /* 0x000ee40000300800 */
[----:B------:R-:W3:Y:S01]  /*36970*/  LDL.LU R7, [R1+0x1c] ;  /* 0x00001c0001077983 */ /* 0x000ee20000300800 */
[----:B0-----:R-:W-:Y:S01]  /*36980*/  STL.64 [R1+0x60], R16 ;  /* 0x0000601001007387 */ /* 0x001fe20000100a00 */
[----:B------:R0:W-:Y:S03]  /*36990*/  STL.64 [R1+0x68], R18 ;  /* 0x0000681201007387 */ /* 0x0001e60000100a00 */
[----:B0-----:R-:W2:Y:S01]  /*369a0*/  LDL.LU.64 R18, [R1+0x3810] ;  /* 0x0038100001127983 */ /* 0x001ea20000300a00 */
        /* <DEDUP_REMOVED lines=10> */
[----:B--2---:R-:W-:Y:S01]  /*36a50*/  HMMA.16816.F32.BF16 R16, R16, R24, R12 ;  /* 0x000000181010723c */ /* 0x004fe2000004180c */
[----:B------:R-:W2:Y:S01]  /*36a60*/  LDL.LU.64 R14, [R1+0x37f0] ;  /* 0x0037f000010e7983 */ /* 0x000ea20000300a00 */
[----:B------:R-:W2:Y:S11]  /*36a70*/  LDL.LU.64 R12, [R1+0x37e8] ;  /* 0x0037e800010c7983 */ /* 0x000eb60000300a00 */
[----:B------:R-:W-:Y:S10]  /*36a80*/  @!UPT UIADD3 URZ, URZ, URZ, URZ ;  /* 0x0000003f3f3ff290 */ /* 0x000ff4000fffe03f */
[----:B------:R-:W-:Y:S01]  /*36a90*/  STL.64 [R1+0x170], R16 ;  /* 0x0001701001007387 */ /* 0x000fe20000100a00 */
[----:B------:R0:W-:Y:S03]  /*36aa0*/  STL.64 [R1+0x178], R18 ;  /* 0x0001781201007387 */ /* 0x0001e60000100a00 */
[----:B0-----:R-:W3:Y:S01]  /*36ab0*/  LDL.LU.64 R18, [R1+0x37e0] ;  /* 0x0037e00001127983 */ /* 0x001ee20000300a00 */
[----:B------:R-:W3:Y:S02]  /*36ac0*/  LDL.LU.64 R16, [R1+0x37d8] ;  /* 0x0037d80001107983 */ /* 0x000ee40000300a00 */
[C---:B---3--:R-:W-:Y:S08]  /*36ad0*/  HMMA.16816.F32.BF16 R16, R4.reuse, R20, R16 ;  /* 0x000000140410723c */ /* 0x048ff00000041810 */
[----:B--2---:R-:W-:Y:S11]  /*36ae0*/  HMMA.16816.F32.BF16 R4, R4, R24, R12 ;  /* 0x000000180404723c */ /* 0x004ff6000004180c */
[----:B------:R-:W-:Y:S04]  /*36af0*/  @!UPT UIADD3 URZ, URZ, URZ, URZ ;  /* 0x0000003f3f3ff290 */ /* 0x000fe8000fffe03f */
[----:B------:R-:W-:Y:S01]  /*36b00*/  STL.64 [R1+0x180], R16 ;  /* 0x0001801001007387 */ /* 0x000fe20000100a00 */
[----:B------:R-:W-:Y:S01]  /*36b10*/  MOV R28, R19 ;  /* 0x00000013001c7202 */ /* 0x000fe20000000f00 */
[----:B------:R0:W-:Y:S02]  /*36b20*/  STL [R1+0x188], R18 ;  /* 0x0001881201007387 */ /* 0x0001e40000100800 */
[----:B0-----:R-:W2:Y:S01]  /*36b30*/  LDL.LU.64 R18, [R1+0x37d0] ;  /* 0x0037d00001127983 */ /* 0x001ea20000300a00 */
[----:B------:R-:W2:Y:S02]  /*36b40*/  LDL.LU.64 R16, [R1+0x37c8] ;  /* 0x0037c80001107983 */ /* 0x000ea40000300a00 */
[----:B------:R-:W-:Y:S02]  /*36b50*/  STL [R1+0x36cc], R28 ;  /* 0x0036cc1c01007387 */ /* 0x000fe40000100800 */
[----:B------:R-:W2:Y:S01]  /*36b60*/  LDL.LU.64 R14, [R1+0x37c0] ;  /* 0x0037c000010e7983 */ /* 0x000ea20000300a00 */
[----:B------:R-:W2:Y:S01]  /*36b70*/  LDL.LU.64 R12, [R1+0x37b8] ;  /* 0x0037b800010c7983 */ /* 0x000ea20000300a00 */
[----:B------:R0:W-:Y:S02]  /*36b80*/  STL.64 [R1+0x160], R4 ;  /* 0x0001600401007387 */ /* 0x0001e40000100a00 */
[----:B------:R1:W-:Y:S01]  /*36b90*/  STL.64 [R1+0x168], R6 ;  /* 0x0001680601007387 */ /* 0x0003e20000100a00 */
[----:B0-----:R-:W3:Y:S01]  /*36ba0*/  LDL.LU R4, [R1+0xc0] ;  /* 0x0000c00001047983 */ /* 0x001ee20000300800 */
[----:B------:R-:W3:Y:S02]  /*36bb0*/  LDL.LU R5, [R1+0xc4] ;  /* 0x0000c40001057983 */ /* 0x000ee40000300800 */
[----:B-1----:R-:W3:Y:S02]  /*36bc0*/  LDL.LU R6, [R1+0xc8] ;  /* 0x0000c80001067983 */ /* 0x002ee40000300800 */
[----:B------:R-:W-:-:S02]  /*36bd0*/  IMAD.MOV.U32 R7, RZ, RZ, R0 ;  /* 0x000000ffff077224 */ /* 0x000fc400078e0000 */
[----:B------:R-:W4:Y:S01]  /*36be0*/  LDL.LU R0, [R1+0x37b0] ;  /* 0x0037b00001007983 */ /* 0x000f220000300800 */
[C---:B--2---:R-:W-:Y:S08]  /*36bf0*/  HMMA.16816.F32.BF16 R16, R12.reuse, R20, R16 ;  /* 0x000000140c10723c */ /* 0x044ff00000041810 */
[----:B------:R-:W-:Y:S11]  /*36c00*/  HMMA.16816.F32.BF16 R12, R12, R24, R8 ;  /* 0x000000180c0c723c */ /* 0x000ff60000041808 */
        /* <DEDUP_REMOVED lines=9> */
[----:B------:R-:W-:Y:S02]  /*36ca0*/  STL.64 [R1+0x100], R12 ;  /* 0x0001000c01007387 */ /* 0x000fe40000100a00 */
[----:B------:R0:W-:Y:S02]  /*36cb0*/  STL.64 [R1+0x108], R14 ;  /* 0x0001080e01007387 */ /* 0x0001e40000100a00 */
[----:B0-----:R-:W2:Y:S01]  /*36cc0*/  LDL.LU.64 R14, [R1+0x3788] ;  /* 0x00378800010e7983 */ /* 0x001ea20000300a00 */
[----:B------:R-:W2:Y:S02]  /*36cd0*/  LDL.LU.64 R12, [R1+0x3780] ;  /* 0x00378000010c7983 */ /* 0x000ea40000300a00 */
[C---:B--2---:R-:W-:Y:S08]  /*36ce0*/  HMMA.16816.F32.BF16 R16, R12.reuse, R20, R16 ;  /* 0x000000140c10723c */ /* 0x044ff00000041810 */
[----:B------:R-:W-:Y:S11]  /*36cf0*/  HMMA.16816.F32.BF16 R12, R12, R24, R8 ;  /* 0x000000180c0c723c */ /* 0x000ff60000041808 */
[----:B------:R-:W-:Y:S04]  /*36d00*/  @!UPT UIADD3 URZ, URZ, URZ, URZ ;  /* 0x0000003f3f3ff290 */ /* 0x000fe8000fffe03f */
[----:B------:R-:W-:Y:S01]  /*36d10*/  STL.64 [R1+0x140], R16 ;  /* 0x0001401001007387 */ /* 0x000fe20000100a00 */
[----:B------:R0:W-:Y:S03]  /*36d20*/  STL.64 [R1+0x148], R18 ;  /* 0x0001481201007387 */ /* 0x0001e60000100a00 */
[----:B0-----:R-:W2:Y:S01]  /*36d30*/  LDL.LU.64 R18, [R1+0x3778] ;  /* 0x0037780001127983 */ /* 0x001ea20000300a00 */
[----:B------:R-:W2:Y:S02]  /*36d40*/  LDL.LU.64 R16, [R1+0x3770] ;  /* 0x0037700001107983 */ /* 0x000ea40000300a00 */
[----:B------:R-:W2:Y:S02]  /*36d50*/  LDL.LU.64 R10, [R1+0x3768] ;  /* 0x00376800010a7983 */ /* 0x000ea40000300a00 */
[----:B------:R-:W2:Y:S01]  /*36d60*/  LDL.LU.64 R8, [R1+0x3760] ;  /* 0x0037600001087983 */ /* 0x000ea20000300a00 */
[----:B------:R-:W-:Y:S01]  /*36d70*/  STL.64 [R1+0x130], R12 ;  /* 0x0001300c01007387 */ /* 0x000fe20000100a00 */
[----:B------:R-:W-:Y:S02]  /*36d80*/  STL.64 [R1+0x138], R14 ;  /* 0x0001380e01007387 */ /* 0x000fe40000100a00 */
[----:B----4-:R-:W0:Y:S02]  /*36d90*/  LDSM.16.MT88.4 R12, [R0+0xf000] ;  /* 0x00f00000000c783b */ /* 0x010e240000004200 */
[----:B0-----:R0:W-:Y:S01]  /*36da0*/  STL.64 [R1+0x50], R12 ;  /* 0x0000500c01007387 */ /* 0x0011e20000100a00 */
[----:B------:R-:W-:Y:S01]  /*36db0*/  MOV R28, R15 ;  /* 0x0000000f001c7202 */ /* 0x000fe20000000f00 */
[C---:B--2---:R-:W-:Y:S11]  /*36dc0*/  HMMA.16816.F32.BF16 R16, R8.reuse, R20, R16 ;  /* 0x000000140810723c */ /* 0x044ff60000041810 */
[----:B------:R-:W-:Y:S11]  /*36dd0*/  @!UPT UIADD3 URZ, URZ, URZ, URZ ;  /* 0x0000003f3f3ff290 */ /* 0x000ff6000fffe03f */
[----:B------:R-:W-:Y:S01]  /*36de0*/  @!UPT UIADD3 URZ, URZ, URZ, URZ ;  /* 0x0000003f3f3ff290 */ /* 0x000fe2000fffe03f */
[----:B------:R-:W-:Y:S01]  /*36df0*/  STL.64 [R1+0x110], R16 ;  /* 0x0001101001007387 */ /* 0x000fe20000100a00 */
[----:B------:R-:W-:Y:S02]  /*36e00*/  STL.64 [R1+0x118], R18 ;  /* 0x0001181201007387 */ /* 0x000fe40000100a00 */
[----:B------:R-:W1:Y:S04]  /*36e10*/  LDSM.16.MT88.4 R16, [R0+0xf080] ;  /* 0x00f080000010783b */ /* 0x000e680000004200 */
[----:B------:R2:W-:Y:S01]  /*36e20*/  STL [R1+0x58], R14 ;  /* 0x0000580e01007387 */ /* 0x0005e20000100800 */
[----:B0-----:R-:W4:Y:S04]  /*36e30*/  LDL.LU R12, [R1+0x70] ;  /* 0x00007000010c7983 */ /* 0x001f280000300800 */
[----:B-1----:R0:W-:Y:S01]  /*36e40*/  STL.64 [R1+0x40], R16 ;  /* 0x0000401001007387 */ /* 0x0021e20000100a00 */
[----:B------:R1:W-:Y:S02]  /*36e50*/  STL.64 [R1+0x48], R18 ;  /* 0x0000481201007387 */ /* 0x0003e40000100a00 */
[----:B------:R-:W4:Y:S02]  /*36e60*/  LDL.LU R13, [R1+0x74] ;  /* 0x00007400010d7983 */ /* 0x000f240000300800 */
[----:B--2---:R-:W2:Y:S01]  /*36e70*/  LDL.LU R14, [R1+0x78] ;  /* 0x00007800010e7983 */ /* 0x004ea20000300800 */
[----:B------:R-:W2:Y:S04]  /*36e80*/  LDL.LU R15, [R1+0x7c] ;  /* 0x00007c00010f7983 */ /* 0x000ea80000300800 */
[----:B0-----:R-:W2:Y:S01]  /*36e90*/  LDL.LU R16, [R1+0xb0] ;  /* 0x0000b00001107983 */ /* 0x001ea20000300800 */
[----:B------:R-:W2:Y:S02]  /*36ea0*/  LDL.LU R17, [R1+0xb4] ;  /* 0x0000b40001117983 */ /* 0x000ea40000300800 */
[----:B-1----:R-:W2:Y:S02]  /*36eb0*/  LDL.LU R18, [R1+0xb8] ;  /* 0x0000b80001127983 */ /* 0x002ea40000300800 */
[----:B------:R-:W2:Y:S01]  /*36ec0*/  LDL.LU R19, [R1+0xbc] ;  /* 0x0000bc0001137983 */ /* 0x000ea20000300800 */
[----:B---3--:R-:W-:Y:S01]  /*36ed0*/  HMMA.16816.F32.BF16 R4, R8, R24, R4 ;  /* 0x000000180804723c */ /* 0x008fe20000041804 */
[----:B--2---:R-:W-:Y:S01]  /*36ee0*/  STL.64 [R1+0x3728], R18 ;  /* 0x0037281201007387 */ /* 0x004fe20000100a00 */
[----:B------:R0:W-:Y:S03]  /*36ef0*/  STL.64 [R1+0x3720], R16 ;  /* 0x0037201001007387 */ /* 0x0001e60000100a00 */
[----:B0-----:R-:W2:Y:S01]  /*36f00*/  LDL.LU R16, [R1+0xe0] ;  /* 0x0000e00001107983 */ /* 0x001ea20000300800 */
[----:B------:R-:W2:Y:S02]  /*36f10*/  LDL.LU R17, [R1+0xe4] ;  /* 0x0000e40001117983 */ /* 0x000ea40000300800 */
[----:B------:R-:W2:Y:S02]  /*36f20*/  LDL.LU R18, [R1+0xe8] ;  /* 0x0000e80001127983 */ /* 0x000ea40000300800 */
[----:B------:R-:W2:Y:S01]  /*36f30*/  LDL.LU R19, [R1+0xec] ;  /* 0x0000ec0001137983 */ /* 0x000ea20000300800 */
[----:B------:R-:W-:Y:S01]  /*36f40*/  STL.64 [R1+0x3708], R14 ;  /* 0x0037080e01007387 */ /* 0x000fe20000100a00 */
[----:B----4-:R0:W-:Y:S03]  /*36f50*/  STL.64 [R1+0x3700], R12 ;  /* 0x0037000c01007387 */ /* 0x0101e60000100a00 */
[----:B0-----:R-:W3:Y:S01]  /*36f60*/  LDL.LU R12, [R1+0x90] ;  /* 0x00009000010c7983 */ /* 0x001ee20000300800 */
[----:B------:R-:W-:-:S02]  /*36f70*/  IMAD.MOV.U32 R13, RZ, RZ, R29 ;  /* 0x000000ffff0d7224 */ /* 0x000fc400078e001d */
[----:B------:R-:W4:Y:S02]  /*36f80*/  LDL.LU R29, [R1+0x3758] ;  /* 0x00375800011d7983 */ /* 0x000f240000300800 */
[----:B------:R-:W3:Y:S01]  /*36f90*/  LDL.LU R14, [R1+0x98] ;  /* 0x00009800010e7983 */ /* 0x000ee20000300800 */
[----:B------:R-:W3:Y:S03]  /*36fa0*/  LDL.LU R15, [R1+0x9c] ;  /* 0x00009c00010f7983 */ /* 0x000ee60000300800 */
[----:B------:R-:W-:Y:S01]  /*36fb0*/  MOV R21, R6 ;  /* 0x0000000600157202 */ /* 0x000fe20000000f00 */
[----:B------:R-:W-:Y:S01]  /*36fc0*/  STL.64 [R1+0xf0], R4 ;  /* 0x0000f00401007387 */ /* 0x000fe20000100a00 */
[----:B------:R-:W-:-:S05]  /*36fd0*/  MOV R20, R7 ;  /* 0x0000000700147202 */ /* 0x000fca0000000f00 */
[----:B------:R-:W-:Y:S01]  /*36fe0*/  STL [R1+0x3610], R20 ;  /* 0x0036101401007387 */ /* 0x000fe20000100800 */
[----:B------:R-:W-:Y:S03]  /*36ff0*/  STL [R1+0x360c], R21 ;  /* 0x00360c1501007387 */ /* 0x000fe60000100800 */
[----:B----4-:R-:W0:Y:S02]  /*37000*/  LDSM.16.MT88.4 R4, [R29+0xf000] ;  /* 0x00f000001d04783b */ /* 0x010e240000004200 */
[----:B0-----:R-:W-:Y:S01]  /*37010*/  MOV R9, R6 ;  /* 0x0000000600097202 */ /* 0x001fe20000000f00 */
[----:B------:R-:W-:Y:S02]  /*37020*/  IMAD.MOV.U32 R8, RZ, RZ, R7 ;  /* 0x000000ffff087224 */ /* 0x000fe400078e0007 */
[----:B------:R-:W4:Y:S01]  /*37030*/  LDL.LU.64 R6, [R1+0x3750] ;  /* 0x0037500001067983 */ /* 0x000f220000300a00 */
[----:B------:R-:W-:Y:S01]  /*37040*/  IMAD.MOV.U32 R11, RZ, RZ, R4 ;  /* 0x000000ffff0b7224 */ /* 0x000fe200078e0004 */
[----:B------:R-:W-:-:S02]  /*37050*/  MOV R10, R5 ;  /* 0x00000005000a7202 */ /* 0x000fc40000000f00 */
[----:B------:R-:W2:Y:S03]  /*37060*/  LDL.LU.64 R4, [R1+0x3748] ;  /* 0x0037480001047983 */ /* 0x000ea60000300a00 */
[----:B------:R0:W-:Y:S02]  /*37070*/  STL.64 [R1+0x36e0], R10 ;  /* 0x0036e00a01007387 */ /* 0x0001e40000100a00 */
[----:B------:R1:W-:Y:S02]  /*37080*/  STL.64 [R1+0x36d8], R8 ;  /* 0x0036d80801007387 */ /* 0x0003e40000100a00 */
[----:B0-----:R-:W-:Y:S01]  /*37090*/  IMAD.MOV.U32 R10, RZ, RZ, R23 ;  /* 0x000000ffff0a7224 */ /* 0x001fe200078e0017 */
[----:B-1----:R-:W-:Y:S02]  /*370a0*/  MOV R9, R22 ;  /* 0x0000001600097202 */ /* 0x002fe40000000f00 */
[----:B----4-:R-:W-:-:S02]  /*370b0*/  MOV R8, R7 ;  /* 0x0000000700087202 */ /* 0x010fc40000000f00 */
[----:B------:R-:W2:Y:S01]  /*370c0*/  LDL.LU R7, [R1+0x3740] ;  /* 0x0037400001077983 */ /* 0x000ea20000300800 */
[----:B------:R-:W2:Y:S02]  /*370d0*/  LDL.LU R22, [R1+0x373c] ;  /* 0x00373c0001167983 */ /* 0x000ea40000300800 */
[----:B------:R-:W2:Y:S02]  /*370e0*/  LDL.LU R23, [R1+0x3738] ;  /* 0x0037380001177983 */ /* 0x000ea40000300800 */
[----:B------:R-:W4:Y:S01]  /*370f0*/  LDL.LU R11, [R1+0x8c] ;  /* 0x00008c00010b7983 */ /* 0x000f220000300800 */
[----:B--2---:R-:W-:Y:S01]  /*37100*/  HMMA.16816.F32.BF16 R16, R4, R22, R16 ;  /* 0x000000160410723c */ /* 0x004fe20000041810 */
[----:B----4-:R-:W-:Y:S01]  /*37110*/  STL.64 [R1+0x36f0], R10 ;  /* 0x0036f00a01007387 */ /* 0x010fe20000100a00 */
[----:B------:R0:W-:Y:S02]  /*37120*/  STL.64 [R1+0x36e8], R8 ;  /* 0x0036e80801007387 */ /* 0x0001e40000100a00 */
[----:B0-----:R-:W-:-:S02]  /*37130*/  MOV R8, R26 ;  /* 0x0000001a00087202 */ /* 0x001fc40000000f00 */
[----:B------:R-:W-:Y:S01]  /*37140*/  MOV R9, R27 ;  /* 0x0000001b00097202 */ /* 0x000fe20000000f00 */
[----:B------:R-:W2:Y:S01]  /*37150*/  LDL.LU R26, [R1+0x3734] ;  /* 0x00373400011a7983 */ /* 0x000ea20000300800 */
[----:B------:R-:W2:Y:S02]  /*37160*/  LDL.LU R27, [R1+0x3730] ;  /* 0x00373000011b7983 */ /* 0x000ea40000300800 */
[----:B------:R-:W4:Y:S02]  /*37170*/  LDL.LU R10, [R1+0xa8] ;  /* 0x0000a800010a7983 */ /* 0x000f240000300800 */
[----:B------:R-:W-:-:S11]  /*37180*/  IMAD.MOV.U32 R11, RZ, RZ, R3 ;  /* 0x000000ffff0b7224 */ /* 0x000fd600078e0003 */
[----:B------:R-:W-:Y:S01]  /*37190*/  STL.64 [R1+0xe0], R16 ;  /* 0x0000e01001007387 */ /* 0x000fe20000100a00 */
[----:B------:R0:W-:Y:S01]  /*371a0*/  STL [R1+0xe8], R18 ;  /* 0x0000e81201007387 */ /* 0x0001e20000100800 */
[----:B------:R-:W-:Y:S02]  /*371b0*/  MOV R3, R19 ;  /* 0x0000001300037202 */ /* 0x000fe40000000f00 */
[----:B0-----:R-:W2:Y:S01]  /*371c0*/  LDL.LU.64 R18, [R1+0x3728] ;  /* 0x0037280001127983 */ /* 0x001ea20000300a00 */
[----:B------:R-:W2:Y:S02]  /*371d0*/  LDL.LU.64 R16, [R1+0x3720] ;  /* 0x0037200001107983 */ /* 0x000ea40000300a00 */
[----:B------:R-:W3:Y:S02]  /*371e0*/  LDL R25, [R1+0xe40] ;  /* 0x000e400001197983 */ /* 0x000ee40000100800 */
[----:B------:R-:W-:Y:S01]  /*371f0*/  STL [R1+0x3600], R3 ;  /* 0x0036000301007387 */ /* 0x000fe20000100800 */
[----:B--2---:R-:W-:Y:S01]  /*37200*/  HMMA.16816.F32.BF16 R4, R4, R26, R16 ;  /* 0x0000001a0404723c */ /* 0x004fe20000041810 */
[----:B------:R-:W3:Y:S01]  /*37210*/  LDL.LU.64 R18, [R1+0x3718] ;  /* 0x0037180001127983 */ /* 0x000ee20000300a00 */
[----:B------:R-:W3:Y:S11]  /*37220*/  LDL.LU.64 R16, [R1+0x3710] ;  /* 0x0037100001107983 */ /* 0x000ef60000300a00 */
[----:B------:R-:W-:Y:S10]  /*37230*/  @!UPT UIADD3 URZ, URZ, URZ, URZ ;  /* 0x0000003f3f3ff290 */ /* 0x000ff4000fffe03f */
[----:B------:R0:W-:Y:S01]  /*37240*/  STL.64 [R1+0xd0], R4 ;  /* 0x0000d00401007387 */ /* 0x0001e20000100a00 */
[----:B------:R1:W-:Y:S03]  /*37250*/  STL.64 [R1+0xd8], R6 ;  /* 0x0000d80601007387 */ /* 0x0003e60000100a00 */
[----:B0-----:R-:W2:Y:S01]  /*37260*/  LDL.LU.64 R4, [R1+0x60] ;  /* 0x0000600001047983 */ /* 0x001ea20000300a00 */
[----:B-1----:R-:W2:Y:S01]  /*37270*/  LDL.LU.64 R6, [R1+0x68] ;  /* 0x0000680001067983 */ /* 0x002ea20000300a00 */
[C---:B---3--:R-:W-:Y:S11]  /*37280*/  HMMA.16816.F32.BF16 R12, R16.reuse, R22, R12 ;  /* 0x00000016100c723c */ /* 0x048ff6000004180c */
[----:B------:R-:W-:Y:S11]  /*37290*/  @!UPT UIADD3 URZ, URZ, URZ, URZ ;  /* 0x0000003f3f3ff290 */ /* 0x000ff6000fffe03f */
[----:B------:R-:W-:Y:S01]  /*372a0*/  @!UPT UIADD3 URZ, URZ, URZ, URZ ;  /* 0x0000003f3f3ff290 */ /* 0x000fe2000fffe03f */
[----:B------:R-:W-:Y:S01]  /*372b0*/  STL.64 [R1+0xc0], R12 ;  /* 0x0000c00c01007387 */ /* 0x000fe20000100a00 */
[----:B------:R0:W-:Y:S01]  /*372c0*/  STL [R1+0xc8], R14 ;  /* 0x0000c80e01007387 */ /* 0x0001e20000100800 */
[----:B------:R-:W-:Y:S02]  /*372d0*/  MOV R3, R15 ;  /* 0x0000000f00037202 */ /* 0x000fe40000000f00 */
[----:B0-----:R-:W3:Y:S01]  /*372e0*/  LDL.LU.64 R14, [R1+0x3708] ;  /* 0x00370800010e7983 */ /* 0x001ee20000300a00 */
[----:B------:R-:W3:Y:S02]  /*372f0*/  LDL.LU.64 R12, [R1+0x3700] ;  /* 0x00370000010c7983 */ /* 0x000ee40000300a00 */
[----:B------:R-:W-:Y:S01]  /*37300*/  STL [R1+0x3604], R3 ;  /* 0x0036040301007387 */ /* 0x000fe20000100800 */
[----:B---3--:R-:W-:Y:S01]  /*37310*/  HMMA.16816.F32.BF16 R12, R16, R26, R12 ;  /* 0x0000001a100c723c */ /* 0x008fe2000004180c */
[----:B------:R-:W2:Y:S11]  /*37320*/  LDL.LU R16, [R1+0x120] ;  /* 0x0001200001107983 */ /* 0x000eb60000300800 */
[----:B------:R-:W-:Y:S11]  /*37330*/  @!UPT UIADD3 URZ, URZ, URZ, URZ ;  /* 0x0000003f3f3ff290 */ /* 0x000ff6000fffe03f */
[----:B------:R-:W-:Y:S01]  /*37340*/  STL.64 [R1+0xb0], R12 ;  /* 0x0000b00c01007387 */ /* 0x000fe20000100a00 */
[----:B------:R-:W-:Y:S02]  /*37350*/  STL.64 [R1+0xb8], R14 ;  /* 0x0000b80e01007387 */ /* 0x000fe40000100a00 */
[----:B------:R-:W0:Y:S04]  /*37360*/  LDSM.16.MT88.4 R12, [R29+0xf080] ;  /* 0x00f080001d0c783b */ /* 0x000e280000004200 */
[----:B------:R-:W2:Y:S02]  /*37370*/  LDL.LU R17, [R1+0x124] ;  /* 0x0001240001117983 */ /* 0x000ea40000300800 */
[----:B------:R-:W-:Y:S02]  /*37380*/  IMAD.MOV.U32 R18, RZ, RZ, R2 ;  /* 0x000000ffff127224 */ /* 0x000fe400078e0002 */
[----:B------:R-:W3:Y:S01]  /*37390*/  LDL.LU R2, [R1+0x36fc] ;  /* 0x0036fc0001027983 */ /* 0x000ee20000300800 */
[----:B------:R-:W2:Y:S03]  /*373a0*/  LDL.LU R19, [R1+0x12c] ;  /* 0x00012c0001137983 */ /* 0x000ea60000300800 */
[----:B0-----:R-:W-:Y:S01]  /*373b0*/  STL.64 [R1+0x3620], R14 ;  /* 0x0036200e01007387 */ /* 0x001fe20000100a00 */
[----:B------:R0:W-:Y:S03]  /*373c0*/  STL.64 [R1+0x3618], R12 ;  /* 0x0036180c01007387 */ /* 0x0001e60000100a00 */
[----:B0-----:R-:W4:Y:S01]  /*373d0*/  LDL.LU R12, [R1+0x30] ;  /* 0x00003000010c7983 */ /* 0x001f220000300800 */
[----:B------:R-:W4:Y:S02]  /*373e0*/  LDL.LU R13, [R1+0x34] ;  /* 0x00003400010d7983 */ /* 0x000f240000300800 */
[----:B------:R-:W4:Y:S01]  /*373f0*/  LDL.LU R14, [R1+0x38] ;  /* 0x00003800010e7983 */ /* 0x000f220000300800 */
[----:B---3--:R-:W-:-:S02]  /*37400*/  MOV R15, R2 ;  /* 0x00000002000f7202 */ /* 0x008fc40000000f00 */
[----:B------:R-:W3:Y:S01]  /*37410*/  LDL.LU R2, [R1+0x36f8] ;  /* 0x0036f80001027983 */ /* 0x000ee20000300800 */
[----:B------:R-:W-:Y:S04]  /*37420*/  STL [R1+0x3608], R29 ;  /* 0x0036081d01007387 */ /* 0x000fe80000100800 */
[C---:B----4-:R-:W-:Y:S11]  /*37430*/  HMMA.16816.F32.BF16 R8, R12.reuse, R22, R8 ;  /* 0x000000160c08723c */ /* 0x050ff60000041808 */
[----:B------:R-:W-:Y:S11]  /*37440*/  @!UPT UIADD3 URZ, URZ, URZ, URZ ;  /* 0x0000003f3f3ff290 */ /* 0x000ff6000fffe03f */
[----:B------:R-:W-:Y:S01]  /*37450*/  @!UPT UIADD3 URZ, URZ, URZ, URZ ;  /* 0x0000003f3f3ff290 */ /* 0x000fe2000fffe03f */
[----:B------:R-:W-:Y:S01]  /*37460*/  STL.64 [R1+0xa0], R8 ;  /* 0x0000a00801007387 */ /* 0x000fe20000100a00 */
[----:B------:R0:W-:Y:S03]  /*37470*/  STL.64 [R1+0xa8], R10 ;  /* 0x0000a80a01007387 */ /* 0x0001e60000100a00 */
[----:B0-----:R-:W4:Y:S01]  /*37480*/  LDL.LU.64 R10, [R1+0x36f0] ;  /* 0x0036f000010a7983 */ /* 0x001f220000300a00 */
[----:B------:R-:W4:Y:S02]  /*37490*/  LDL.LU.64 R8, [R1+0x36e8] ;  /* 0x0036e80001087983 */ /* 0x000f240000300a00 */
[----:B----4-:R-:W-:Y:S01]  /*374a0*/  HMMA.16816.F32.BF16 R12, R12, R26, R8 ;  /* 0x0000001a0c0c723c */ /* 0x010fe20000041808 */
[----:B------:R-:W4:Y:S01]  /*374b0*/  LDL.LU.64 R10, [R1+0x36e0] ;  /* 0x0036e000010a7983 */ /* 0x000f220000300a00 */
[----:B------:R-:W4:Y:S11]  /*374c0*/  LDL.LU.64 R8, [R1+0x36d8] ;  /* 0x0036d80001087983 */ /* 0x000f360000300a00 */
[----:B------:R-:W-:Y:S10]  /*374d0*/  @!UPT UIADD3 URZ, URZ, URZ, URZ ;  /* 0x0000003f3f3ff290 */ /* 0x000ff4000fffe03f */
[----:B------:R-:W-:Y:S01]  /*374e0*/  STL.64 [R1+0x80], R12 ;  /* 0x0000800c01007387 */ /* 0x000fe20000100a00 */
[----:B------:R2:W-:Y:S02]  /*374f0*/  STL.64 [R1+0x88], R14 ;  /* 0x0000880e01007387 */ /* 0x0005e40000100a00 */
[----:B--2---:R-:W-:Y:S07]  /*37500*/  HMMA.16816.F32.BF16 R12, R4, R22, R16 ;  /* 0x00000016040c723c */ /* 0x004fee0000041810 */
[----:B------:R-:W-:Y:S01]  /*37510*/  MOV R19, R4 ;  /* 0x0000000400137202 */ /* 0x000fe20000000f00 */
[----:B------:R-:W-:Y:S01]  /*37520*/  IMAD.MOV.U32 R18, RZ, RZ, R5 ;  /* 0x000000ffff127224 */ /* 0x000fe200078e0005 */
[----:B------:R-:W-:-:S02]  /*37530*/  MOV R17, R6 ;  /* 0x0000000600117202 */ /* 0x000fc40000000f00 */
[----:B------:R-:W-:Y:S02]  /*37540*/  MOV R16, R7 ;  /* 0x0000000700107202 */ /* 0x000fe40000000f00 */
[----:B---3--:R-:W0:Y:S02]  /*37550*/  LDSM.16.MT88.4 R4, [R2+0x10000] ;  /* 0x010000000204783b */ /* 0x008e240000004200 */
[----:B0-----:R-:W-:Y:S01]  /*37560*/  IMAD.MOV.U32 R20, RZ, RZ, R4 ;  /* 0x000000ffff147224 */ /* 0x001fe200078e0004 */
[----:B------:R-:W-:Y:S02]  /*37570*/  MOV R21, R5 ;  /* 0x0000000500157202 */ /* 0x000fe40000000f00 */
[----:B------:R-:W-:Y:S01]  /*37580*/  MOV R29, R6 ;  /* 0x00000006001d7202 */ /* 0x000fe20000000f00 */
[----:B------:R-:W-:Y:S02]  /*37590*/  IMAD.MOV.U32 R3, RZ, RZ, R7 ;  /* 0x000000ffff037224 */ /* 0x000fe400078e0007 */
[----:B------:R-:W0:Y:S04]  /*375a0*/  LDSM.16.M88.4 R4, [R25+0x20200] ;  /* 0x020200001904783b */ /* 0x000e280000000200 */
[----:B------:R4:W-:Y:S01]  /*375b0*/  STL.64 [R1+0x70], R12 ;  /* 0x0000700c01007387 */ /* 0x0009e20000100a00 */
[----:B------:R1:W-:Y:S02]  /*375c0*/  STL.64 [R1+0x78], R14 ;  /* 0x0000780e01007387 */ /* 0x0003e40000100a00 */
[----:B------:R-:W-:Y:S02]  /*375d0*/  STL.64 [R1+0x36b0], R22 ;  /* 0x0036b01601007387 */ /* 0x000fe40000100a00 */
[----:B------:R-:W-:Y:S02]  /*375e0*/  STL.64 [R1+0x36a8], R20 ;  /* 0x0036a81401007387 */ /* 0x000fe40000100a00 */
[----:B------:R-:W2:Y:S01]  /*375f0*/  LDSM.16.MT88.4 R20, [R2+0x10080] ;  /* 0x010080000214783b */ /* 0x000ea20000004200 */
[----:B----4-:R-:W-:Y:S01]  /*37600*/  MOV R12, R11 ;  /* 0x0000000b000c7202 */ /* 0x010fe20000000f00 */
[----:B-1----:R-:W-:Y:S01]  /*37610*/  IMAD.MOV.U32 R14, RZ, RZ, R9 ;  /* 0x000000ffff0e7224 */ /* 0x002fe200078e0009 */
[----:B------:R-:W-:-:S02]  /*37620*/  MOV R15, R8 ;  /* 0x00000008000f7202 */ /* 0x000fc40000000f00 */
[----:B------:R-:W-:Y:S02]  /*37630*/  MOV R13, R10 ;  /* 0x0000000a000d7202 */ /* 0x000fe40000000f00 */
[----:B------:R-:W1:Y:S04]  /*37640*/  LDSM.16.M88.4 R8, [R25+0x28200] ;  /* 0x028200001908783b */ /* 0x000e680000000200 */
[----:B------:R-:W-:Y:S01]  /*37650*/  STL.64 [R1+0x3650], R14 ;  /* 0x0036500e01007387 */ /* 0x000fe20000100a00 */
[----:B------:R3:W-:Y:S02]  /*37660*/  STL.64 [R1+0x3648], R12 ;  /* 0x0036480c01007387 */ /* 0x0007e40000100a00 */
[----:B0-----:R-:W-:Y:S02]  /*37670*/  STL [R1+0x34e4], R6 ;  /* 0x0034e40601007387 */ /* 0x001fe40000100800 */
[----:B------:R2:W-:Y:S01]  /*37680*/  STL [R1+0x34e0], R7 ;  /* 0x0034e00701007387 */ /* 0x0005e20000100800 */
[----:B---3--:R-:W3:Y:S01]  /*37690*/  LDL.LU R12, [R1+0x40] ;  /* 0x00004000010c7983 */ /* 0x008ee20000300800 */
[----:B------:R-:W3:Y:S02]  /*376a0*/  LDL.LU R13, [R1+0x44] ;  /* 0x00004400010d7983 */ /* 0x000ee40000300800 */
[----:B------:R-:W4:Y:S02]  /*376b0*/  LDL.LU R14, [R1+0x48] ;  /* 0x00004800010e7983 */ /* 0x000f240000300800 */
[----:B------:R-:W4:Y:S02]  /*376c0*/  LDL.LU R15, [R1+0x4c] ;  /* 0x00004c00010f7983 */ /* 0x000f240000300800 */
[----:B--2---:R-:W-:Y:S01]  /*376d0*/  IMAD.MOV.U32 R7, RZ, RZ, R22 ;  /* 0x000000ffff077224 */ /* 0x004fe200078e0016 */
[----:B------:R-:W-:Y:S01]  /*376e0*/  MOV R6, R23 ;  /* 0x0000001700067202 */ /* 0x000fe20000000f00 */
[----:B----4-:R-:W-:Y:S01]  /*376f0*/  STL.64 [R1+0x3680], R14 ;  /* 0x0036800e01007387 */ /* 0x010fe20000100a00 */
[----:B---3--:R-:W-:Y:S02]  /*37700*/  STL.64 [R1+0x3678], R12 ;  /* 0x0036780c01007387 */ /* 0x008fe40000100a00 */
[----:B-1----:R-:W-:Y:S02]  /*37710*/  STL [R1+0x34ec], R10 ;  /* 0x0034ec0a01007387 */ /* 0x002fe40000100800 */
[----:B------:R-:W-:Y:S01]  /*37720*/  STL [R1+0x34e8], R11 ;  /* 0x0034e80b01007387 */ /* 0x000fe20000100800 */
[----:B------:R-:W-:Y:S01]  /*37730*/  STL [R1], R20 ;  /* 0x0000001401007387 */ /* 0x000fe20000100800 */
[----:B------:R-:W-:Y:S02]  /*37740*/  STL.64 [R1+0x3640], R6 ;  /* 0x0036400601007387 */ /* 0x000fe40000100a00 */
[----:B------:R0:W-:Y:S02]  /*37750*/  STL.64 [R1+0x3638], R4 ;  /* 0x0036380401007387 */ /* 0x0001e40000100a00 */
[----:B0-----:R-:W2:Y:S01]  /*37760*/  LDL.LU R4, [R1+0x140] ;  /* 0x0001400001047983 */ /* 0x001ea20000300800 */
[----:B------:R-:W2:Y:S02]  /*37770*/  LDL.LU R5, [R1+0x144] ;  /* 0x0001440001057983 */ /* 0x000ea40000300800 */
[----:B------:R-:W3:Y:S02]  /*37780*/  LDL.LU R6, [R1+0x148] ;  /* 0x0001480001067983 */ /* 0x000ee40000300800 */
[----:B------:R-:W3:Y:S01]  /*37790*/  LDL.LU R7, [R1+0x14c] ;  /* 0x00014c0001077983 */ /* 0x000ee20000300800 */
[----:B------:R-:W4:Y:S01]  /*377a0*/  LDL.LU R12, [R1+0x50] ;  /* 0x00005000010c7983 */ /* 0x000f220000300800 */
[----:B------:R-:W4:Y:S02]  /*377b0*/  LDL.LU R13, [R1+0x54] ;  /* 0x00005400010d7983 */ /* 0x000f240000300800 */
[----:B------:R-:W2:Y:S01]  /*377c0*/  LDL.LU R14, [R1+0x58] ;  /* 0x00005800010e7983 */ /* 0x000ea20000300800 */
[----:B------:R-:W-:-:S02]  /*377d0*/  MOV R15, R28 ;  /* 0x0000001c000f7202 */ /* 0x000fc40000000f00 */
[----:B------:R-:W3:Y:S04]  /*377e0*/  LDL.LU R28, [R1+0x36d0] ;  /* 0x0036d000011c7983 */ /* 0x000ee80000300800 */
[----:B--2---:R-:W-:Y:S01]  /*377f0*/  STL.64 [R1+0x36c0], R14 ;  /* 0x0036c00e01007387 */ /* 0x004fe20000100a00 */
[----:B----4-:R-:W-:Y:S02]  /*37800*/  STL.64 [R1+0x36b8], R12 ;  /* 0x0036b80c01007387 */ /* 0x010fe40000100a00 */
[----:B---3--:R-:W-:Y:S01]  /*37810*/  STL.64 [R1+0x3660], R6 ;  /* 0x0036600601007387 */ /* 0x008fe20000100a00 */
[----:B------:R0:W-:Y:S04]  /*37820*/  STL.64 [R1+0x3658], R4 ;  /* 0x0036580401007387 */ /* 0x0001e80000100a00 */
        /* <DEDUP_REMOVED lines=12> */
[----:B------:R-:W3:Y:S01]  /*378f0*/  LDL.LU R6, [R1+0x158] ;  /* 0x0001580001067983 */ /* 0x000ee20000300800 */
[----:B------:R-:W-:-:S02]  /*37900*/  MOV R7, R28 ;  /* 0x0000001c00077202 */ /* 0x000fc40000000f00 */
[----:B------:R-:W4:Y:S04]  /*37910*/  LDL.LU R28, [R1+0x36cc] ;  /* 0x0036cc00011c7983 */ /* 0x000f280000300800 */
        /* <DEDUP_REMOVED lines=10> */
[----:B------:R-:W2:Y:S01]  /*379c0*/  LDL.LU R6, [R1+0x188] ;  /* 0x0001880001067983 */ /* 0x000ea20000300800 */
[----:B----4-:R-:W-:-:S02]  /*379d0*/  MOV R7, R28 ;  /* 0x0000001c00077202 */ /* 0x010fc40000000f00 */
[----:B------:R-:W3:Y:S01]  /*379e0*/  LDL.LU R28, [R1+0x36c8] ;  /* 0x0036c800011c7983 */ /* 0x000ee20000300800 */
[----:B------:R-:W-:Y:S01]  /*379f0*/  MOV R11, R21 ;  /* 0x00000015000b7202 */ /* 0x000fe20000000f00 */
[----:B------:R-:W-:Y:S01]  /*37a00*/  IMAD.MOV.U32 R20, RZ, RZ, R19 ;  /* 0x000000ffff147224 */ /* 0x000fe200078e0013 */
[----:B------:R-:W-:Y:S02]  /*37a10*/  MOV R21, R18 ;  /* 0x0000001200157202 */ /* 0x000fe40000000f00 */
[----:B------:R-:W-:Y:S01]  /*37a20*/  MOV R22, R17 ;  /* 0x0000001100167202 */ /* 0x000fe20000000f00 */
[----:B------:R-:W-:-:S07]  /*37a30*/  IMAD.MOV.U32 R23, RZ, RZ, R16 ;  /* 0x000000ffff177224 */ /* 0x000fce00078e0010 */
[----:B------:R-:W-:Y:S01]  /*37a40*/  HMMA.16816.F32.BF16 R20, R20, R26, R12 ;  /* 0x0000001a1414723c */ /* 0x000fe2000004180c */
[----:B------:R-:W-:Y:S01]  /*37a50*/  STL [R1+0x3630], R11 ;  /* 0x0036300b01007387 */ /* 0x000fe20000100800 */
[----:B------:R0:W-:Y:S03]  /*37a60*/  STL.64 [R1+0x3628], R8 ;  /* 0x0036280801007387 */ /* 0x0001e60000100a00 */
[----:B0-----:R-:W4:Y:S01]  /*37a70*/  LDL.LU R8, [R1+0x130] ;  /* 0x0001300001087983 */ /* 0x001f220000300800 */
[----:B------:R-:W4:Y:S02]  /*37a80*/  LDL.LU R9, [R1+0x134] ;  /* 0x0001340001097983 */ /* 0x000f240000300800 */
[----:B------:R-:W4:Y:S02]  /*37a90*/  LDL.LU R10, [R1+0x138] ;  /* 0x00013800010a7983 */ /* 0x000f240000300800 */
[----:B------:R-:W4:Y:S01]  /*37aa0*/  LDL.LU R11, [R1+0x13c] ;  /* 0x00013c00010b7983 */ /* 0x000f220000300800 */
[----:B------:R-:W-:Y:S11]  /*37ab0*/  STL [R1+0x3590], R2 ;  /* 0x0035900201007387 */ /* 0x000ff60000100800 */
[----:B------:R-:W-:Y:S02]  /*37ac0*/  @!UPT UIADD3 URZ, URZ, URZ, URZ ;  /* 0x0000003f3f3ff290 */ /* 0x000fe4000fffe03f */
[----:B------:R-:W-:Y:S01]  /*37ad0*/  IMAD.MOV.U32 R25, RZ, RZ, R22 ;  /* 0x000000ffff197224 */ /* 0x000fe200078e0016 */
[----:B------:R-:W-:Y:S01]  /*37ae0*/  MOV R24, R23 ;  /* 0x0000001700187202 */ /* 0x000fe20000000f00 */
[----:B---3--:R-:W0:Y:S04]  /*37af0*/  LDSM.16.MT88.4 R16, [R28+0x10000] ;  /* 0x010000001c10783b */ /* 0x008e280000004200 */
[----:B0-----:R-:W-:Y:S01]  /*37b00*/  STL.64 [R1+0x35a8], R18 ;  /* 0x0035a81201007387 */ /* 0x001fe20000100a00 */
[----:B------:R0:W-:Y:S03]  /*37b10*/  STL.64 [R1+0x35a0], R16 ;  /* 0x0035a01001007387 */ /* 0x0001e60000100a00 */
[----:B0-----:R-:W3:Y:S01]  /*37b20*/  LDL.LU R16, [R1+0x110] ;  /* 0x0001100001107983 */ /* 0x001ee20000300800 */
[----:B------:R-:W3:Y:S02]  /*37b30*/  LDL.LU R17, [R1+0x114] ;  /* 0x0001140001117983 */ /* 0x000ee40000300800 */
[----:B------:R-:W3:Y:S02]  /*37b40*/  LDL.LU R18, [R1+0x118] ;  /* 0x0001180001127983 */ /* 0x000ee40000300800 */
[----:B------:R-:W3:Y:S01]  /*37b50*/  LDL.LU R19, [R1+0x11c] ;  /* 0x00011c0001137983 */ /* 0x000ee20000300800 */
[----:B------:R-:W2:Y:S01]  /*37b60*/  LDL.LU.64 R14, [R1+0x36c0] ;  /* 0x0036c000010e7983 */ /* 0x000ea20000300a00 */
[----:B------:R-:W2:Y:S02]  /*37b70*/  LDL.LU.64 R12, [R1+0x36b8] ;  /* 0x0036b800010c7983 */ /* 0x000ea40000300a00 */
[----:B------:R-:W-:Y:S02]  /*37b80*/  STL.64 [R1+0x90], R20 ;  /* 0x0000901401007387 */ /* 0x000fe40000100a00 */
[----:B------:R-:W0:Y:S04]  /*37b90*/  LDSM.16.MT88.4 R20, [R28+0x10080] ;  /* 0x010080001c14783b */ /* 0x000e280000004200 */
[----:B------:R-:W-:Y:S01]  /*37ba0*/  STL [R1+0x358c], R25 ;  /* 0x00358c1901007387 */ /* 0x000fe20000100800 */
[----:B------:R-:W-:Y:S03]  /*37bb0*/  STL [R1+0x3588], R24 ;  /* 0x0035881801007387 */ /* 0x000fe60000100800 */
[----:B0-----:R-:W-:Y:S01]  /*37bc0*/  STL.64 [R1+0x60], R20 ;  /* 0x0000601401007387 */ /* 0x001fe20000100a00 */
[----:B------:R0:W-:Y:S03]  /*37bd0*/  STL.64 [R1+0x68], R22 ;  /* 0x0000681601007387 */ /* 0x0001e60000100a00 */
[----:B0-----:R-:W2:Y:S01]  /*37be0*/  LDL.LU.64 R22, [R1+0x36b0] ;  /* 0x0036b00001167983 */ /* 0x001ea20000300a00 */
[----:B------:R-:W3:Y:S02]  /*37bf0*/  LDL.LU.64 R20, [R1+0x36a8] ;  /* 0x0036a80001147983 */ /* 0x000ee40000300a00 */
        /* <DEDUP_REMOVED lines=36> */
[----:B------:R-:W-:Y:S02]  /*37e40*/  STL.64 [R1+0x188], R6 ;  /* 0x0001880601007387 */ /* 0x000fe40000100a00 */
[----:B------:R-:W0:Y:S01]  /*37e50*/  LDSM.16.MT88.4 R4, [R0+0x10000] ;  /* 0x010000000004783b */ /* 0x000e220000004200 */
[----:B----4-:R-:W-:Y:S11]  /*37e60*/  HMMA.16816.F32.BF16 R12, R12, R26, R8 ;  /* 0x0000001a0c0c723c */ /* 0x010ff60000041808 */
[----:B------:R-:W-:Y:S11]  /*37e70*/  @!UPT UIADD3 URZ, URZ, URZ, URZ ;  /* 0x0000003f3f3ff290 */ /* 0x000ff6000fffe03f */
[----:B------:R-:W-:Y:S02]  /*37e80*/  @!UPT UIADD3 URZ, URZ, URZ, URZ ;  /* 0x0000003f3f3ff290 */ /* 0x000fe4000fffe03f */
[----:B------:R-:W-:Y:S01]  /*37e90*/  MOV R28, R15 ;  /* 0x0000000f001c7202 */ /* 0x000fe20000000f00 */
[----:B0-----:R-:W-:Y:S01]  /*37ea0*/  STL [R1+0x40], R4 ;  /* 0x0000400401007387 */ /* 0x001fe20000100800 */
[----:B------:R0:W-:Y:S01]  /*37eb0*/  STL [R1+0x4c], R7 ;  /* 0x00004c0701007387 */ /* 0x0001e20000100800 */
[----:B------:R-:W-:Y:S01]  /*37ec0*/  MOV R24, R6 ;  /* 0x0000000600187202 */ /* 0x000fe20000000f00 */
[----:B------:R-:W-:Y:S01]  /*37ed0*/  IMAD.MOV.U32 R25, RZ, RZ, R5 ;  /* 0x000000ffff197224 */ /* 0x000fe200078e0005 */
[----:B0-----:R-:W2:Y:S01]  /*37ee0*/  LDL.LU.64 R6, [R1+0x3640] ;  /* 0x0036400001067983 */ /* 0x001ea20000300a00 */
[----:B------:R-:W4:Y:S02]  /*37ef0*/  LDL.LU.64 R4, [R1+0x3638] ;  /* 0x0036380001047983 */ /* 0x000f240000300a00 */
[----:B------:R-:W2:Y:S02]  /*37f00*/  LDL.LU R11, [R1+0x3630] ;  /* 0x00363000010b7983 */ /* 0x000ea40000300800 */
[----:B------:R-:W2:Y:S01]  /*37f10*/  LDL.LU.64 R8, [R1+0x3628] ;  /* 0x0036280001087983 */ /* 0x000ea20000300a00 */
[----:B------:R-:W-:Y:S01]  /*37f20*/  STL.64 [R1+0x160], R12 ;  /* 0x0001600c01007387 */ /* 0x000fe20000100a00 */
[----:B------:R-:W-:Y:S02]  /*37f30*/  STL [R1+0x168], R14 ;  /* 0x0001680e01007387 */ /* 0x000fe40000100800 */
[----:B------:R-:W0:Y:S04]  /*37f40*/  LDSM.16.MT88.4 R12, [R0+0x10080] ;  /* 0x01008000000c783b */ /* 0x000e280000004200 */
[----:B------:R-:W-:Y:S01]  /*37f50*/  STL [R1+0x3584], R28 ;  /* 0x0035841c01007387 */ /* 0x000fe20000100800 */
[----:B0-----:R-:W-:Y:S01]  /*37f60*/  STL.64 [R1+0x20], R12 ;  /* 0x0000200c01007387 */ /* 0x001fe20000100a00 */
[----:B------:R0:W-:Y:S03]  /*37f70*/  STL.64 [R1+0x28], R14 ;  /* 0x0000280e01007387 */ /* 0x0001e60000100a00 */
[----:B0-----:R-:W3:Y:S01]  /*37f80*/  LDL.LU.64 R14, [R1+0x3620] ;  /* 0x00362000010e7983 */ /* 0x001ee20000300a00 */
[----:B------:R-:W3:Y:S02]  /*37f90*/  LDL.LU.64 R12, [R1+0x3618] ;  /* 0x00361800010c7983 */ /* 0x000ee40000300a00 */
[----:B------:R-:W-:Y:S01]  /*37fa0*/  STL [R1+0x3510], R0 ;  /* 0x0035100001007387 */ /* 0x000fe20000100800 */
[----:B---3--:R-:W-:Y:S11]  /*37fb0*/  HMMA.16816.F32.BF16 R16, R12, R22, R16 ;  /* 0x000000160c10723c */ /* 0x008ff60000041810 */
[----:B------:R-:W-:Y:S11]  /*37fc0*/  @!UPT UIADD3 URZ, URZ, URZ, URZ ;  /* 0x0000003f3f3ff290 */ /* 0x000ff6000fffe03f */
[----:B------:R-:W-:Y:S01]  /*37fd0*/  @!UPT UIADD3 URZ, URZ, URZ, URZ ;  /* 0x0000003f3f3ff290 */ /* 0x000fe2000fffe03f */
[----:B------:R0:W-:Y:S01]  /*37fe0*/  STL.64 [R1+0x140], R16 ;  /* 0x0001401001007387 */ /* 0x0001e20000100a00 */
[----:B------:R2:W-:Y:S03]  /*37ff0*/  STL [R1+0x148], R18 ;  /* 0x0001481201007387 */ /* 0x0005e60000100800 */
[----:B0-----:R-:W3:Y:S01]  /*38000*/  LDL.LU R16, [R1] ;  /* 0x0000000001107983 */ /* 0x001ee20000300800 */
[----:B------:R-:W-:Y:S01]  /*38010*/  IMAD.MOV.U32 R10, RZ, RZ, R19 ;  /* 0x000000ffff0a7224 */ /* 0x000fe200078e0013 */
[----:B--2---:R-:W-:Y:S01]  /*38020*/  MOV R18, R7 ;  /* 0x0000000700127202 */ /* 0x004fe20000000f00 */
[----:B------:R-:W-:Y:S01]  /*38030*/  IMAD.MOV.U32 R19, RZ, RZ, R6 ;  /* 0x000000ffff137224 */ /* 0x000fe200078e0006 */
[----:B------:R-:W-:-:S04]  /*38040*/  MOV R17, R11 ;  /* 0x0000000b00117202 */ /* 0x000fc80000000f00 */
[----:B------:R0:W-:Y:S02]  /*38050*/  STL.64 [R1+0x35c8], R18 ;  /* 0x0035c81201007387 */ /* 0x0001e40000100a00 */
[----:B0-----:R-:W-:Y:S02]  /*38060*/  IMAD.MOV.U32 R18, RZ, RZ, R29 ;  /* 0x000000ffff127224 */ /* 0x001fe400078e001d */
[----:B---3--:R0:W-:Y:S02]  /*38070*/  STL.64 [R1+0x35c0], R16 ;  /* 0x0035c01001007387 */ /* 0x0081e40000100a00 */
[----:B0-----:R-:W-:Y:S02]  /*38080*/  MOV R16, R20 ;  /* 0x0000001400107202 */ /* 0x001fe40000000f00 */
[----:B------:R-:W-:Y:S01]  /*38090*/  MOV R17, R21 ;  /* 0x0000001500117202 */ /* 0x000fe20000000f00 */
[----:B------:R-:W2:Y:S01]  /*380a0*/  LDL.LU R20, [R1+0x3610] ;  /* 0x0036100001147983 */ /* 0x000ea20000300800 */
[----:B------:R-:W3:Y:S02]  /*380b0*/  LDL.LU R21, [R1+0x360c] ;  /* 0x00360c0001157983 */ /* 0x000ee40000300800 */
[----:B------:R-:W4:Y:S01]  /*380c0*/  LDL.LU R29, [R1+0x3608] ;  /* 0x00360800011d7983 */ /* 0x000f220000300800 */
[----:B------:R-:W-:-:S02]  /*380d0*/  MOV R19, R3 ;  /* 0x0000000300137202 */ /* 0x000fc40000000f00 */
[----:B------:R-:W4:Y:S03]  /*380e0*/  LDL.LU R3, [R1+0x3604] ;  /* 0x0036040001037983 */ /* 0x000f260000300800 */
[----:B------:R-:W-:Y:S02]  /*380f0*/  STL.64 [R1+0x35f8], R18 ;  /* 0x0035f81201007387 */ /* 0x000fe40000100a00 */
[----:B------:R0:W-:Y:S02]  /*38100*/  STL.64 [R1+0x35f0], R16 ;  /* 0x0035f01001007387 */ /* 0x0001e40000100a00 */
[----:B0-----:R-:W4:Y:S01]  /*38110*/  LDL.LU R16, [R1+0xf0] ;  /* 0x0000f00001107983 */ /* 0x001f220000300800 */
[----:B------:R-:W4:Y:S02]  /*38120*/  LDL.LU R17, [R1+0xf4] ;  /* 0x0000f40001117983 */ /* 0x000f240000300800 */
[----:B------:R-:W-:Y:S02]  /*38130*/  STL [R1+0x3514], R10 ;  /* 0x0035140a01007387 */ /* 0x000fe40000100800 */
[----:B--2---:R-:W-:Y:S01]  /*38140*/  IMAD.MOV.U32 R19, RZ, RZ, R20 ;  /* 0x000000ffff137224 */ /* 0x004fe200078e0014 */
[----:B---3--:R-:W-:-:S02]  /*38150*/  MOV R18, R21 ;  /* 0x0000001500127202 */ /* 0x008fc40000000f00 */
[----:B----4-:R-:W0:Y:S04]  /*38160*/  LDSM.16.MT88.4 R20, [R29+0x10000] ;  /* 0x010000001d14783b */ /* 0x010e280000004200 */
[----:B0-----:R0:W-:Y:S01]  /*38170*/  STL [R1+0x352c], R20 ;  /* 0x00352c1401007387 */ /* 0x0011e20000100800 */
[----:B------:R1:W-:Y:S02]  /*38180*/  STL [R1+0x3528], R21 ;  /* 0x0035281501007387 */ /* 0x0003e40000100800 */
[----:B------:R2:W-:Y:S02]  /*38190*/  STL [R1+0x3524], R22 ;  /* 0x0035241601007387 */ /* 0x0005e40000100800 */
[----:B------:R3:W-:Y:S01]  /*381a0*/  STL [R1+0x3520], R23 ;  /* 0x0035201701007387 */ /* 0x0007e20000100800 */
[----:B0-----:R-:W4:Y:S01]  /*381b0*/  LDL.LU R20, [R1+0xb0] ;  /* 0x0000b00001147983 */ /* 0x001f220000300800 */
[----:B-1----:R-:W4:Y:S02]  /*381c0*/  LDL.LU R21, [R1+0xb4] ;  /* 0x0000b40001157983 */ /* 0x002f240000300800 */
[----:B--2---:R-:W2:Y:S02]  /*381d0*/  LDL.LU R22, [R1+0xb8] ;  /* 0x0000b80001167983 */ /* 0x004ea40000300800 */
[----:B---3--:R-:W2:Y:S02]  /*381e0*/  LDL.LU R23, [R1+0xbc] ;  /* 0x0000bc0001177983 */ /* 0x008ea40000300800 */
[----:B--2---:R-:W-:Y:S01]  /*381f0*/  STL.64 [R1+0x35b8], R22 ;  /* 0x0035b81601007387 */ /* 0x004fe20000100a00 */
[----:B----4-:R0:W-:Y:S03]  /*38200*/  STL.64 [R1+0x35b0], R20 ;  /* 0x0035b01401007387 */ /* 0x0101e60000100a00 */
[----:B0-----:R-:W2:Y:S01]  /*38210*/  LDL.LU R20, [R1+0xc0] ;  /* 0x0000c00001147983 */ /* 0x001ea20000300800 */
[----:B------:R-:W2:Y:S02]  /*38220*/  LDL.LU R21, [R1+0xc4] ;  /* 0x0000c40001157983 */ /* 0x000ea40000300800 */
[----:B------:R-:W3:Y:S01]  /*38230*/  LDL.LU R22, [R1+0xc8] ;  /* 0x0000c80001167983 */ /* 0x000ee20000300800 */
[----:B------:R-:W-:-:S02]  /*38240*/  MOV R23, R3 ;  /* 0x0000000300177202 */ /* 0x000fc40000000f00 */
[----:B------:R-:W4:Y:S01]  /*38250*/  LDL.LU R3, [R1+0x3600] ;  /* 0x0036000001037983 */ /* 0x000f220000300800 */
[----:B------:R-:W-:Y:S01]  /*38260*/  HMMA.16816.F32.BF16 R12, R12, R26, R16 ;  /* 0x0000001a0c0c723c */ /* 0x000fe20000041810 */
[----:B------:R-:W0:Y:S02]  /*38270*/  LDSM.16.MT88.4 R16, [R29+0x10080] ;  /* 0x010080001d10783b */ /* 0x000e240000004200 */
[----:B---3--:R-:W-:Y:S02]  /*38280*/  STL.64 [R1+0x35d8], R22 ;  /* 0x0035d81601007387 */ /* 0x008fe40000100a00 */
[----:B--2---:R1:W-:Y:S02]  /*38290*/  STL.64 [R1+0x35d0], R20 ;  /* 0x0035d01401007387 */ /* 0x0043e40000100a00 */
[----:B-1----:R-:W2:Y:S01]  /*382a0*/  LDL.LU R20, [R1+0xd0] ;  /* 0x0000d00001147983 */ /* 0x002ea20000300800 */
[----:B------:R-:W2:Y:S02]  /*382b0*/  LDL.LU R21, [R1+0xd4] ;  /* 0x0000d40001157983 */ /* 0x000ea40000300800 */
[----:B------:R-:W3:Y:S02]  /*382c0*/  LDL.LU R22, [R1+0xd8] ;  /* 0x0000d80001167983 */ /* 0x000ee40000300800 */
[----:B------:R-:W3:Y:S11]  /*382d0*/  LDL.LU R23, [R1+0xdc] ;  /* 0x0000dc0001177983 */ /* 0x000ef60000300800 */
[----:B------:R-:W-:Y:S01]  /*382e0*/  @!UPT UIADD3 URZ, URZ, URZ, URZ ;  /* 0x0000003f3f3ff290 */ /* 0x000fe2000fffe03f */
[----:B------:R-:W-:Y:S01]  /*382f0*/  IMAD.MOV.U32 R11, RZ, RZ, R12 ;  /* 0x000000ffff0b7224 */ /* 0x000fe200078e000c */
[----:B------:R-:W-:Y:S02]  /*38300*/  MOV R6, R13 ;  /* 0x0000000d00067202 */ /* 0x000fe40000000f00 */
[----:B------:R-:W-:Y:S02]  /*38310*/  MOV R7, R14 ;  /* 0x0000000e00077202 */ /* 0x000fe40000000f00 */
[----:B0-----:R-:W-:Y:S01]  /*38320*/  MOV R28, R18 ;  /* 0x00000012001c7202 */ /* 0x001fe20000000f00 */
[----:B---3--:R-:W-:Y:S01]  /*38330*/  STL.64 [R1+0x35e8], R22 ;  /* 0x0035e81601007387 */ /* 0x008fe20000100a00 */
[----:B--2---:R0:W-:Y:S03]  /*38340*/  STL.64 [R1+0x35e0], R20 ;  /* 0x0035e01401007387 */ /* 0x0041e60000100a00 */
[----:B0-----:R-:W2:Y:S01]  /*38350*/  LDL.LU R20, [R1+0xe0] ;  /* 0x0000e00001147983 */ /* 0x001ea20000300800 */
[----:B------:R-:W2:Y:S02]  /*38360*/  LDL.LU R21, [R1+0xe4] ;  /* 0x0000e40001157983 */ /* 0x000ea40000300800 */
[----:B------:R-:W2:Y:S02]  /*38370*/  LDL.LU R22, [R1+0xe8] ;  /* 0x0000e80001167983 */ /* 0x000ea40000300800 */
[----:B------:R0:W-:Y:S01]  /*38380*/  STL.64 [R1+0x3598], R24 ;  /* 0x0035981801007387 */ /* 0x0001e20000100a00 */
[----:B----4-:R-:W-:Y:S01]  /*38390*/  MOV R23, R3 ;  /* 0x0000000300177202 */ /* 0x010fe20000000f00 */
[----:B------:R-:W-:Y:S01]  /*383a0*/  IMAD.MOV.U32 R3, RZ, RZ, R15 ;  /* 0x000000ffff037224 */ /* 0x000fe200078e000f */
[----:B0-----:R-:W3:Y:S01]  /*383b0*/  LDL.LU R24, [R1+0xa0] ;  /* 0x0000a00001187983 */ /* 0x001ee20000300800 */
[----:B------:R-:W3:Y:S02]  /*383c0*/  LDL.LU R25, [R1+0xa4] ;  /* 0x0000a40001197983 */ /* 0x000ee40000300800 */
[----:B------:R-:W3:Y:S02]  /*383d0*/  LDL.LU R26, [R1+0xa8] ;  /* 0x0000a800011a7983 */ /* 0x000ee40000300800 */
[----:B------:R-:W3:Y:S01]  /*383e0*/  LDL.LU R27, [R1+0xac] ;  /* 0x0000ac00011b7983 */ /* 0x000ee20000300800 */
[----:B------:R-:W4:Y:S01]  /*383f0*/  LDL.LU R12, [R1+0x70] ;  /* 0x00007000010c7983 */ /* 0x000f220000300800 */
[----:B------:R-:W4:Y:S02]  /*38400*/  LDL.LU R13, [R1+0x74] ;  /* 0x00007400010d7983 */ /* 0x000f240000300800 */
[----:B------:R-:W4:Y:S02]  /*38410*/  LDL.LU R14, [R1+0x78] ;  /* 0x00007800010e7983 */ /* 0x000f240000300800 */
[----:B------:R-:W4:Y:S01]  /*38420*/  LDL.LU R15, [R1+0x7c] ;  /* 0x00007c00010f7983 */ /* 0x000f220000300800 */
[----:B------:R-:W-:Y:S01]  /*38430*/  STL [R1+0x3534], R3 ;  /* 0x0035340301007387 */ /* 0x000fe20000100800 */
[----:B------:R-:W-:Y:S02]  /*38440*/  STL [R1+0x3530], R7 ;  /* 0x0035300701007387 */ /* 0x000fe40000100800 */
[----:B------:R-:W-:Y:S02]  /*38450*/  STL [R1+0x351c], R6 ;  /* 0x00351c0601007387 */ /* 0x000fe40000100800 */
[----:B------:R-:W-:Y:S01]  /*38460*/  STL [R1+0x3518], R11 ;  /* 0x0035180b01007387 */ /* 0x000fe20000100800 */
[----:B------:R-:W-:Y:S01]  /*38470*/  STL.64 [R1+0x30], R16 ;  /* 0x0000301001007387 */ /* 0x000fe20000100a00 */
[----:B------:R0:W-:Y:S03]  /*38480*/  STL [R1+0x3c], R19 ;  /* 0x00003c1301007387 */ /* 0x0001e60000100800 */
[----:B0-----:R-:W2:Y:S01]  /*38490*/  LDL.LU.64 R18, [R1+0x35f8] ;  /* 0x0035f80001127983 */ /* 0x001ea20000300a00 */
[----:B------:R-:W2:Y:S02]  /*384a0*/  LDL.LU.64 R16, [R1+0x35f0] ;  /* 0x0035f00001107983 */ /* 0x000ea40000300a00 */
[----:B------:R-:W-:Y:S01]  /*384b0*/  STL [R1+0x3538], R29 ;  /* 0x0035381d01007387 */ /* 0x000fe20000100800 */
[C---:B--2---:R-:W-:Y:S11]  /*384c0*/  HMMA.16816.F32.BF16 R20, R16.reuse, R4, R20 ;  /* 0x000000041014723c */ /* 0x044ff60000041814 */
[----:B------:R-:W-:Y:S11]  /*384d0*/  @!UPT UIADD3 URZ, URZ, URZ, URZ ;  /* 0x0000003f3f3ff290 */ /* 0x000ff6000fffe03f */
[----:B------:R-:W-:Y:S01]  /*384e0*/  @!UPT UIADD3 URZ, URZ, URZ, URZ ;  /* 0x0000003f3f3ff290 */ /* 0x000fe2000fffe03f */
[----:B------:R0:W-:Y:S01]  /*384f0*/  STL.64 [R1+0x190], R20 ;  /* 0x0001901401007387 */ /* 0x0001e20000100a00 */
[----:B------:R-:W-:Y:S01]  /*38500*/  MOV R3, R22 ;  /* 0x0000001600037202 */ /* 0x000fe20000000f00 */
[----:B------:R-:W-:Y:S02]  /*38510*/  IMAD.MOV.U32 R7, RZ, RZ, R23 ;  /* 0x000000ffff077224 */ /* 0x000fe400078e0017 */
[----:B------:R-:W2:Y:S04]  /*38520*/  LDL.LU.64 R22, [R1+0x35e8] ;  /* 0x0035e80001167983 */ /* 0x000ea80000300a00 */
[----:B0-----:R-:W2:Y:S02]  /*38530*/  LDL.LU.64 R20, [R1+0x35e0] ;  /* 0x0035e00001147983 */ /* 0x001ea40000300a00 */
[----:B--2---:R-:W-:Y:S02]  /*38540*/  HMMA.16816.F32.BF16 R16, R16, R8, R20 ;  /* 0x000000081010723c */ /* 0x004fe40000041814 */
[----:B------:R-:W2:Y:S01]  /*38550*/  LDL.LU.64 R22, [R1+0x35d8] ;  /* 0x0035d80001167983 */ /* 0x000ea20000300a00 */
[----:B------:R-:W2:Y:S11]  /*38560*/  LDL.LU.64 R20, [R1+0x35d0] ;  /* 0x0035d00001147983 */ /* 0x000eb60000300a00 */
[----:B------:R-:W-:Y:S09]  /*38570*/  @!UPT UIADD3 URZ, URZ, URZ, URZ ;  /* 0x0000003f3f3ff290 */ /* 0x000ff2000fffe03f */
[----:B------:R-:W-:Y:S01]  /*38580*/  STL.64 [R1+0x130], R16 ;  /* 0x0001301001007387 */ /* 0x000fe20000100a00 */
[----:B------:R0:W-:Y:S01]  /*38590*/  STL [R1+0x138], R18 ;  /* 0x0001381201007387 */ /* 0x0001e20000100800 */
[----:B------:R-:W-:Y:S02]  /*385a0*/  MOV R29, R19 ;  /* 0x00000013001d7202 */ /* 0x000fe40000000f00 */
[----:B0-----:R-:W2:Y:S01]  /*385b0*/  LDL.LU.64 R18, [R1+0x35c8] ;  /* 0x0035c80001127983 */ /* 0x001ea20000300a00 */
[----:B------:R-:W2:Y:S02]  /*385c0*/  LDL.LU.64 R16, [R1+0x35c0] ;  /* 0x0035c00001107983 */ /* 0x000ea40000300a00 */
[C---:B--2---:R-:W-:Y:S11]  /*385d0*/  HMMA.16816.F32.BF16 R20, R16.reuse, R4, R20 ;  /* 0x000000041014723c */ /* 0x044ff60000041814 */
[----:B------:R-:W-:Y:S11]  /*385e0*/  @!UPT UIADD3 URZ, URZ, URZ, URZ ;  /* 0x0000003f3f3ff290 */ /* 0x000ff6000fffe03f */
[----:B------:R-:W-:Y:S02]  /*385f0*/  @!UPT UIADD3 URZ, URZ, URZ, URZ ;  /* 0x0000003f3f3ff290 */ /* 0x000fe4000fffe03f */
[----:B------:R-:W-:Y:S02]  /*38600*/  MOV R10, R22 ;  /* 0x00000016000a7202 */ /* 0x000fe40000000f00 */
[----:B------:R-:W-:Y:S02]  /*38610*/  MOV R0, R23 ;  /* 0x0000001700007202 */ /* 0x000fe40000000f00 */
[----:B------:R-:W-:Y:S01]  /*38620*/  MOV R6, R20 ;  /* 0x0000001400067202 */ /* 0x000fe20000000f00 */
[----:B------:R-:W-:Y:S01]  /*38630*/  IMAD.MOV.U32 R11, RZ, RZ, R21 ;  /* 0x000000ffff0b7224 */ /* 0x000fe200078e0015 */
[----:B------:R-:W2:Y:S01]  /*38640*/  LDL.LU.64 R22, [R1+0x35b8] ;  /* 0x0035b80001167983 */ /* 0x000ea20000300a00 */
[----:B------:R-:W2:Y:S02]  /*38650*/  LDL.LU.64 R20, [R1+0x35b0] ;  /* 0x0035b00001147983 */ /* 0x000ea40000300a00 */
[----:B--2---:R-:W-:Y:S11]  /*38660*/  HMMA.16816.F32.BF16 R16, R16, R8, R20 ;  /* 0x000000081010723c */ /* 0x004ff60000041814 */
[----:B------:R-:W-:Y:S11]  /*38670*/  @!UPT UIADD3 URZ, URZ, URZ, URZ ;  /* 0x0000003f3f3ff290 */ /* 0x000ff6000fffe03f */
[----:B------:R-:W-:Y:S02]  /*38680*/  @!UPT UIADD3 URZ, URZ, URZ, URZ ;  /* 0x0000003f3f3ff290 */ /* 0x000fe4000fffe03f */
[----:B------:R-:W-:Y:S01]  /*38690*/  MOV R22, R18 ;  /* 0x0000001200167202 */ /* 0x000fe20000000f00 */
[----:B------:R-:W-:Y:S02]  /*386a0*/  IMAD.MOV.U32 R23, RZ, RZ, R19 ;  /* 0x000000ffff177224 */ /* 0x000fe400078e0013 */
[----:B------:R-:W-:Y:S01]  /*386b0*/  IMAD.MOV.U32 R20, RZ, RZ, R16 ;  /* 0x000000ffff147224 */ /* 0x000fe200078e0010 */
[----:B------:R-:W-:Y:S01]  /*386c0*/  MOV R21, R17 ;  /* 0x0000001100157202 */ /* 0x000fe20000000f00 */
[----:B------:R-:W3:Y:S01]  /*386d0*/  LDL.LU.64 R18, [R1+0x35a8] ;  /* 0x0035a80001127983 */ /* 0x000ee20000300a00 */
[----:B------:R-:W3:Y:S02]  /*386e0*/  LDL.LU.64 R16, [R1+0x35a0] ;  /* 0x0035a00001107983 */ /* 0x000ee40000300a00 */
[----:B------:R-:W-:Y:S01]  /*386f0*/  STL.64 [R1+0x3548], R22 ;  /* 0x0035481601007387 */ /* 0x000fe20000100a00 */
[----:B------:R0:W-:Y:S04]  /*38700*/  STL.64 [R1+0x3540], R20 ;  /* 0x0035401401007387 */ /* 0x0001e80000100a00 */
[----:B0-----:R-:W2:Y:S01]  /*38710*/  LDL.LU R20, [R1+0x80] ;  /* 0x0000800001147983 */ /* 0x001ea20000300800 */
[----:B------:R-:W2:Y:S02]  /*38720*/  LDL.LU R21, [R1+0x84] ;  /* 0x0000840001157983 */ /* 0x000ea40000300800 */
[----:B------:R-:W2:Y:S02]  /*38730*/  LDL.LU R22, [R1+0x88] ;  /* 0x0000880001167983 */ /* 0x000ea40000300800 */
[----:B------:R-:W2:Y:S01]  /*38740*/  LDL.LU R23, [R1+0x8c] ;  /* 0x00008c0001177983 */ /* 0x000ea20000300800 */
[C---:B---3--:R-:W-:Y:S08]  /*38750*/  HMMA.16816.F32.BF16 R24, R16.reuse, R4, R24 ;  /* 0x000000041018723c */ /* 0x048ff00000041818 */
[----:B--2---:R-:W-:Y:S11]  /*38760*/  HMMA.16816.F32.BF16 R20, R16, R8, R20 ;  /* 0x000000081014723c */ /* 0x004ff60000041814 */
[----:B------:R-:W-:Y:S04]  /*38770*/  @!UPT UIADD3 URZ, URZ, URZ, URZ ;  /* 0x0000003f3f3ff290 */ /* 0x000fe8000fffe03f */
[----:B------:R0:W-:Y:S01]  /*38780*/  STL.64 [R1+0xf0], R24 ;  /* 0x0000f01801007387 */ /* 0x0001e20000100a00 */
[----:B------:R-:W-:Y:S03]  /*38790*/  STL.64 [R1+0xf8], R26 ;  /* 0x0000f81a01007387 */ /* 0x000fe60000100a00 */
[----:B0-----:R-:W2:Y:S01]  /*387a0*/  LDL.LU.64 R24, [R1+0x3598] ;  /* 0x0035980001187983 */ /* 0x001ea20000300a00 */
[----:B------:R-:W4:Y:S03]  /*387b0*/  LDL.LU R16, [R1+0x60] ;  /* 0x0000600001107983 */ /* 0x000f260000300800 */
[----:B------:R0:W-:Y:S01]  /*387c0*/  STL.64 [R1+0xb0], R20 ;  /* 0x0000b01401007387 */ /* 0x0001e20000100a00 */
[----:B------:R1:W-:Y:S02]  /*387d0*/  STL.64 [R1+0xb8], R22 ;  /* 0x0000b81601007387 */ /* 0x0003e40000100a00 */
[----:B------:R-:W4:Y:S02]  /*387e0*/  LDL.LU R17, [R1+0x64] ;  /* 0x0000640001117983 */ /* 0x000f240000300800 */
[----:B------:R-:W4:Y:S01]  /*387f0*/  LDL.LU R18, [R1+0x68] ;  /* 0x0000680001127983 */ /* 0x000f220000300800 */
[----:B------:R-:W4:Y:S04]  /*38800*/  LDL.LU R19, [R1+0x6c] ;  /* 0x00006c0001137983 */ /* 0x000f280000300800 */
[----:B0-----:R-:W3:Y:S01]  /*38810*/  LDL.LU R20, [R1+0x170] ;  /* 0x0001700001147983 */ /* 0x001ee20000300800 */
[----:B-1----:R-:W-:Y:S01]  /*38820*/  MOV R23, R2 ;  /* 0x0000000200177202 */ /* 0x002fe20000000f00 */
[----:B----4-:R-:W-:Y:S11]  /*38830*/  HMMA.16816.F32.BF16 R12, R16, R4, R12 ;  /* 0x00000004100c723c */ /* 0x010ff6000004180c */
[----:B------:R-:W-:Y:S11]  /*38840*/  @!UPT UIADD3 URZ, URZ, URZ, URZ ;  /* 0x0000003f3f3ff290 */ /* 0x000ff6000fffe03f */
[----:B------:R-:W-:Y:S01]  /*38850*/  @!UPT UIADD3 URZ, URZ, URZ, URZ ;  /* 0x0000003f3f3ff290 */ /* 0x000fe2000fffe03f */
[----:B------:R-:W-:Y:S01]  /*38860*/  STL.64 [R1+0xe0], R12 ;  /* 0x0000e00c01007387 */ /* 0x000fe20000100a00 */
[----:B------:R-:W-:Y:S02]  /*38870*/  STL.64 [R1+0xe8], R14 ;  /* 0x0000e80e01007387 */ /* 0x000fe40000100a00 */
[----:B------:R-:W3:Y:S02]  /*38880*/  LDL.LU R21, [R1+0x174] ;  /* 0x0001740001157983 */ /* 0x000ee40000300800 */
[----:B------:R-:W4:Y:S01]  /*38890*/  LDL.LU R22, [R1+0x178] ;  /* 0x0001780001167983 */ /* 0x000f220000300800 */
[----:B------:R-:W2:Y:S04]  /*388a0*/  LDL.LU R2, [R1+0x3590] ;  /* 0x0035900001027983 */ /* 0x000ea80000300800 */
[----:B----4-:R0:W-:Y:S01]  /*388b0*/  STL.64 [R1+0x3558], R22 ;  /* 0x0035581601007387 */ /* 0x0101e20000100a00 */
[----:B---3--:R1:W-:Y:S03]  /*388c0*/  STL.64 [R1+0x3550], R20 ;  /* 0x0035501401007387 */ /* 0x0083e60000100a00 */
[----:B--2---:R-:W2:Y:S01]  /*388d0*/  LDSM.16.MT88.4 R12, [R2+0x11000] ;  /* 0x01100000020c783b */ /* 0x004ea20000004200 */
[----:B0-----:R-:W-:-:S03]  /*388e0*/  IMAD.MOV.U32 R22, RZ, RZ, R24 ;  /* 0x000000ffff167224 */ /* 0x001fc600078e0018 */
[----:B-1----:R-:W3:Y:S01]  /*388f0*/  LDL.LU R20, [R1+0x40] ;  /* 0x0000400001147983 */ /* 0x002ee20000300800 */
[----:B------:R-:W-:Y:S02]  /*38900*/  MOV R21, R25 ;  /* 0x0000001900157202 */ /* 0x000fe40000000f00 */
[----:B------:R-:W4:Y:S02]  /*38910*/  LDL.LU R25, [R1+0x358c] ;  /* 0x00358c0001197983 */ /* 0x000f240000300800 */
[----:B------:R-:W3:Y:S01]  /*38920*/  LDL.LU R24, [R1+0x3588] ;  /* 0x0035880001187983 */ /* 0x000ee20000300800 */
[----:B------:R-:W3:Y:S04]  /*38930*/  LDL.LU R23, [R1+0x4c] ;  /* 0x00004c0001177983 */ /* 0x000ee80000300800 */
[----:B--2---:R-:W-:Y:S01]  /*38940*/  STL.64 [R1+0x34d8], R14 ;  /* 0x0034d80e01007387 */ /* 0x004fe20000100a00 */
[----:B------:R0:W-:Y:S03]  /*38950*/  STL.64 [R1+0x34d0], R12 ;  /* 0x0034d00c01007387 */ /* 0x0001e60000100a00 */
[----:B0-----:R-:W2:Y:S01]  /*38960*/  LDL.LU R12, [R1+0x90] ;  /* 0x00009000010c7983 */ /* 0x001ea20000300800 */
[----:B------:R-:W2:Y:S01]  /*38970*/  LDL.LU R13, [R1+0x94] ;  /* 0x00009400010d7983 */ /* 0x000ea20000300800 */
[----:B----4-:R-:W-:-:S02]  /*38980*/  MOV R14, R25 ;  /* 0x00000019000e7202 */ /* 0x010fc40000000f00 */
[----:B---3--:R-:W-:Y:S02]  /*38990*/  MOV R15, R24 ;  /* 0x00000018000f7202 */ /* 0x008fe40000000f00 */
[----:B------:R-:W0:Y:S04]  /*389a0*/  LDSM.16.MT88.4 R24, [R2+0x11080] ;  /* 0x011080000218783b */ /* 0x000e280000004200 */
[----:B0-----:R-:W-:Y:S01]  /*389b0*/  STL.64 [R1+0x34b8], R26 ;  /* 0x0034b81a01007387 */ /* 0x001fe20000100a00 */
[----:B------:R0:W-:Y:S03]  /*389c0*/  STL.64 [R1+0x34b0], R24 ;  /* 0x0034b01801007387 */ /* 0x0001e60000100a00 */
[----:B0-----:R-:W3:Y:S01]  /*389d0*/  LDL.LU R24, [R1+0x20] ;  /* 0x0000200001187983 */ /* 0x001ee20000300800 */
[----:B------:R-:W3:Y:S02]  /*389e0*/  LDL.LU R25, [R1+0x24] ;  /* 0x0000240001197983 */ /* 0x000ee40000300800 */
[----:B------:R-:W4:Y:S02]  /*389f0*/  LDL.LU R26, [R1+0x28] ;  /* 0x00002800011a7983 */ /* 0x000f240000300800 */
[----:B------:R-:W4:Y:S01]  /*38a00*/  LDL.LU R27, [R1+0x2c] ;  /* 0x00002c00011b7983 */ /* 0x000f220000300800 */
[----:B--2---:R-:W-:Y:S01]  /*38a10*/  HMMA.16816.F32.BF16 R16, R16, R8, R12 ;  /* 0x000000081010723c */ /* 0x004fe2000004180c */
[----:B----4-:R-:W-:Y:S01]  /*38a20*/  STL.64 [R1+0x3568], R26 ;  /* 0x0035681a01007387 */ /* 0x010fe20000100a00 */
[----:B---3--:R0:W-:Y:S03]  /*38a30*/  STL.64 [R1+0x3560], R24 ;  /* 0x0035601801007387 */ /* 0x0081e60000100a00 */
[----:B0-----:R-:W2:Y:S01]  /*38a40*/  LDL.LU R24, [R1+0x50] ;  /* 0x0000500001187983 */ /* 0x001ea20000300800 */
[----:B------:R-:W2:Y:S02]  /*38a50*/  LDL.LU R25, [R1+0x54] ;  /* 0x0000540001197983 */ /* 0x000ea40000300800 */
[----:B------:R-:W3:Y:S02]  /*38a60*/  LDL.LU R26, [R1+0x58] ;  /* 0x00005800011a7983 */ /* 0x000ee40000300800 */
[----:B------:R-:W3:Y:S02]  /*38a70*/  LDL.LU R27, [R1+0x5c] ;  /* 0x00005c00011b7983 */ /* 0x000ee40000300800 */
[----:B------:R-:W-:Y:S01]  /*38a80*/  IMAD.MOV.U32 R14, RZ, RZ, R28 ;  /* 0x000000ffff0e7224 */ /* 0x000fe200078e001c */
[----:B---3--:R-:W-:Y:S01]  /*38a90*/  STL.64 [R1+0x3578], R26 ;  /* 0x0035781a01007387 */ /* 0x008fe20000100a00 */
[----:B--2---:R0:W-:Y:S03]  /*38aa0*/  STL.64 [R1+0x3570], R24 ;  /* 0x0035701801007387 */ /* 0x0041e60000100a00 */
[----:B0-----:R-:W2:Y:S01]  /*38ab0*/  LDL.LU R24, [R1+0x1a0] ;  /* 0x0001a00001187983 */ /* 0x001ea20000300800 */
[----:B------:R-:W2:Y:S02]  /*38ac0*/  LDL.LU R25, [R1+0x1a4] ;  /* 0x0001a40001197983 */ /* 0x000ea40000300800 */
[----:B------:R-:W2:Y:S02]  /*38ad0*/  LDL.LU R26, [R1+0x1a8] ;  /* 0x0001a800011a7983 */ /* 0x000ea40000300800 */
[----:B------:R-:W2:Y:S01]  /*38ae0*/  LDL.LU R27, [R1+0x1ac] ;  /* 0x0001ac00011b7983 */ /* 0x000ea20000300800 */
[----:B------:R-:W3:Y:S01]  /*38af0*/  LDL.LU R12, [R1+0x30] ;  /* 0x00003000010c7983 */ /* 0x000ee20000300800 */
[----:B------:R-:W-:Y:S02]  /*38b00*/  STL.64 [R1+0xd0], R16 ;  /* 0x0000d01001007387 */ /* 0x000fe40000100a00 */
[----:B------:R-:W-:Y:S02]  /*38b10*/  STL.64 [R1+0xd8], R18 ;  /* 0x0000d81201007387 */ /* 0x000fe40000100a00 */
[----:B------:R-:W3:Y:S01]  /*38b20*/  LDL.LU R13, [R1+0x34] ;  /* 0x00003400010d7983 */ /* 0x000ee20000300800 */
[----:B------:R-:W4:Y:S01]  /*38b30*/  LDL.LU R28, [R1+0x3584] ;  /* 0x00358400011c7983 */ /* 0x000f220000300800 */
[----:B------:R-:W2:Y:S03]  /*38b40*/  LDL.LU R15, [R1+0x3c] ;  /* 0x00003c00010f7983 */ /* 0x000ea60000300800 */
[----:B--2---:R-:W-:Y:S01]  /*38b50*/  STL.64 [R1+0x34f8], R14 ;  /* 0x0034f80e01007387 */ /* 0x004fe20000100a00 */
[----:B---3--:R0:W-:Y:S03]  /*38b60*/  STL.64 [R1+0x34f0], R12 ;  /* 0x0034f00c01007387 */ /* 0x0081e60000100a00 */
[----:B0-----:R-:W2:Y:S01]  /*38b70*/  LDL.LU R12, [R1+0x160] ;  /* 0x00016000010c7983 */ /* 0x001ea20000300800 */
[----:B------:R-:W2:Y:S02]  /*38b80*/  LDL.LU R13, [R1+0x164] ;  /* 0x00016400010d7983 */ /* 0x000ea40000300800 */
[----:B------:R-:W3:Y:S01]  /*38b90*/  LDL.LU R14, [R1+0x168] ;  /* 0x00016800010e7983 */ /* 0x000ee20000300800 */
[----:B----4-:R-:W-:-:S02]  /*38ba0*/  MOV R15, R28 ;  /* 0x0000001c000f7202 */ /* 0x010fc40000000f00 */
[----:B------:R-:W4:Y:S01]  /*38bb0*/  LDL.LU R28, [R1+0x3580] ;  /* 0x00358000011c7983 */ /* 0x000f220000300800 */
[C---:B------:R-:W-:Y:S03]  /*38bc0*/  HMMA.16816.F32.BF16 R24, R20.reuse, R4, R24 ;  /* 0x000000041418723c */ /* 0x040fe60000041818 */
[----:B----4-:R-:W0:Y:S04]  /*38bd0*/  LDSM.16.MT88.4 R16, [R28+0x11000] ;  /* 0x011000001c10783b */ /* 0x010e280000004200 */
[----:B---3--:R-:W-:Y:S01]  /*38be0*/  STL.64 [R1+0x3508], R14 ;  /* 0x0035080e01007387 */ /* 0x008fe20000100a00 */
[----:B--2---:R1:W-:Y:S03]  /*38bf0*/  STL.64 [R1+0x3500], R12 ;  /* 0x0035000c01007387 */ /* 0x0043e60000100a00 */
[----:B-1----:R-:W2:Y:S01]  /*38c00*/  LDL.LU R12, [R1+0x180] ;  /* 0x00018000010c7983 */ /* 0x002ea20000300800 */
[----:B------:R-:W2:Y:S02]  /*38c10*/  LDL.LU R13, [R1+0x184] ;  /* 0x00018400010d7983 */ /* 0x000ea40000300800 */
[----:B------:R-:W2:Y:S02]  /*38c20*/  LDL.LU R14, [R1+0x188] ;  /* 0x00018800010e7983 */ /* 0x000ea40000300800 */
[----:B------:R-:W2:Y:S01]  /*38c30*/  LDL.LU R15, [R1+0x18c] ;  /* 0x00018c00010f7983 */ /* 0x000ea20000300800 */
[----:B0-----:R-:W-:Y:S01]  /*38c40*/  STL.64 [R1+0x3498], R18 ;  /* 0x0034981201007387 */ /* 0x001fe20000100a00 */
[----:B------:R0:W-:Y:S03]  /*38c50*/  STL.64 [R1+0x3490], R16 ;  /* 0x0034901001007387 */ /* 0x0001e60000100a00 */
[----:B0-----:R-:W3:Y:S01]  /*38c60*/  LDL.LU R16, [R1+0x100] ;  /* 0x0001000001107983 */ /* 0x001ee20000300800 */
[----:B------:R-:W3:Y:S02]  /*38c70*/  LDL.LU R17, [R1+0x104] ;  /* 0x0001040001117983 */ /* 0x000ee40000300800 */
[----:B------:R-:W3:Y:S02]  /*38c80*/  LDL.LU R18, [R1+0x108] ;  /* 0x0001080001127983 */ /* 0x000ee40000300800 */
[----:B------:R-:W3:Y:S01]  /*38c90*/  LDL.LU R19, [R1+0x10c] ;  /* 0x00010c0001137983 */ /* 0x000ee20000300800 */
        /* <DEDUP_REMOVED lines=9> */
[----:B------:R0:W-:Y:S03]  /*38d30*/  STL.64 [R1+0xa8], R22 ;  /* 0x0000a81601007387 */ /* 0x0001e60000100a00 */
[----:B0-----:R-:W4:Y:S01]  /*38d40*/  LDL.LU.64 R22, [R1+0x3558] ;  /* 0x0035580001167983 */ /* 0x001f220000300a00 */
[----:B------:R-:W4:Y:S02]  /*38d50*/  LDL.LU.64 R20, [R1+0x3550] ;  /* 0x0035500001147983 */ /* 0x000f240000300a00 */
[C---:B----4-:R-:W-:Y:S08]  /*38d60*/  HMMA.16816.F32.BF16 R20, R24.reuse, R4, R20 ;  /* 0x000000041814723c */ /* 0x050ff00000041814 */
[----:B---3--:R-:W-:Y:S01]  /*38d70*/  HMMA.16816.F32.BF16 R24, R24, R8, R16 ;  /* 0x000000081818723c */ /* 0x008fe20000041810 */
[----:B------:R-:W0:Y:S11]  /*38d80*/  LDSM.16.MT88.4 R16, [R28+0x11080] ;  /* 0x011080001c10783b */ /* 0x000e360000004200 */
[----:B------:R-:W-:Y:S03]  /*38d90*/  @!UPT UIADD3 URZ, URZ, URZ, URZ ;  /* 0x0000003f3f3ff290 */ /* 0x000fe6000fffe03f */
[----:B------:R-:W-:Y:S01]  /*38da0*/  STL.64 [R1+0x90], R20 ;  /* 0x0000901401007387 */ /* 0x000fe20000100a00 */
[----:B------:R1:W-:Y:S03]  /*38db0*/  STL.64 [R1+0x98], R22 ;  /* 0x0000981601007387 */ /* 0x0003e60000100a00 */
[----:B-1----:R-:W3:Y:S01]  /*38dc0*/  LDL.LU.64 R22, [R1+0x3548] ;  /* 0x0035480001167983 */ /* 0x002ee20000300a00 */
[----:B------:R-:W4:Y:S03]  /*38dd0*/  LDL.LU.64 R20, [R1+0x3540] ;  /* 0x0035400001147983 */ /* 0x000f260000300a00 */
[----:B------:R1:W-:Y:S02]  /*38de0*/  STL.64 [R1+0x70], R24 ;  /* 0x0000701801007387 */ /* 0x0003e40000100a00 */
[----:B------:R0:W-:Y:S01]  /*38df0*/  STL.64 [R1+0x78], R26 ;  /* 0x0000781a01007387 */ /* 0x0001e20000100a00 */
[----:B-1----:R-:W2:Y:S01]  /*38e00*/  LDL.LU R24, [R1+0x130] ;  /* 0x0001300001187983 */ /* 0x002ea20000300800 */
[----:B0-----:R4:W-:Y:S02]  /*38e10*/  STL.64 [R1+0x20], R16 ;  /* 0x0000201001007387 */ /* 0x0019e40000100a00 */
[----:B------:R3:W-:Y:S02]  /*38e20*/  STL.64 [R1+0x28], R18 ;  /* 0x0000281201007387 */ /* 0x0007e40000100a00 */
[----:B------:R-:W2:Y:S01]  /*38e30*/  LDL.LU R25, [R1+0x134] ;  /* 0x0001340001197983 */ /* 0x000ea20000300800 */
[----:B------:R-:W2:Y:S01]  /*38e40*/  LDL.LU R26, [R1+0x138] ;  /* 0x00013800011a7983 */ /* 0x000ea20000300800 */
[----:B------:R-:W-:-:S02]  /*38e50*/  MOV R27, R29 ;  /* 0x0000001d001b7202 */ /* 0x000fc40000000f00 */
[----:B------:R-:W2:Y:S01]  /*38e60*/  LDL.LU R29, [R1+0x3538] ;  /* 0x00353800011d7983 */ /* 0x000ea20000300800 */
[----:B----4-:R-:W-:Y:S01]  /*38e70*/  MOV R16, R20 ;  /* 0x0000001400107202 */ /* 0x010fe20000000f00 */
[----:B------:R-:W-:Y:S01]  /*38e80*/  IMAD.MOV.U32 R17, RZ, RZ, R21 ;  /* 0x000000ffff117224 */ /* 0x000fe200078e0015 */
[----:B---3--:R-:W-:Y:S02]  /*38e90*/  MOV R18, R22 ;  /* 0x0000001600127202 */ /* 0x008fe40000000f00 */
[----:B------:R-:W-:Y:S01]  /*38ea0*/  MOV R19, R23 ;  /* 0x0000001700137202 */ /* 0x000fe20000000f00 */
[----:B--2---:R0:W-:Y:S01]  /*38eb0*/  STL.64 [R1+0x34c8], R26 ;  /* 0x0034c81a01007387 */ /* 0x0041e20000100a00 */
[----:B------:R1:W-:Y:S02]  /*38ec0*/  STL.64 [R1+0x34c0], R24 ;  /* 0x0034c01801007387 */ /* 0x0003e40000100a00 */
[----:B0-----:R-:W-:Y:S01]  /*38ed0*/  IMAD.MOV.U32 R26, RZ, RZ, R3 ;  /* 0x000000ffff1a7224 */ /* 0x001fe200078e0003 */
[----:B-1----:R-:W2:Y:S01]  /*38ee0*/  LDL.LU R24, [R1+0x190] ;  /* 0x0001900001187983 */ /* 0x002ea20000300800 */
[----:B------:R-:W2:Y:S02]  /*38ef0*/  LDL.LU R25, [R1+0x194] ;  /* 0x0001940001197983 */ /* 0x000ea40000300800 */
[----:B------:R-:W3:Y:S01]  /*38f00*/  LDL.LU R3, [R1+0x3534] ;  /* 0x0035340001037983 */ /* 0x000ee20000300800 */
[----:B------:R-:W-:-:S02]  /*38f10*/  MOV R27, R7 ;  /* 0x00000007001b7202 */ /* 0x000fc40000000f00 */
[----:B------:R-:W4:Y:S01]  /*38f20*/  LDL.LU R7, [R1+0x3530] ;  /* 0x0035300001077983 */ /* 0x000f220000300800 */
[----:B------:R-:W2:Y:S02]  /*38f30*/  LDL.LU R20, [R1+0x352c] ;  /* 0x00352c0001147983 */ /* 0x000ea40000300800 */
[----:B------:R-:W2:Y:S02]  /*38f40*/  LDL.LU R21, [R1+0x3528] ;  /* 0x0035280001157983 */ /* 0x000ea40000300800 */
[----:B------:R-:W2:Y:S01]  /*38f50*/  LDL.LU R22, [R1+0x3524] ;  /* 0x0035240001167983 */ /* 0x000ea20000300800 */
[----:B------:R-:W2:Y:S01]  /*38f60*/  LDL.LU R23, [R1+0x3520] ;  /* 0x0035200001177983 */ /* 0x000ea20000300800 */
[----:B------:R-:W-:Y:S02]  /*38f70*/  STL.64 [R1+0x34a8], R18 ;  /* 0x0034a81201007387 */ /* 0x000fe40000100a00 */
[----:B------:R0:W-:Y:S02]  /*38f80*/  STL.64 [R1+0x34a0], R16 ;  /* 0x0034a01001007387 */ /* 0x0001e40000100a00 */
[----:B0-----:R-:W-:Y:S01]  /*38f90*/  IMAD.MOV.U32 R16, RZ, RZ, R6 ;  /* 0x000000ffff107224 */ /* 0x001fe200078e0006 */
[----:B------:R-:W-:Y:S01]  /*38fa0*/  MOV R17, R11 ;  /* 0x0000000b00117202 */ /* 0x000fe20000000f00 */
[----:B------:R-:W3:Y:S01]  /*38fb0*/  LDL.LU R6, [R1+0x351c] ;  /* 0x00351c0001067983 */ /* 0x000ee20000300800 */
[----:B------:R-:W3:Y:S01]  /*38fc0*/  LDL.LU R11, [R1+0x3518] ;  /* 0x00351800010b7983 */ /* 0x000ee20000300800 */
[----:B------:R-:W-:Y:S01]  /*38fd0*/  MOV R18, R10 ;  /* 0x0000000a00127202 */ /* 0x000fe20000000f00 */
[----:B------:R-:W-:Y:S01]  /*38fe0*/  IMAD.MOV.U32 R19, RZ, RZ, R0 ;  /* 0x000000ffff137224 */ /* 0x000fe200078e0000 */
[----:B------:R-:W3:Y:S01]  /*38ff0*/  LDL.LU R10, [R1+0x3514] ;  /* 0x00351400010a7983 */ /* 0x000ee20000300800 */
[----:B------:R-:W3:Y:S02]  /*39000*/  LDL.LU R0, [R1+0x3510] ;  /* 0x0035100001007983 */ /* 0x000ee40000300800 */
        /* <DEDUP_REMOVED lines=16> */
[----:B-1----:R-:W2:Y:S01]  /*39110*/  LDL.LU R22, [R1+0x148] ;  /* 0x0001480001167983 */ /* 0x002ea20000300800 */
[----:B---3--:R-:W-:Y:S02]  /*39120*/  MOV R23, R10 ;  /* 0x0000000a00177202 */ /* 0x008fe40000000f00 */
[----:B------:R-:W3:Y:S05]  /*39130*/  LDL.LU R10, [R1+0x34ec] ;  /* 0x0034ec00010a7983 */ /* 0x000eea0000300800 */
[----:B--2---:R-:W-:Y:S11]  /*39140*/  HMMA.16816.F32.BF16 R20, R12, R4, R20 ;  /* 0x000000040c14723c */ /* 0x004ff60000041814 */
[----:B------:R-:W-:Y:S11]  /*39150*/  @!UPT UIADD3 URZ, URZ, URZ, URZ ;  /* 0x0000003f3f3ff290 */ /* 0x000ff6000fffe03f */
[----:B------:R-:W-:Y:S01]  /*39160*/  @!UPT UIADD3 URZ, URZ, URZ, URZ ;  /* 0x0000003f3f3ff290 */ /* 0x000fe2000fffe03f */
[----:B------:R-:W-:Y:S01]  /*39170*/  STL.64 [R1+0xc0], R20 ;  /* 0x0000c01401007387 */ /* 0x000fe20000100a00 */
[----:B------:R-:W-:Y:S02]  /*39180*/  STL.64 [R1+0xc8], R22 ;  /* 0x0000c81601007387 */ /* 0x000fe40000100a00 */
[----:B------:R-:W0:Y:S02]  /*39190*/  LDSM.16.MT88.4 R20, [R0+0x11000] ;  /* 0x011000000014783b */ /* 0x000e240000004200 */
[----:B0-----:R-:W-:Y:S02]  /*391a0*/  STL.64 [R1+0x10], R20 ;  /* 0x0000101401007387 */ /* 0x001fe40000100a00 */
[----:B------:R-:W-:Y:S02]  /*391b0*/  STL.64 [R1+0x18], R22 ;  /* 0x0000181601007387 */ /* 0x000fe40000100a00 */
[----:B------:R-:W0:Y:S02]  /*391c0*/  LDSM.16.MT88.4 R20, [R0+0x11080] ;  /* 0x011080000014783b */ /* 0x000e240000004200 */
[----:B0-----:R-:W-:Y:S02]  /*391d0*/  STL.64 [R1], R20 ;  /* 0x0000001401007387 */ /* 0x001fe40000100a00 */
[----:B------:R-:W-:Y:S02]  /*391e0*/  STL.64 [R1+0x8], R22 ;  /* 0x0000081601007387 */ /* 0x000fe40000100a00 */
[----:B------:R-:W0:Y:S02]  /*391f0*/  LDSM.16.MT88.4 R20, [R29+0x11000] ;  /* 0x011000001d14783b */ /* 0x000e240000004200 */
[----:B0-----:R4:W-:Y:S02]  /*39200*/  STL.64 [R1+0x3400], R22 ;  /* 0x0034001601007387 */ /* 0x0019e40000100a00 */
[----:B------:R0:W-:Y:S01]  /*39210*/  STL.64 [R1+0x33f8], R20 ;  /* 0x0033f81401007387 */ /* 0x0001e20000100a00 */
[----:B----4-:R-:W-:-:S02]  /*39220*/  MOV R22, R7 ;  /* 0x0000000700167202 */ /* 0x010fc40000000f00 */
[----:B0-----:R-:W-:Y:S01]  /*39230*/  MOV R20, R11 ;  /* 0x0000000b00147202 */ /* 0x001fe20000000f00 */
[----:B------:R-:W-:Y:S01]  /*39240*/  IMAD.MOV.U32 R21, RZ, RZ, R6 ;  /* 0x000000ffff157224 */ /* 0x000fe200078e0006 */
[----:B------:R-:W-:Y:S01]  /*39250*/  MOV R23, R3 ;  /* 0x0000000300177202 */ /* 0x000fe20000000f00 */
[----:B------:R-:W3:Y:S01]  /*39260*/  LDL.LU R11, [R1+0x34e8] ;  /* 0x0034e800010b7983 */ /* 0x000ee20000300800 */
[----:B------:R-:W2:Y:S02]  /*39270*/  LDL.LU R6, [R1+0x34e4] ;  /* 0x0034e40001067983 */ /* 0x000ea40000300800 */
[----:B------:R-:W2:Y:S03]  /*39280*/  LDL.LU R7, [R1+0x34e0] ;  /* 0x0034e00001077983 */ /* 0x000ea60000300800 */
[----:B------:R-:W-:Y:S11]  /*39290*/  HMMA.16816.F32.BF16 R12, R12, R8, R20 ;  /* 0x000000080c0c723c */ /* 0x000ff60000041814 */
[----:B------:R-:W-:Y:S11]  /*392a0*/  @!UPT UIADD3 URZ, URZ, URZ, URZ ;  /* 0x0000003f3f3ff290 */ /* 0x000ff6000fffe03f */
[----:B------:R-:W-:Y:S01]  /*392b0*/  @!UPT UIADD3 URZ, URZ, URZ, URZ ;  /* 0x0000003f3f3ff290 */ /* 0x000fe2000fffe03f */
[----:B------:R-:W-:Y:S01]  /*392c0*/  STL.64 [R1+0x140], R12 ;  /* 0x0001400c01007387 */ /* 0x000fe20000100a00 */
[----:B------:R-:W-:Y:S02]  /*392d0*/  STL [R1+0x148], R14 ;  /* 0x0001480e01007387 */ /* 0x000fe40000100800 */
[----:B------:R-:W-:Y:S02]  /*392e0*/  IMAD.MOV.U32 R28, RZ, RZ, R15 ;  /* 0x000000ffff1c7224 */ /* 0x000fe400078e000f */
[----:B------:R-:W0:Y:S02]  /*392f0*/  LDSM.16.MT88.4 R12, [R29+0x11080] ;  /* 0x011080001d0c783b */ /* 0x000e240000004200 */
[----:B0-----:R-:W-:Y:S01]  /*39300*/  IMAD.MOV.U32 R21, RZ, RZ, R14 ;  /* 0x000000ffff157224 */ /* 0x001fe200078e000e */
[----:B------:R-:W-:Y:S02]  /*39310*/  MOV R20, R15 ;  /* 0x0000000f00147202 */ /* 0x000fe40000000f00 */
[----:B------:R-:W-:-:S02]  /*39320*/  MOV R23, R12 ;  /* 0x0000000c00177202 */ /* 0x000fc40000000f00 */
[----:B------:R-:W-:Y:S01]  /*39330*/  MOV R22, R13 ;  /* 0x0000000d00167202 */ /* 0x000fe20000000f00 */
[----:B------:R-:W2:Y:S01]  /*39340*/  LDL.LU.64 R14, [R1+0x34d8] ;  /* 0x0034d800010e7983 */ /* 0x000ea20000300a00 */
[----:B------:R-:W2:Y:S02]  /*39350*/  LDL.LU.64 R12, [R1+0x34d0] ;  /* 0x0034d000010c7983 */ /* 0x000ea40000300a00 */
[----:B------:R-:W-:Y:S01]  /*39360*/  STL [R1+0x33d0], R29 ;  /* 0x0033d01d01007387 */ /* 0x000fe20000100800 */
[C---:B--2---:R-:W-:Y:S11]  /*39370*/  HMMA.16816.F32.BF16 R24, R12.reuse, R6, R24 ;  /* 0x000000060c18723c */ /* 0x044ff60000041818 */
[----:B------:R-:W-:Y:S11]  /*39380*/  @!UPT UIADD3 URZ, URZ, URZ, URZ ;  /* 0x0000003f3f3ff290 */ /* 0x000ff6000fffe03f */
[----:B------:R-:W-:Y:S01]  /*39390*/  @!UPT UIADD3 URZ, URZ, URZ, URZ ;  /* 0x0000003f3f3ff290 */ /* 0x000fe2000fffe03f */
[----:B------:R0:W-:Y:S01]  /*393a0*/  STL [R1+0x180], R24 ;  /* 0x0001801801007387 */ /* 0x0001e20000100800 */
[----:B------:R-:W-:Y:S01]  /*393b0*/  IMAD.MOV.U32 R8, RZ, RZ, R26 ;  /* 0x000000ffff087224 */ /* 0x000fe200078e001a */
[----:B------:R-:W-:Y:S02]  /*393c0*/  MOV R3, R27 ;  /* 0x0000001b00037202 */ /* 0x000fe40000000f00 */
[----:B------:R-:W-:Y:S01]  /*393d0*/  MOV R9, R25 ;  /* 0x0000001900097202 */ /* 0x000fe20000000f00 */
[----:B------:R-:W3:Y:S04]  /*393e0*/  LDL.LU.64 R26, [R1+0x34c8] ;  /* 0x0034c800011a7983 */ /* 0x000ee80000300a00 */
[----:B0-----:R-:W3:Y:S02]  /*393f0*/  LDL.LU.64 R24, [R1+0x34c0] ;  /* 0x0034c00001187983 */ /* 0x001ee40000300a00 */
[----:B---3--:R-:W-:Y:S02]  /*39400*/  HMMA.16816.F32.BF16 R12, R12, R10, R24 ;  /* 0x0000000a0c0c723c */ /* 0x008fe40000041818 */
[----:B------:R-:W2:Y:S01]  /*39410*/  LDL.LU.64 R26, [R1+0x34b8] ;  /* 0x0034b800011a7983 */ /* 0x000ea20000300a00 */
[----:B------:R-:W2:Y:S11]  /*39420*/  LDL.LU.64 R24, [R1+0x34b0] ;  /* 0x0034b00001187983 */ /* 0x000eb60000300a00 */
[----:B------:R-:W-:Y:S09]  /*39430*/  @!UPT UIADD3 URZ, URZ, URZ, URZ ;  /* 0x0000003f3f3ff290 */ /* 0x000ff2000fffe03f */
[----:B------:R0:W-:Y:S01]  /*39440*/  STL [R1+0x160], R12 ;  /* 0x0001600c01007387 */ /* 0x0001e20000100800 */
[----:B------:R-:W-:Y:S01]  /*39450*/  MOV R29, R13 ;  /* 0x0000000d001d7202 */ /* 0x000fe20000000f00 */
[----:B------:R-:W-:Y:S01]  /*39460*/  IMAD.MOV.U32 R5, RZ, RZ, R14 ;  /* 0x000000ffff057224 */ /* 0x000fe200078e000e */
[----:B------:R-:W-:Y:S01]  /*39470*/  MOV R4, R15 ;  /* 0x0000000f00047202 */ /* 0x000fe20000000f00 */
[----:B0-----:R-:W3:Y:S01]  /*39480*/  LDL.LU R12, [R1+0xb0] ;  /* 0x0000b000010c7983 */ /* 0x001ee20000300800 */
[----:B------:R-:W3:Y:S02]  /*39490*/  LDL.LU R13, [R1+0xb4] ;  /* 0x0000b400010d7983 */ /* 0x000ee40000300800 */
[----:B------:R-:W3:Y:S02]  /*394a0*/  LDL.LU R14, [R1+0xb8] ;  /* 0x0000b800010e7983 */ /* 0x000ee40000300800 */
[----:B------:R-:W3:Y:S01]  /*394b0*/  LDL.LU R15, [R1+0xbc] ;  /* 0x0000bc00010f7983 */ /* 0x000ee20000300800 */
        /* <DEDUP_REMOVED lines=15> */
[----:B-1----:R-:W2:Y:S02]  /*395b0*/  LDL.LU R26, [R1+0xf8] ;  /* 0x0000f800011a7983 */ /* 0x002ea40000300800 */
[----:B------:R-:W2:Y:S01]  /*395c0*/  LDL.LU R27, [R1+0xfc] ;  /* 0x0000fc00011b7983 */ /* 0x000ea20000300800 */
[----:B------:R-:W-:Y:S01]  /*395d0*/  STL.64 [R1+0x3480], R10 ;  /* 0x0034800a01007387 */ /* 0x000fe20000100a00 */
[C---:B--2---:R-:W-:Y:S08]  /*395e0*/  HMMA.16816.F32.BF16 R24, R16.reuse, R6, R24 ;  /* 0x000000061018723c */ /* 0x044ff00000041818 */
[----:B---3--:R-:W-:Y:S11]  /*395f0*/  HMMA.16816.F32.BF16 R12, R16, R10, R12 ;  /* 0x0000000a100c723c */ /* 0x008ff6000004180c */
[----:B------:R-:W-:Y:S04]  /*39600*/  @!UPT UIADD3 URZ, URZ, URZ, URZ ;  /* 0x0000003f3f3ff290 */ /* 0x000fe8000fffe03f */
[----:B------:R-:W-:Y:S01]  /*39610*/  STL.64 [R1+0x130], R24 ;  /* 0x0001301801007387 */ /* 0x000fe20000100a00 */
[----:B------:R-:W-:Y:S02]  /*39620*/  STL.64 [R1+0x138], R26 ;  /* 0x0001381a01007387 */ /* 0x000fe40000100a00 */
[----:B------:R-:W0:Y:S04]  /*39630*/  LDSM.16.MT88.4 R24, [R2+0x12000] ;  /* 0x012000000218783b */ /* 0x000e280000004200 */
[----:B------:R-:W-:Y:S01]  /*39640*/  STL.64 [R1+0x3478], R8 ;  /* 0x0034780801007387 */ /* 0x000fe20000100a00 */
[----:B------:R-:W-:Y:S01]  /*39650*/  STL.64 [R1+0x120], R12 ;  /* 0x0001200c01007387 */ /* 0x000fe20000100a00 */
[----:B------:R-:W-:Y:S03]  /*39660*/  STL.64 [R1+0x128], R14 ;  /* 0x0001280e01007387 */ /* 0x000fe60000100a00 */
[----:B0-----:R0:W-:Y:S01]  /*39670*/  STL.64 [R1+0x33c0], R26 ;  /* 0x0033c01a01007387 */ /* 0x0011e20000100a00 */
[----:B------:R1:W-:Y:S01]  /*39680*/  STL.64 [R1+0x33b8], R24 ;  /* 0x0033b81801007387 */ /* 0x0003e20000100a00 */
[----:B0-----:R-:W-:-:S02]  /*39690*/  MOV R27, R20 ;  /* 0x00000014001b7202 */ /* 0x001fc40000000f00 */
[----:B------:R-:W-:Y:S01]  /*396a0*/  MOV R26, R21 ;  /* 0x00000015001a7202 */ /* 0x000fe20000000f00 */
[----:B------:R-:W2:Y:S01]  /*396b0*/  LDL.LU R20, [R1] ;  /* 0x0000000001147983 */ /* 0x000ea20000300800 */
[----:B-1----:R-:W-:Y:S02]  /*396c0*/  IMAD.MOV.U32 R25, RZ, RZ, R22 ;  /* 0x000000ffff197224 */ /* 0x002fe400078e0016 */
[----:B------:R-:W2:Y:S01]  /*396d0*/  LDL.LU R21, [R1+0x4] ;  /* 0x0000040001157983 */ /* 0x000ea20000300800 */
[----:B------:R-:W-:Y:S01]  /*396e0*/  MOV R24, R23 ;  /* 0x0000001700187202 */ /* 0x000fe20000000f00 */
[----:B------:R-:W3:Y:S01]  /*396f0*/  LDL.LU R22, [R1+0x8] ;  /* 0x0000080001167983 */ /* 0x000ee20000300800 */
[----:B------:R-:W3:Y:S03]  /*39700*/  LDL.LU R23, [R1+0xc] ;  /* 0x00000c0001177983 */ /* 0x000ee60000300800 */
[----:B---3--:R-:W-:Y:S01]  /*39710*/  STL.64 [R1+0x3430], R22 ;  /* 0x0034301601007387 */ /* 0x008fe20000100a00 */
[----:B--2---:R-:W-:Y:S02]  /*39720*/  STL.64 [R1+0x3428], R20 ;  /* 0x0034281401007387 */ /* 0x004fe40000100a00 */
        /* <DEDUP_REMOVED lines=8> */
[----:B------:R-:W2:Y:S02]  /*397b0*/  LDL.LU R22, [R1+0x18] ;  /* 0x0000180001167983 */ /* 0x000ea40000300800 */
[----:B------:R-:W2:Y:S02]  /*397c0*/  LDL.LU R23, [R1+0x1c] ;  /* 0x00001c0001177983 */ /* 0x000ea40000300800 */
[----:B--2---:R-:W-:Y:S01]  /*397d0*/  STL.64 [R1+0x3460], R22 ;  /* 0x0034601601007387 */ /* 0x004fe20000100a00 */
[----:B----4-:R-:W-:Y:S02]  /*397e0*/  STL.64 [R1+0x3458], R20 ;  /* 0x0034581401007387 */ /* 0x010fe40000100a00 */
[----:B---3--:R-:W-:Y:S02]  /*397f0*/  STL.64 [R1+0x33f0], R26 ;  /* 0x0033f01a01007387 */ /* 0x008fe40000100a00 */
[----:B------:R0:W-:Y:S02]  /*39800*/  STL.64 [R1+0x33e8], R24 ;  /* 0x0033e81801007387 */ /* 0x0001e40000100a00 */
        /* <DEDUP_REMOVED lines=8> */
[----:B------:R-:W4:Y:S04]  /*39890*/  LDL R15, [R1+0x1ae4] ;  /* 0x001ae400010f7983 */ /* 0x000f280000100800 */
[----:B---3--:R-:W-:Y:S01]  /*398a0*/  STL.64 [R1+0x3410], R26 ;  /* 0x0034101a01007387 */ /* 0x008fe20000100a00 */
[----:B--2---:R0:W-:Y:S03]  /*398b0*/  STL.64 [R1+0x3408], R24 ;  /* 0x0034081801007387 */ /* 0x0041e60000100a00 */
[----:B----4-:R-:W1:Y:S02]  /*398c0*/  LDSM.16.M88.4 R16, [R15+0x20200] ;  /* 0x020200000f10783b */ /* 0x010e640000000200 */
[----:B------:R-:W2:Y:S02]  /*398d0*/  LDSM.16.M88.4 R12, [R15+0x28200] ;  /* 0x028200000f0c783b */ /* 0x000ea40000000200 */
[----:B0-----:R-:W3:Y:S02]  /*398e0*/  LDL.LU R24, [R1+0x70] ;  /* 0x0000700001187983 */ /* 0x001ee40000300800 */
[----:B------:R-:W3:Y:S02]  /*398f0*/  LDL.LU R25, [R1+0x74] ;  /* 0x0000740001197983 */ /* 0x000ee40000300800 */
[----:B------:R-:W4:Y:S02]  /*39900*/  LDL.LU R26, [R1+0x78] ;  /* 0x00007800011a7983 */ /* 0x000f240000300800 */
[----:B------:R-:W4:Y:S01]  /*39910*/  LDL.LU R27, [R1+0x7c] ;  /* 0x00007c00011b7983 */ /* 0x000f220000300800 */
[----:B------:R-:W2:Y:S01]  /*39920*/  LDL.LU R8, [R1+0xe0] ;  /* 0x0000e00001087983 */ /* 0x000ea20000300800 */
[----:B------:R-:W2:Y:S02]  /*39930*/  LDL.LU R9, [R1+0xe4] ;  /* 0x0000e40001097983 */ /* 0x000ea40000300800 */
[----:B------:R-:W2:Y:S02]  /*39940*/  LDL.LU R10, [R1+0xe8] ;  /* 0x0000e800010a7983 */ /* 0x000ea40000300800 */
[----:B------:R-:W2:Y:S01]  /*39950*/  LDL.LU R11, [R1+0xec] ;  /* 0x0000ec00010b7983 */ /* 0x000ea20000300800 */
[----:B----4-:R-:W-:Y:S01]  /*39960*/  STL.64 [R1+0x3420], R26 ;  /* 0x0034201a01007387 */ /* 0x010fe20000100a00 */
[----:B---3--:R0:W-:Y:S03]  /*39970*/  STL.64 [R1+0x3418], R24 ;  /* 0x0034181801007387 */ /* 0x0081e60000100a00 */
[----:B0-----:R-:W3:Y:S01]  /*39980*/  LDL.LU R24, [R1+0x90] ;  /* 0x0000900001187983 */ /* 0x001ee20000300800 */
[----:B------:R-:W3:Y:S02]  /*39990*/  LDL.LU R25, [R1+0x94] ;  /* 0x0000940001197983 */ /* 0x000ee40000300800 */
[----:B------:R-:W4:Y:S02]  /*399a0*/  LDL.LU R26, [R1+0x98] ;  /* 0x00009800011a7983 */ /* 0x000f240000300800 */
[----:B------:R-:W4:Y:S02]  /*399b0*/  LDL.LU R27, [R1+0x9c] ;  /* 0x00009c00011b7983 */ /* 0x000f240000300800 */
[----:B----4-:R-:W-:Y:S01]  /*399c0*/  STL.64 [R1+0x3440], R26 ;  /* 0x0034401a01007387 */ /* 0x010fe20000100a00 */
[----:B---3--:R0:W-:Y:S03]  /*399d0*/  STL.64 [R1+0x3438], R24 ;  /* 0x0034381801007387 */ /* 0x0081e60000100a00 */
        /* <DEDUP_REMOVED lines=17> */
[----:B-1----:R-:W-:Y:S01]  /*39af0*/  STL [R1+0x3294], R18 ;  /* 0x0032941201007387 */ /* 0x002fe20000100800 */
[----:B------:R-:W-:Y:S02]  /*39b00*/  STL [R1+0x3290], R19 ;  /* 0x0032901301007387 */ /* 0x000fe40000100800 */
[----:B------:R0:W-:Y:S02]  /*39b10*/  STL.64 [R1+0x33c8], R16 ;  /* 0x0033c81001007387 */ /* 0x0001e40000100a00 */
[----:B------:R-:W-:Y:S01]  /*39b20*/  STL [R1+0x329c], R14 ;  /* 0x00329c0e01007387 */ /* 0x000fe20000100800 */
[----:B------:R-:W-:Y:S04]  /*39b30*/  STL [R1+0x3298], R15 ;  /* 0x0032980f01007387 */ /* 0x000fe80000100800 */
[----:B0-----:R-:W3:Y:S01]  /*39b40*/  LDL.LU R16, [R1+0x140] ;  /* 0x0001400001107983 */ /* 0x001ee20000300800 */
[----:B------:R-:W-:Y:S02]  /*39b50*/  STL.64 [R1+0x110], R8 ;  /* 0x0001100801007387 */ /* 0x000fe40000100a00 */
[----:B------:R-:W-:Y:S02]  /*39b60*/  STL.64 [R1+0x118], R10 ;  /* 0x0001180a01007387 */ /* 0x000fe40000100a00 */
[----:B------:R-:W0:Y:S04]  /*39b70*/  LDSM.16.MT88.4 R8, [R2+0x12080] ;  /* 0x012080000208783b */ /* 0x000e280000004200 */
[----:B------:R-:W3:Y:S01]  /*39b80*/  LDL.LU R17, [R1+0x144] ;  /* 0x0001440001117983 */ /* 0x000ee20000300800 */
[----:B------:R-:W3:Y:S02]  /*39b90*/  LDL.LU R18, [R1+0x148] ;  /* 0x0001480001127983 */ /* 0x000ee40000300800 */
[----:B------:R-:W-:-:S02]  /*39ba0*/  IMAD.MOV.U32 R19, RZ, RZ, R28 ;  /* 0x000000ffff137224 */ /* 0x000fc400078e001c */
[----:B------:R-:W4:Y:S04]  /*39bb0*/  LDL.LU R28, [R1+0x3488] ;  /* 0x00348800011c7983 */ /* 0x000f280000300800 */
[----:B0-----:R-:W-:Y:S01]  /*39bc0*/  STL.64 [R1+0x40], R8 ;  /* 0x0000400801007387 */ /* 0x001fe20000100a00 */
[----:B------:R0:W-:Y:S03]  /*39bd0*/  STL.64 [R1+0x48], R10 ;  /* 0x0000480a01007387 */ /* 0x0001e60000100a00 */
[----:B0-----:R-:W2:Y:S01]  /*39be0*/  LDL.LU.64 R10, [R1+0x3480] ;  /* 0x00348000010a7983 */ /* 0x001ea20000300a00 */
[----:B------:R-:W3:Y:S02]  /*39bf0*/  LDL.LU.64 R8, [R1+0x3478] ;  /* 0x0034780001087983 */ /* 0x000ee40000300a00 */
[----:B------:R-:W-:Y:S01]  /*39c00*/  STL [R1+0x33b0], R2 ;  /* 0x0033b00201007387 */ /* 0x000fe20000100800 */
[----:B--2---:R-:W-:Y:S01]  /*39c10*/  HMMA.16816.F32.BF16 R20, R20, R10, R24 ;  /* 0x0000000a1414723c */ /* 0x004fe20000041818 */
[----:B------:R-:W2:Y:S01]  /*39c20*/  LDL.LU.64 R26, [R1+0x3470] ;  /* 0x00347000011a7983 */ /* 0x000ea20000300a00 */
[----:B------:R-:W2:Y:S11]  /*39c30*/  LDL.LU.64 R24, [R1+0x3468] ;  /* 0x0034680001187983 */ /* 0x000eb60000300a00 */
[----:B------:R-:W-:Y:S10]  /*39c40*/  @!UPT UIADD3 URZ, URZ, URZ, URZ ;  /* 0x0000003f3f3ff290 */ /* 0x000ff4000fffe03f */
[----:B------:R-:W-:Y:S01]  /*39c50*/  STL.64 [R1+0xf0], R20 ;  /* 0x0000f01401007387 */ /* 0x000fe20000100a00 */
[----:B------:R-:W-:Y:S02]  /*39c60*/  STL.64 [R1+0xf8], R22 ;  /* 0x0000f81601007387 */ /* 0x000fe40000100a00 */
[----:B----4-:R-:W0:Y:S02]  /*39c70*/  LDSM.16.MT88.4 R20, [R28+0x12000] ;  /* 0x012000001c14783b */ /* 0x010e240000004200 */
        /* <DEDUP_REMOVED lines=52> */
[----:B------:R-:W2:Y:S02]  /*39fc0*/  LDL.LU R23, [R1+0xcc] ;  /* 0x0000cc0001177983 */ /* 0x000ea40000300800 */
[----:B--2---:R-:W-:Y:S11]  /*39fd0*/  HMMA.16816.F32.BF16 R20, R24, R6, R20 ;  /* 0x000000061814723c */ /* 0x004ff60000041814 */
[----:B------:R-:W-:Y:S11]  /*39fe0*/  @!UPT UIADD3 URZ, URZ, URZ, URZ ;  /* 0x0000003f3f3ff290 */ /* 0x000ff6000fffe03f */
[----:B------:R-:W-:Y:S01]  /*39ff0*/  @!UPT UIADD3 URZ, URZ, URZ, URZ ;  /* 0x0000003f3f3ff290 */ /* 0x000fe2000fffe03f */
[----:B------:R-:W-:Y:S01]  /*3a000*/  STL.64 [R1+0x60], R20 ;  /* 0x0000601401007387 */ /* 0x000fe20000100a00 */
[----:B------:R-:W-:Y:S02]  /*3a010*/  STL.64 [R1+0x68], R22 ;  /* 0x0000681601007387 */ /* 0x000fe40000100a00 */
[----:B------:R-:W0:Y:S02]  /*3a020*/  LDSM.16.MT88.4 R20, [R28+0x12080] ;  /* 0x012080001c14783b */ /* 0x000e240000004200 */
[----:B0-----:R-:W-:Y:S02]  /*3a030*/  STL.64 [R1], R20 ;  /* 0x0000001401007387 */ /* 0x001fe40000100a00 */
[----:B------:R-:W-:Y:S01]  /*3a040*/  STL [R1+0x8], R22 ;  /* 0x0000081601007387 */ /* 0x000fe20000100800 */
[----:B------:R-:W-:Y:S02]  /*3a050*/  MOV R2, R23 ;  /* 0x0000001700027202 */ /* 0x000fe40000000f00 */
[----:B------:R-:W0:Y:S04]  /*3a060*/  LDSM.16.MT88.4 R20, [R0+0x12000] ;  /* 0x012000000014783b */ /* 0x000e280000004200 */
[----:B0-----:R0:W-:Y:S02]  /*3a070*/  STL.64 [R1+0x3328], R22 ;  /* 0x0033281601007387 */ /* 0x0011e40000100a00 */
[----:B0-----:R-:W-:-:S02]  /*3a080*/  MOV R22, R5 ;  /* 0x0000000500167202 */ /* 0x001fc40000000f00 */
[----:B------:R-:W-:Y:S02]  /*3a090*/  MOV R23, R4 ;  /* 0x0000000400177202 */ /* 0x000fe40000000f00 */
[----:B------:R-:W0:Y:S04]  /*3a0a0*/  LDSM.16.MT88.4 R4, [R0+0x12080] ;  /* 0x012080000004783b */ /* 0x000e280000004200 */
[----:B------:R1:W-:Y:S04]  /*3a0b0*/  STL.64 [R1+0x3320], R20 ;  /* 0x0033201401007387 */ /* 0x0003e80000100a00 */
[----:B-1----:R-:W2:Y:S01]  /*3a0c0*/  LDL.LU R20, [R1+0x160] ;  /* 0x0001600001147983 */ /* 0x002ea20000300800 */
[----:B------:R-:W-:-:S02]  /*3a0d0*/  IMAD.MOV.U32 R21, RZ, RZ, R29 ;  /* 0x000000ffff157224 */ /* 0x000fc400078e001d */
[----:B------:R-:W4:Y:S01]  /*3a0e0*/  LDL.LU R29, [R1+0x33d0] ;  /* 0x0033d000011d7983 */ /* 0x000f220000300800 */
[----:B0-----:R3:W-:Y:S01]  /*3a0f0*/  STL.64 [R1+0x3308], R6 ;  /* 0x0033080601007387 */ /* 0x0017e20000100a00 */
[----:B------:R0:W-:Y:S01]  /*3a100*/  STL.64 [R1+0x3300], R4 ;  /* 0x0033000401007387 */ /* 0x0001e20000100a00 */
[----:B---3--:R-:W-:Y:S02]  /*3a110*/  MOV R6, R8 ;  /* 0x0000000800067202 */ /* 0x008fe40000000f00 */
[----:B0-----:R-:W3:Y:S01]  /*3a120*/  LDL.LU R4, [R1+0x180] ;  /* 0x0001800001047983 */ /* 0x001ee20000300800 */
[----:B------:R-:W-:Y:S02]  /*3a130*/  IMAD.MOV.U32 R5, RZ, RZ, R9 ;  /* 0x000000ffff057224 */ /* 0x000fe400078e0009 */
[----:B------:R-:W-:Y:S01]  /*3a140*/  STL [R1+0x32a0], R0 ;  /* 0x0032a00001007387 */ /* 0x000fe20000100800 */
[----:B------:R-:W-:Y:S01]  /*3a150*/  HMMA.16816.F32.BF16 R8, R24, R10, R16 ;  /* 0x0000000a1808723c */ /* 0x000fe20000041810 */
[----:B------:R-:W3:Y:S01]  /*3a160*/  LDL.LU.64 R16, [R1+0x33c8] ;  /* 0x0033c80001107983 */ /* 0x000ee20000300a00 */
[----:B------:R-:W3:Y:S02]  /*3a170*/  LDL.LU.64 R26, [R1+0x33c0] ;  /* 0x0033c000011a7983 */ /* 0x000ee40000300a00 */
[----:B------:R-:W3:Y:S01]  /*3a180*/  LDL.LU.64 R24, [R1+0x33b8] ;  /* 0x0033b80001187983 */ /* 0x000ee20000300a00 */
[----:B------:R-:W-:Y:S11]  /*3a190*/  MOV R7, R3 ;  /* 0x0000000300077202 */ /* 0x000ff60000000f00 */
[----:B------:R-:W-:Y:S08]  /*3a1a0*/  @!UPT UIADD3 URZ, URZ, URZ, URZ ;  /* 0x0000003f3f3ff290 */ /* 0x000ff0000fffe03f */
[----:B------:R-:W-:Y:S01]  /*3a1b0*/  IMAD.MOV.U32 R15, RZ, RZ, R8 ;  /* 0x000000ffff0f7224 */ /* 0x000fe200078e0008 */
[----:B------:R-:W-:Y:S02]  /*3a1c0*/  MOV R18, R9 ;  /* 0x0000000900127202 */ /* 0x000fe40000000f00 */
[----:B------:R-:W-:Y:S01]  /*3a1d0*/  MOV R19, R10 ;  /* 0x0000000a00137202 */ /* 0x000fe20000000f00 */
[----:B------:R-:W-:-:S05]  /*3a1e0*/  IMAD.MOV.U32 R3, RZ, RZ, R11 ;  /* 0x000000ffff037224 */ /* 0x000fca00078e000b */
[----:B------:R-:W-:Y:S01]  /*3a1f0*/  STL [R1+0x32b0], R3 ;  /* 0x0032b00301007387 */ /* 0x000fe20000100800 */
[----:B------:R-:W-:Y:S02]  /*3a200*/  STL [R1+0x32ac], R19 ;  /* 0x0032ac1301007387 */ /* 0x000fe40000100800 */
[----:B------:R-:W-:Y:S02]  /*3a210*/  STL [R1+0x32a8], R18 ;  /* 0x0032a81201007387 */ /* 0x000fe40000100800 */
[----:B------:R-:W-:Y:S01]  /*3a220*/  STL [R1+0x32a4], R15 ;  /* 0x0032a40f01007387 */ /* 0x000fe20000100800 */
[----:B----4-:R-:W0:Y:S01]  /*3a230*/  LDSM.16.MT88.4 R8, [R29+0x12000] ;  /* 0x012000001d08783b */ /* 0x010e220000004200 */
[C---:B---3--:R-:W-:Y:S03]  /*3a240*/  HMMA.16816.F32.BF16 R4, R24.reuse, R16, R4 ;  /* 0x000000101804723c */ /* 0x048fe60000041804 */
[----:B0-----:R-:W-:Y:S01]  /*3a250*/  STL.64 [R1+0x32e8], R10 ;  /* 0x0032e80a01007387 */ /* 0x001fe20000100a00 */
[----:B------:R-:W-:Y:S11]  /*3a260*/  STL.64 [R1+0x32e0], R8 ;  /* 0x0032e00801007387 */ /* 0x000ff60000100a00 */
[----:B------:R-:W-:Y:S08]  /*3a270*/  @!UPT UIADD3 URZ, URZ, URZ, URZ ;  /* 0x0000003f3f3ff290 */ /* 0x000ff0000fffe03f */
[----:B------:R2:W-:Y:S01]  /*3a280*/  STL.64 [R1+0x80], R4 ;  /* 0x0000800401007387 */ /* 0x0005e20000100a00 */
[----:B------:R-:W-:Y:S02]  /*3a290*/  MOV R0, R6 ;  /* 0x0000000600007202 */ /* 0x000fe40000000f00 */
[----:B------:R-:W-:Y:S02]  /*3a2a0*/  MOV R14, R7 ;  /* 0x00000007000e7202 */ /* 0x000fe40000000f00 */
[----:B--2---:R-:W-:Y:S03]  /*3a2b0*/  HMMA.16816.F32.BF16 R4, R24, R12, R20 ;  /* 0x0000000c1804723c */ /* 0x004fe60000041814 */
[----:B------:R-:W-:Y:S01]  /*3a2c0*/  STL [R1+0x32b8], R14 ;  /* 0x0032b80e01007387 */ /* 0x000fe20000100800 */
[----:B------:R-:W-:Y:S02]  /*3a2d0*/  STL [R1+0x32b4], R0 ;  /* 0x0032b40001007387 */ /* 0x000fe40000100800 */
[----:B------:R-:W2:Y:S02]  /*3a2e0*/  LDL.LU R8, [R1+0xb0] ;  /* 0x0000b00001087983 */ /* 0x000ea40000300800 */
[----:B------:R-:W2:Y:S01]  /*3a2f0*/  LDL.LU R9, [R1+0xb4] ;  /* 0x0000b40001097983 */ /* 0x000ea20000300800 */
[----:B------:R-:W3:Y:S01]  /*3a300*/  LDL.LU R10, [R1+0xb8] ;  /* 0x0000b800010a7983 */ /* 0x000ee20000300800 */
[----:B------:R-:W3:Y:S03]  /*3a310*/  LDL.LU R11, [R1+0xbc] ;  /* 0x0000bc00010b7983 */ /* 0x000ee60000300800 */
[----:B------:R-:W0:Y:S11]  /*3a320*/  LDSM.16.MT88.4 R24, [R29+0x12080] ;  /* 0x012080001d18783b */ /* 0x000e360000004200 */
[----:B------:R-:W-:Y:S01]  /*3a330*/  IMAD.MOV.U32 R3, RZ, RZ, R4 ;  /* 0x000000ffff037224 */ /* 0x000fe200078e0004 */
[----:B------:R-:W-:Y:S01]  /*3a340*/  MOV R19, R5 ;  /* 0x0000000500137202 */ /* 0x000fe20000000f00 */
[----:B------:R-:W4:Y:S01]  /*3a350*/  LDL.LU R4, [R1+0xe0] ;  /* 0x0000e00001047983 */ /* 0x000f220000300800 */
[----:B------:R-:W-:Y:S01]  /*3a360*/  MOV R18, R6 ;  /* 0x0000000600127202 */ /* 0x000fe20000000f00 */
[----:B------:R-:W4:Y:S02]  /*3a370*/  LDL.LU R5, [R1+0xe4] ;  /* 0x0000e40001057983 */ /* 0x000f240000300800 */
[----:B------:R-:W-:Y:S01]  /*3a380*/  IMAD.MOV.U32 R15, RZ, RZ, R7 ;  /* 0x000000ffff0f7224 */ /* 0x000fe200078e0007 */
[----:B------:R-:W2:Y:S01]  /*3a390*/  LDL.LU R6, [R1+0xe8] ;  /* 0x0000e80001067983 */ /* 0x000ea20000300800 */
[----:B------:R-:W2:Y:S02]  /*3a3a0*/  LDL.LU R7, [R1+0xec] ;  /* 0x0000ec0001077983 */ /* 0x000ea40000300800 */
[----:B------:R-:W2:Y:S02]  /*3a3b0*/  LDL.LU R20, [R1] ;  /* 0x0000000001147983 */ /* 0x000ea40000300800 */
[----:B------:R-:W2:Y:S01]  /*3a3c0*/  LDL.LU R21, [R1+0x4] ;  /* 0x0000040001157983 */ /* 0x000ea20000300800 */
[----:B------:R-:W2:Y:S01]  /*3a3d0*/  LDL.LU R22, [R1+0x8] ;  /* 0x0000080001167983 */ /* 0x000ea20000300800 */
[----:B------:R-:W-:-:S02]  /*3a3e0*/  MOV R23, R2 ;  /* 0x0000000200177202 */ /* 0x000fc40000000f00 */
[----:B------:R-:W3:Y:S03]  /*3a3f0*/  LDL.LU R2, [R1+0x33b4] ;  /* 0x0033b40001027983 */ /* 0x000ee60000300800 */
[----:B--2---:R-:W-:Y:S01]  /*3a400*/  STL.64 [R1+0x3358], R22 ;  /* 0x0033581601007387 */ /* 0x004fe20000100a00 */
[----:B------:R-:W-:Y:S02]  /*3a410*/  STL.64 [R1+0x3350], R20 ;  /* 0x0033501401007387 */ /* 0x000fe40000100a00 */
[----:B------:R-:W-:Y:S02]  /*3a420*/  STL.64 [R1+0x3318], R6 ;  /* 0x0033180601007387 */ /* 0x000fe40000100a00 */
[----:B----4-:R1:W-:Y:S02]  /*3a430*/  STL.64 [R1+0x3310], R4 ;  /* 0x0033100401007387 */ /* 0x0103e40000100a00 */
[----:B-1----:R-:W2:Y:S01]  /*3a440*/  LDL.LU R4, [R1+0x100] ;  /* 0x0001000001047983 */ /* 0x002ea20000300800 */
[----:B------:R-:W2:Y:S02]  /*3a450*/  LDL.LU R5, [R1+0x104] ;  /* 0x0001040001057983 */ /* 0x000ea40000300800 */
[----:B------:R-:W4:Y:S02]  /*3a460*/  LDL.LU R6, [R1+0x108] ;  /* 0x0001080001067983 */ /* 0x000f240000300800 */
[----:B------:R-:W4:Y:S01]  /*3a470*/  LDL.LU R7, [R1+0x10c] ;  /* 0x00010c0001077983 */ /* 0x000f220000300800 */
[----:B------:R-:W2:Y:S01]  /*3a480*/  LDL.LU R20, [R1+0x30] ;  /* 0x0000300001147983 */ /* 0x000ea20000300800 */
[----:B------:R-:W2:Y:S02]  /*3a490*/  LDL.LU R21, [R1+0x34] ;  /* 0x0000340001157983 */ /* 0x000ea40000300800 */
[----:B------:R-:W2:Y:S02]  /*3a4a0*/  LDL.LU R22, [R1+0x38] ;  /* 0x0000380001167983 */ /* 0x000ea40000300800 */
[----:B------:R-:W2:Y:S02]  /*3a4b0*/  LDL.LU R23, [R1+0x3c] ;  /* 0x00003c0001177983 */ /* 0x000ea40000300800 */
[----:B--2---:R-:W-:Y:S01]  /*3a4c0*/  STL.64 [R1+0x3388], R22 ;  /* 0x0033881601007387 */ /* 0x004fe20000100a00 */
[----:B------:R-:W-:Y:S02]  /*3a4d0*/  STL.64 [R1+0x3380], R20 ;  /* 0x0033801401007387 */ /* 0x000fe40000100a00 */
[----:B----4-:R-:W-:Y:S02]  /*3a4e0*/  STL.64 [R1+0x3338], R6 ;  /* 0x0033380601007387 */ /* 0x010fe40000100a00 */
[----:B------:R1:W-:Y:S02]  /*3a4f0*/  STL.64 [R1+0x3330], R4 ;  /* 0x0033300401007387 */ /* 0x0003e40000100a00 */
[----:B-1----:R-:W2:Y:S01]  /*3a500*/  LDL.LU R4, [R1+0xf0] ;  /* 0x0000f00001047983 */ /* 0x002ea20000300800 */
[----:B------:R-:W2:Y:S02]  /*3a510*/  LDL.LU R5, [R1+0xf4] ;  /* 0x0000f40001057983 */ /* 0x000ea40000300800 */
[----:B------:R-:W4:Y:S02]  /*3a520*/  LDL.LU R6, [R1+0xf8] ;  /* 0x0000f80001067983 */ /* 0x000f240000300800 */
[----:B------:R-:W4:Y:S01]  /*3a530*/  LDL.LU R7, [R1+0xfc] ;  /* 0x0000fc0001077983 */ /* 0x000f220000300800 */
[----:B------:R-:W2:Y:S01]  /*3a540*/  LDL.LU R20, [R1+0x40] ;  /* 0x0000400001147983 */ /* 0x000ea20000300800 */
[----:B------:R-:W3:Y:S02]  /*3a550*/  LDL.LU R21, [R1+0x44] ;  /* 0x0000440001157983 */ /* 0x000ee40000300800 */
[----:B------:R-:W3:Y:S02]  /*3a560*/  LDL.LU R22, [R1+0x48] ;  /* 0x0000480001167983 */ /* 0x000ee40000300800 */
[----:B------:R-:W3:Y:S01]  /*3a570*/  LDL.LU R23, [R1+0x4c] ;  /* 0x00004c0001177983 */ /* 0x000ee20000300800 */
[----:B----4-:R-:W-:Y:S01]  /*3a580*/  STL.64 [R1+0x3348], R6 ;  /* 0x0033480601007387 */ /* 0x010fe20000100a00 */
[----:B--2---:R1:W-:Y:S03]  /*3a590*/  STL.64 [R1+0x3340], R4 ;  /* 0x0033400401007387 */ /* 0x0043e60000100a00 */
[----:B-1----:R-:W2:Y:S01]  /*3a5a0*/  LDL.LU R4, [R1+0x110] ;  /* 0x0001100001047983 */ /* 0x002ea20000300800 */
[----:B------:R-:W2:Y:S02]  /*3a5b0*/  LDL.LU R5, [R1+0x114] ;  /* 0x0001140001057983 */ /* 0x000ea40000300800 */
[----:B------:R-:W4:Y:S02]  /*3a5c0*/  LDL.LU R6, [R1+0x118] ;  /* 0x0001180001067983 */ /* 0x000f240000300800 */
[----:B------:R-:W4:Y:S02]  /*3a5d0*/  LDL.LU R7, [R1+0x11c] ;  /* 0x00011c0001077983 */ /* 0x000f240000300800 */
        /* <DEDUP_REMOVED lines=22> */
[----:B------:R-:W2:Y:S02]  /*3a740*/  LDL.LU R6, [R1+0x178] ;  /* 0x0001780001067983 */ /* 0x000ea40000300800 */
[----:B------:R-:W2:Y:S01]  /*3a750*/  LDL.LU R7, [R1+0x17c] ;  /* 0x00017c0001077983 */ /* 0x000ea20000300800 */
[----:B---3--:R-:W-:Y:S01]  /*3a760*/  STL.64 [R1+0x32f8], R10 ;  /* 0x0032f80a01007387 */ /* 0x008fe20000100a00 */
[----:B------:R1:W-:Y:S03]  /*3a770*/  STL.64 [R1+0x32f0], R8 ;  /* 0x0032f00801007387 */ /* 0x0003e60000100a00 */
[----:B-1----:R-:W3:Y:S01]  /*3a780*/  LDL.LU R8, [R1+0xd0] ;  /* 0x0000d00001087983 */ /* 0x002ee20000300800 */
[----:B------:R-:W3:Y:S02]  /*3a790*/  LDL.LU R9, [R1+0xd4] ;  /* 0x0000d40001097983 */ /* 0x000ee40000300800 */
[----:B------:R-:W3:Y:S02]  /*3a7a0*/  LDL.LU R10, [R1+0xd8] ;  /* 0x0000d800010a7983 */ /* 0x000ee40000300800 */
[----:B------:R-:W3:Y:S01]  /*3a7b0*/  LDL.LU R11, [R1+0xdc] ;  /* 0x0000dc00010b7983 */ /* 0x000ee20000300800 */
[----:B------:R-:W-:Y:S01]  /*3a7c0*/  STL [R1+0x32c8], R15 ;  /* 0x0032c80f01007387 */ /* 0x000fe20000100800 */
[----:B------:R-:W-:Y:S02]  /*3a7d0*/  STL [R1+0x32c4], R18 ;  /* 0x0032c41201007387 */ /* 0x000fe40000100800 */
[----:B------:R-:W-:Y:S02]  /*3a7e0*/  STL [R1+0x32c0], R19 ;  /* 0x0032c01301007387 */ /* 0x000fe40000100800 */
[----:B------:R-:W-:Y:S01]  /*3a7f0*/  STL [R1+0x32bc], R3 ;  /* 0x0032bc0301007387 */ /* 0x000fe20000100800 */
[----:B0-----:R-:W-:Y:S01]  /*3a800*/  STL.64 [R1+0x32d8], R26 ;  /* 0x0032d81a01007387 */ /* 0x001fe20000100a00 */
[----:B------:R0:W-:Y:S03]  /*3a810*/  STL.64 [R1+0x32d0], R24 ;  /* 0x0032d01801007387 */ /* 0x0001e60000100a00 */
[----:B0-----:R-:W4:Y:S01]  /*3a820*/  LDL.LU R24, [R1+0xa0] ;  /* 0x0000a00001187983 */ /* 0x001f220000300800 */
[----:B------:R-:W4:Y:S02]  /*3a830*/  LDL.LU R25, [R1+0xa4] ;  /* 0x0000a40001197983 */ /* 0x000f240000300800 */
[----:B------:R-:W4:Y:S01]  /*3a840*/  LDL.LU R26, [R1+0xa8] ;  /* 0x0000a800011a7983 */ /* 0x000f220000300800 */
[----:B------:R-:W-:-:S02]  /*3a850*/  MOV R27, R2 ;  /* 0x00000002001b7202 */ /* 0x000fc40000000f00 */
[----:B------:R-:W3:Y:S01]  /*3a860*/  LDL.LU R2, [R1+0x33b0] ;  /* 0x0033b00001027983 */ /* 0x000ee20000300800 */
[C---:B--2---:R-:W-:Y:S11]  /*3a870*/  HMMA.16816.F32.BF16 R4, R20.reuse, R16, R4 ;  /* 0x000000101404723c */ /* 0x044ff60000041804 */
[----:B------:R-:W-:Y:S11]  /*3a880*/  @!UPT UIADD3 URZ, URZ, URZ, URZ ;  /* 0x0000003f3f3ff290 */ /* 0x000ff6000fffe03f */
[----:B------:R-:W-:Y:S01]  /*3a890*/  @!UPT UIADD3 URZ, URZ, URZ, URZ ;  /* 0x0000003f3f3ff290 */ /* 0x000fe2000fffe03f */
[----:B------:R0:W-:Y:S01]  /*3a8a0*/  STL.64 [R1+0xc0], R4 ;  /* 0x0000c00401007387 */ /* 0x0001e20000100a00 */
[----:B------:R-:W-:Y:S01]  /*3a8b0*/  IMAD.MOV.U32 R14, RZ, RZ, R6 ;  /* 0x000000ffff0e7224 */ /* 0x000fe200078e0006 */
[----:B------:R-:W-:Y:S02]  /*3a8c0*/  MOV R0, R7 ;  /* 0x0000000700007202 */ /* 0x000fe40000000f00 */
[----:B------:R-:W2:Y:S04]  /*3a8d0*/  LDL.LU.64 R6, [R1+0x33a8] ;  /* 0x0033a80001067983 */ /* 0x000ea80000300a00 */
[----:B0-----:R-:W2:Y:S02]  /*3a8e0*/  LDL.LU.64 R4, [R1+0x33a0] ;  /* 0x0033a00001047983 */ /* 0x001ea40000300a00 */
[----:B--2---:R-:W-:Y:S02]  /*3a8f0*/  HMMA.16816.F32.BF16 R20, R20, R12, R4 ;  /* 0x0000000c1414723c */ /* 0x004fe40000041804 */
[----:B------:R-:W2:Y:S01]  /*3a900*/  LDL.LU.64 R6, [R1+0x3398] ;  /* 0x0033980001067983 */ /* 0x000ea20000300a00 */
[----:B------:R-:W2:Y:S11]  /*3a910*/  LDL.LU.64 R4, [R1+0x3390] ;  /* 0x0033900001047983 */ /* 0x000eb60000300a00 */
[----:B------:R-:W-:Y:S09]  /*3a920*/  @!UPT UIADD3 URZ, URZ, URZ, URZ ;  /* 0x0000003f3f3ff290 */ /* 0x000ff2000fffe03f */
        /* <DEDUP_REMOVED lines=9> */
[----:B---3--:R-:W0:Y:S02]  /*3a9c0*/  LDSM.16.MT88.4 R4, [R2+0x13000] ;  /* 0x013000000204783b */ /* 0x008e240000004200 */
[----:B0-----:R-:W-:Y:S02]  /*3a9d0*/  MOV R19, R6 ;  /* 0x0000000600137202 */ /* 0x001fe40000000f00 */
[----:B------:R-:W-:Y:S02]  /*3a9e0*/  MOV R3, R7 ;  /* 0x0000000700037202 */ /* 0x000fe40000000f00 */
[----:B------:R-:W-:Y:S01]  /*3a9f0*/  MOV R15, R4 ;  /* 0x00000004000f7202 */ /* 0x000fe20000000f00 */
[----:B------:R-:W-:Y:S01]  /*3aa00*/  IMAD.MOV.U32 R18, RZ, RZ, R5 ;  /* 0x000000ffff127224 */ /* 0x000fe200078e0005 */
[----:B------:R-:W2:Y:S01]  /*3aa10*/  LDL.LU.64 R6, [R1+0x3378] ;  /* 0x0033780001067983 */ /* 0x000ea20000300a00 */
        /* <DEDUP_REMOVED lines=40> */
[----:B0-----:R-:W3:Y:S01]  /*3aca0*/  LDL.LU R20, [R1+0x70] ;  /* 0x0000700001147983 */ /* 0x001ee20000300800 */
[----:B------:R-:W3:Y:S02]  /*3acb0*/  LDL.LU R21, [R1+0x74] ;  /* 0x0000740001157983 */ /* 0x000ee40000300800 */
[----:B-1----:R-:W3:Y:S02]  /*3acc0*/  LDL.LU R22, [R1+0x78] ;  /* 0x0000780001167983 */ /* 0x002ee40000300800 */
        /* <DEDUP_REMOVED lines=9> */
[----:B------:R-:W4:Y:S01]  /*3ad60*/  LDL.LU.64 R10, [R1+0x32e8] ;  /* 0x0032e800010a7983 */ /* 0x000f220000300a00 */
[----:B------:R-:W4:Y:S11]  /*3ad70*/  LDL.LU.64 R8, [R1+0x32e0] ;  /* 0x0032e00001087983 */ /* 0x000f360000300a00 */
[----:B------:R-:W-:Y:S10]  /*3ad80*/  @!UPT UIADD3 URZ, URZ, URZ, URZ ;  /* 0x0000003f3f3ff290 */ /* 0x000ff4000fffe03f */
[----:B------:R0:W-:Y:S01]  /*3ad90*/  STL.64 [R1+0x100], R4 ;  /* 0x0001000401007387 */ /* 0x0001e20000100a00 */
[----:B------:R1:W-:Y:S03]  /*3ada0*/  STL.64 [R1+0x108], R6 ;  /* 0x0001080601007387 */ /* 0x0003e60000100a00 */
[----:B0-----:R-:W2:Y:S01]  /*3adb0*/  LDL.LU R4, [R1+0x60] ;  /* 0x0000600001047983 */ /* 0x001ea20000300800 */
[----:B------:R-:W2:Y:S02]  /*3adc0*/  LDL.LU R5, [R1+0x64] ;  /* 0x0000640001057983 */ /* 0x000ea40000300800 */
[----:B-1----:R-:W2:Y:S02]  /*3add0*/  LDL.LU R6, [R1+0x68] ;  /* 0x0000680001067983 */ /* 0x002ea40000300800 */
[----:B------:R-:W2:Y:S01]  /*3ade0*/  LDL.LU R7, [R1+0x6c] ;  /* 0x00006c0001077983 */ /* 0x000ea20000300800 */
[C---:B----4-:R-:W-:Y:S11]  /*3adf0*/  HMMA.16816.F32.BF16 R24, R8.reuse, R16, R24 ;  /* 0x000000100818723c */ /* 0x050ff60000041818 */
[----:B------:R-:W-:Y:S11]  /*3ae00*/  @!UPT UIADD3 URZ, URZ, URZ, URZ ;  /* 0x0000003f3f3ff290 */ /* 0x000ff6000fffe03f */
[----:B------:R-:W-:Y:S01]  /*3ae10*/  @!UPT UIADD3 URZ, URZ, URZ, URZ ;  /* 0x0000003f3f3ff290 */ /* 0x000fe2000fffe03f */
[----:B------:R-:W-:Y:S01]  /*3ae20*/  STL.64 [R1+0xf0], R24 ;  /* 0x0000f01801007387 */ /* 0x000fe20000100a00 */
[----:B------:R0:W-:Y:S03]  /*3ae30*/  STL.64 [R1+0xf8], R26 ;  /* 0x0000f81a01007387 */ /* 0x0001e60000100a00 */
[----:B0-----:R-:W2:Y:S01]  /*3ae40*/  LDL.LU.64 R26, [R1+0x32d8] ;  /* 0x0032d800011a7983 */ /* 0x001ea20000300a00 */
[----:B------:R-:W2:Y:S01]  /*3ae50*/  LDL.LU.64 R24, [R1+0x32d0] ;  /* 0x0032d00001187983 */ /* 0x000ea20000300a00 */
[----:B---3--:R-:W-:Y:S01]  /*3ae60*/  HMMA.16816.F32.BF16 R20, R8, R12, R20 ;  /* 0x0000000c0814723c */ /* 0x008fe20000041814 */
[----:B------:R-:W0:Y:S11]  /*3ae70*/  LDSM.16.MT88.4 R8, [R28+0x13000] ;  /* 0x013000001c08783b */ /* 0x000e360000004200 */
[----:B------:R-:W-:Y:S11]  /*3ae80*/  @!UPT UIADD3 URZ, URZ, URZ, URZ ;  /* 0x0000003f3f3ff290 */ /* 0x000ff6000fffe03f */
[----:B------:R1:W-:Y:S01]  /*3ae90*/  STL.64 [R1+0xd0], R20 ;  /* 0x0000d01401007387 */ /* 0x0003e20000100a00 */
[----:B------:R3:W-:Y:S02]  /*3aea0*/  STL.64 [R1+0xd8], R22 ;  /* 0x0000d81601007387 */ /* 0x0007e40000100a00 */
[----:B-1----:R-:W-:Y:S02]  /*3aeb0*/  IMAD.MOV.U32 R20, RZ, RZ, R15 ;  /* 0x000000ffff147224 */ /* 0x002fe400078e000f */
[----:B------:R-:W4:Y:S01]  /*3aec0*/  LDL.LU R15, [R1+0x32c8] ;  /* 0x0032c800010f7983 */ /* 0x000f220000300800 */
[----:B------:R-:W-:Y:S02]  /*3aed0*/  MOV R21, R18 ;  /* 0x0000001200157202 */ /* 0x000fe40000000f00 */
[----:B---3--:R-:W-:Y:S01]  /*3aee0*/  MOV R22, R19 ;  /* 0x0000001300167202 */ /* 0x008fe20000000f00 */
[----:B0-----:R-:W-:Y:S01]  /*3aef0*/  STL.64 [R1+0x40], R8 ;  /* 0x0000400801007387 */ /* 0x001fe20000100a00 */
[----:B------:R0:W-:Y:S02]  /*3af00*/  STL.64 [R1+0x48], R10 ;  /* 0x0000480a01007387 */ /* 0x0001e40000100a00 */
[----:B------:R-:W3:Y:S02]  /*3af10*/  LDL.LU R18, [R1+0x32c4] ;  /* 0x0032c40001127983 */ /* 0x000ee40000300800 */
[----:B------:R-:W3:Y:S02]  /*3af20*/  LDL.LU R19, [R1+0x32c0] ;  /* 0x0032c00001137983 */ /* 0x000ee40000300800 */
[----:B------:R-:W-:-:S02]  /*3af30*/  IMAD.MOV.U32 R23, RZ, RZ, R3 ;  /* 0x000000ffff177224 */ /* 0x000fc400078e0003 */
[----:B------:R-:W3:Y:S01]  /*3af40*/  LDL.LU R3, [R1+0x32bc] ;  /* 0x0032bc0001037983 */ /* 0x000ee20000300800 */
[----:B--2---:R-:W-:Y:S11]  /*3af50*/  HMMA.16816.F32.BF16 R4, R24, R16, R4 ;  /* 0x000000101804723c */ /* 0x004ff60000041804 */
[----:B------:R-:W-:Y:S11]  /*3af60*/  @!UPT UIADD3 URZ, URZ, URZ, URZ ;  /* 0x0000003f3f3ff290 */ /* 0x000ff6000fffe03f */
[----:B------:R-:W-:Y:S01]  /*3af70*/  @!UPT UIADD3 URZ, URZ, URZ, URZ ;  /* 0x0000003f3f3ff290 */ /* 0x000fe2000fffe03f */
[----:B------:R-:W-:Y:S01]  /*3af80*/  STL [R1+0xa0], R4 ;  /* 0x0000a00401007387 */ /* 0x000fe20000100800 */
[----:B0-----:R-:W-:Y:S02]  /*3af90*/  MOV R10, R5 ;  /* 0x00000005000a7202 */ /* 0x001fe40000000f00 */
[----:B------:R-:W-:Y:S01]  /*3afa0*/  MOV R9, R6 ;  /* 0x0000000600097202 */ /* 0x000fe20000000f00 */
[----:B------:R-:W-:Y:S02]  /*3afb0*/  IMAD.MOV.U32 R8, RZ, RZ, R7 ;  /* 0x000000ffff087224 */ /* 0x000fe400078e0007 */
[----:B------:R-:W0:Y:S04]  /*3afc0*/  LDSM.16.MT88.4 R4, [R28+0x13080] ;  /* 0x013080001c04783b */ /* 0x000e280000004200 */
[----:B------:R-:W-:Y:S01]  /*3afd0*/  STL [R1+0x3250], R9 ;  /* 0x0032500901007387 */ /* 0x000fe20000100800 */
[----:B------:R-:W-:Y:S02]  /*3afe0*/  STL [R1+0x324c], R10 ;  /* 0x00324c0a01007387 */ /* 0x000fe40000100800 */
[----:B------:R-:W-:Y:S01]  /*3aff0*/  STL [R1+0x3248], R8 ;  /* 0x0032480801007387 */ /* 0x000fe20000100800 */
[----:B0-----:R0:W-:Y:S01]  /*3b000*/  STL [R1+0x30], R4 ;  /* 0x0000300401007387 */ /* 0x0011e20000100800 */
[----:B------:R-:W-:-:S03]  /*3b010*/  MOV R17, R5 ;  /* 0x0000000500117202 */ /* 0x000fc60000000f00 */
[----:B0-----:R-:W2:Y:S01]  /*3b020*/  LDL.LU R4, [R1+0xc0] ;  /* 0x0000c00001047983 */ /* 0x001ea20000300800 */
[----:B------:R-:W2:Y:S01]  /*3b030*/  LDL.LU R5, [R1+0xc4] ;  /* 0x0000c40001057983 */ /* 0x000ea20000300800 */
[----:B------:R-:W-:Y:S01]  /*3b040*/  MOV R16, R6 ;  /* 0x0000000600107202 */ /* 0x000fe20000000f00 */
[----:B------:R-:W-:Y:S01]  /*3b050*/  IMAD.MOV.U32 R11, RZ, RZ, R7 ;  /* 0x000000ffff0b7224 */ /* 0x000fe200078e0007 */
[----:B------:R-:W-:Y:S02]  /*3b060*/  MOV R6, R14 ;  /* 0x0000000e00067202 */ /* 0x000fe40000000f00 */
[----:B------:R-:W-:Y:S01]  /*3b070*/  MOV R7, R0 ;  /* 0x0000000000077202 */ /* 0x000fe20000000f00 */
[----:B------:R-:W2:Y:S01]  /*3b080*/  LDL.LU R14, [R1+0x32b8] ;  /* 0x0032b800010e7983 */ /* 0x000ea20000300800 */
[----:B------:R-:W2:Y:S03]  /*3b090*/  LDL.LU R0, [R1+0x32b4] ;  /* 0x0032b40001007983 */ /* 0x000ea60000300800 */
[----:B------:R3:W-:Y:S02]  /*3b0a0*/  STL.64 [R1+0x3278], R6 ;  /* 0x0032780601007387 */ /* 0x0007e40000100a00 */
[----:B---3--:R-:W-:Y:S01]  /*3b0b0*/  MOV R6, R18 ;  /* 0x0000001200067202 */ /* 0x008fe20000000f00 */
[----:B----4-:R-:W-:Y:S01]  /*3b0c0*/  IMAD.MOV.U32 R7, RZ, RZ, R15 ;  /* 0x000000ffff077224 */ /* 0x010fe200078e000f */
[----:B--2---:R0:W-:Y:S02]  /*3b0d0*/  STL.64 [R1+0x3270], R4 ;  /* 0x0032700401007387 */ /* 0x0041e40000100a00 */
[----:B0-----:R-:W-:Y:S01]  /*3b0e0*/  IMAD.MOV.U32 R4, RZ, RZ, R3 ;  /* 0x000000ffff047224 */ /* 0x001fe200078e0003 */
[----:B------:R-:W-:Y:S01]  /*3b0f0*/  MOV R5, R19 ;  /* 0x0000001300057202 */ /* 0x000fe20000000f00 */
[----:B------:R-:W2:Y:S01]  /*3b100*/  LDL.LU R3, [R1+0x32b0] ;  /* 0x0032b00001037983 */ /* 0x000ea20000300800 */
[----:B------:R-:W3:Y:S02]  /*3b110*/  LDL.LU R19, [R1+0x32ac] ;  /* 0x0032ac0001137983 */ /* 0x000ee40000300800 */
[----:B------:R-:W4:Y:S02]  /*3b120*/  LDL.LU R18, [R1+0x32a8] ;  /* 0x0032a80001127983 */ /* 0x000f240000300800 */
[----:B------:R-:W2:Y:S01]  /*3b130*/  LDL.LU R15, [R1+0x32a4] ;  /* 0x0032a400010f7983 */ /* 0x000ea20000300800 */
[----:B------:R0:W-:Y:S01]  /*3b140*/  STL.64 [R1+0x3288], R6 ;  /* 0x0032880601007387 */ /* 0x0001e20000100a00 */
[----:B------:R1:W-:Y:S01]  /*3b150*/  STL.64 [R1+0x3280], R4 ;  /* 0x0032800401007387 */ /* 0x0003e20000100a00 */
[----:B0-----:R-:W-:-:S02]  /*3b160*/  MOV R6, R0 ;  /* 0x0000000000067202 */ /* 0x001fc40000000f00 */
[----:B-1----:R-:W2:Y:S01]  /*3b170*/  LDL.LU R4, [R1+0x80] ;  /* 0x0000800001047983 */ /* 0x002ea20000300800 */
[----:B------:R-:W2:Y:S02]  /*3b180*/  LDL.LU R5, [R1+0x84] ;  /* 0x0000840001057983 */ /* 0x000ea40000300800 */
[----:B------:R-:W2:Y:S01]  /*3b190*/  LDL.LU R0, [R1+0x32a0] ;  /* 0x0032a00001007983 */ /* 0x000ea20000300800 */
[----:B------:R-:W-:Y:S02]  /*3b1a0*/  MOV R7, R14 ;  /* 0x0000000e00077202 */ /* 0x000fe40000000f00 */
[----:B------:R-:W2:Y:S01]  /*3b1b0*/  LDL.LU R14, [R1+0x329c] ;  /* 0x00329c00010e7983 */ /* 0x000ea20000300800 */
[----:B------:R0:W-:Y:S01]  /*3b1c0*/  STL [R1+0x3260], R11 ;  /* 0x0032600b01007387 */ /* 0x0001e20000100800 */
[----:B---3--:R-:W-:Y:S02]  /*3b1d0*/  MOV R10, R19 ;  /* 0x00000013000a7202 */ /* 0x008fe40000000f00 */
[----:B----4-:R-:W-:Y:S01]  /*3b1e0*/  MOV R9, R18 ;  /* 0x0000001200097202 */ /* 0x010fe20000000f00 */
[----:B--2---:R-:W-:-:S02]  /*3b1f0*/  IMAD.MOV.U32 R8, RZ, RZ, R15 ;  /* 0x000000ffff087224 */ /* 0x004fc400078e000f */
[----:B------:R-:W2:Y:S01]  /*3b200*/  LDL.LU R15, [R1+0x3298] ;  /* 0x00329800010f7983 */ /* 0x000ea20000300800 */
[----:B------:R-:W3:Y:S02]  /*3b210*/  LDL.LU R18, [R1+0x3294] ;  /* 0x0032940001127983 */ /* 0x000ee40000300800 */
[----:B------:R-:W3:Y:S02]  /*3b220*/  LDL.LU R19, [R1+0x3290] ;  /* 0x0032900001137983 */ /* 0x000ee40000300800 */
[----:B0-----:R-:W-:-:S07]  /*3b230*/  IMAD.MOV.U32 R11, RZ, RZ, R3 ;  /* 0x000000ffff0b7224 */ /* 0x001fce00078e0003 */
[----:B------:R-:W-:Y:S01]  /*3b240*/  HMMA.16816.F32.BF16 R24, R24, R12, R8 ;  /* 0x0000000c1818723c */ /* 0x000fe20000041808 */
[----:B------:R-:W-:Y:S01]  /*3b250*/  STL [R1+0x325c], R16 ;  /* 0x00325c1001007387 */ /* 0x000fe20000100800 */
[----:B------:R-:W-:Y:S02]  /*3b260*/  STL [R1+0x3258], R17 ;  /* 0x0032581101007387 */ /* 0x000fe40000100800 */
[----:B------:R-:W-:Y:S11]  /*3b270*/  STL [R1+0x3254], R28 ;  /* 0x0032541c01007387 */ /* 0x000ff60000100800 */
[----:B------:R-:W-:Y:S09]  /*3b280*/  @!UPT UIADD3 URZ, URZ, URZ, URZ ;  /* 0x0000003f3f3ff290 */ /* 0x000ff2000fffe03f */
[----:B------:R-:W-:Y:S02]  /*3b290*/  MOV R8, R25 ;  /* 0x0000001900087202 */ /* 0x000fe40000000f00 */
[----:B------:R-:W-:Y:S01]  /*3b2a0*/  MOV R10, R24 ;  /* 0x00000018000a7202 */ /* 0x000fe20000000f00 */
[----:B------:R0:W-:Y:S01]  /*3b2b0*/  STL.64 [R1+0x78], R26 ;  /* 0x0000781a01007387 */ /* 0x0001e20000100a00 */
[----:B------:R-:W4:Y:S03]  /*3b2c0*/  LDL.LU.64 R24, [R1+0x50] ;  /* 0x0000500001187983 */ /* 0x000f260000300a00 */
[----:B0-----:R-:W4:Y:S01]  /*3b2d0*/  LDL.LU.64 R26, [R1+0x58] ;  /* 0x00005800011a7983 */ /* 0x001f220000300a00 */
[----:B------:R-:W-:Y:S02]  /*3b2e0*/  STL [R1+0x3268], R8 ;  /* 0x0032680801007387 */ /* 0x000fe40000100800 */
[----:B------:R-:W-:Y:S02]  /*3b2f0*/  STL [R1+0x3264], R10 ;  /* 0x0032640a01007387 */ /* 0x000fe40000100800 */
[----:B------:R-:W0:Y:S02]  /*3b300*/  LDSM.16.MT88.4 R8, [R0+0x13000] ;  /* 0x013000000008783b */ /* 0x000e240000004200 */
[----:B0-----:R-:W-:-:S05]  /*3b310*/  IMAD.MOV.U32 R16, RZ, RZ, R8 ;  /* 0x000000ffff107224 */ /* 0x001fca00078e0008 */
[----:B------:R-:W-:Y:S01]  /*3b320*/  STL [R1+0x326c], R16 ;  /* 0x00326c1001007387 */ /* 0x000fe20000100800 */
[C---:B---3--:R-:W-:Y:S11]  /*3b330*/  HMMA.16816.F32.BF16 R4, R20.reuse, R18, R4 ;  /* 0x000000121404723c */ /* 0x048ff60000041804 */
[----:B------:R-:W-:Y:S11]  /*3b340*/  @!UPT UIADD3 URZ, URZ, URZ, URZ ;  /* 0x0000003f3f3ff290 */ /* 0x000ff6000fffe03f */
[----:B------:R-:W-:Y:S01]  /*3b350*/  @!UPT UIADD3 URZ, URZ, URZ, URZ ;  /* 0x0000003f3f3ff290 */ /* 0x000fe2000fffe03f */
[----:B------:R0:W-:Y:S01]  /*3b360*/  STL.64 [R1+0x88], R6 ;  /* 0x0000880601007387 */ /* 0x0001e20000100a00 */
[----:B------:R-:W-:Y:S02]  /*3b370*/  MOV R12, R4 ;  /* 0x00000004000c7202 */ /* 0x000fe40000000f00 */
[----:B------:R-:W-:Y:S01]  /*3b380*/  MOV R13, R5 ;  /* 0x00000005000d7202 */ /* 0x000fe20000000f00 */
[----:B0-----:R-:W2:Y:S01]  /*3b390*/  LDL.LU.64 R6, [R1+0x3288] ;  /* 0x0032880001067983 */ /* 0x001ea20000300a00 */
[----:B------:R-:W2:Y:S01]  /*3b3a0*/  LDL.LU.64 R4, [R1+0x3280] ;  /* 0x0032800001047983 */ /* 0x000ea20000300a00 */
[----:B------:R-:W-:Y:S02]  /*3b3b0*/  MOV R17, R9 ;  /* 0x0000000900117202 */ /* 0x000fe40000000f00 */
[----:B------:R-:W-:Y:S01]  /*3b3c0*/  MOV R28, R10 ;  /* 0x0000000a001c7202 */ /* 0x000fe20000000f00 */
[----:B------:R-:W-:Y:S01]  /*3b3d0*/  IMAD.MOV.U32 R9, RZ, RZ, R11 ;  /* 0x000000ffff097224 */ /* 0x000fe200078e000b */
[----:B--2---:R-:W-:Y:S01]  /*3b3e0*/  HMMA.16816.F32.BF16 R20, R20, R14, R4 ;  /* 0x0000000e1414723c */ /* 0x004fe20000041804 */
[----:B------:R-:W4:Y:S01]  /*3b3f0*/  LDL.LU.64 R6, [R1+0x3278] ;  /* 0x0032780001067983 */ /* 0x000f220000300a00 */
[----:B------:R-:W4:Y:S11]  /*3b400*/  LDL.LU.64 R4, [R1+0x3270] ;  /* 0x0032700001047983 */ /* 0x000f360000300a00 */
[----:B------:R-:W-:Y:S10]  /*3b410*/  @!UPT UIADD3 URZ, URZ, URZ, URZ ;  /* 0x0000003f3f3ff290 */ /* 0x000ff4000fffe03f */
[----:B------:R-:W-:Y:S01]  /*3b420*/  STL.64 [R1+0x90], R20 ;  /* 0x0000901401007387 */ /* 0x000fe20000100a00 */
[----:B------:R-:W-:Y:S02]  /*3b430*/  STL [R1+0x98], R22 ;  /* 0x0000981601007387 */ /* 0x000fe40000100800 */
[----:B------:R-:W-:Y:S02]  /*3b440*/  IMAD.MOV.U32 R3, RZ, RZ, R23 ;  /* 0x000000ffff037224 */ /* 0x000fe400078e0017 */
[----:B------:R-:W0:Y:S02]  /*3b450*/  LDSM.16.MT88.4 R20, [R0+0x13080] ;  /* 0x013080000014783b */ /* 0x000e240000004200 */
[----:B0-----:R-:W-:Y:S02]  /*3b460*/  MOV R16, R20 ;  /* 0x0000001400107202 */ /* 0x001fe40000000f00 */
[----:B------:R-:W-:Y:S01]  /*3b470*/  MOV R8, R21 ;  /* 0x0000001500087202 */ /* 0x000fe20000000f00 */
[----:B------:R-:W-:Y:S01]  /*3b480*/  IMAD.MOV.U32 R10, RZ, RZ, R22 ;  /* 0x000000ffff0a7224 */ /* 0x000fe200078e0016 */
[----:B------:R-:W-:-:S02]  /*3b490*/  MOV R11, R23 ;  /* 0x00000017000b7202 */ /* 0x000fc40000000f00 */
[----:B------:R-:W0:Y:S04]  /*3b4a0*/  LDSM.16.MT88.4 R20, [R29+0x13000] ;  /* 0x013000001d14783b */ /* 0x000e280000004200 */
[----:B0-----:R-:W-:Y:S01]  /*3b4b0*/  STL.64 [R1+0x3178], R22 ;  /* 0x0031781601007387 */ /* 0x001fe20000100a00 */
[----:B------:R4:W-:Y:S02]  /*3b4c0*/  STL.64 [R1+0x3170], R20 ;  /* 0x0031701401007387 */ /* 0x0009e40000100a00 */
[----:B----4-:R-:W-:Y:S07]  /*3b4d0*/  HMMA.16816.F32.BF16 R20, R24, R18, R4 ;  /* 0x000000121814723c */ /* 0x010fee0000041804 */
[----:B------:R-:W-:Y:S01]  /*3b4e0*/  MOV R7, R24 ;  /* 0x0000001800077202 */ /* 0x000fe20000000f00 */
[----:B------:R-:W-:Y:S01]  /*3b4f0*/  IMAD.MOV.U32 R6, RZ, RZ, R25 ;  /* 0x000000ffff067224 */ /* 0x000fe200078e0019 */
[----:B------:R-:W-:-:S02]  /*3b500*/  MOV R5, R26 ;  /* 0x0000001a00057202 */ /* 0x000fc40000000f00 */
[----:B------:R-:W-:Y:S02]  /*3b510*/  MOV R4, R27 ;  /* 0x0000001b00047202 */ /* 0x000fe40000000f00 */
[----:B------:R-:W0:Y:S10]  /*3b520*/  LDSM.16.MT88.4 R24, [R29+0x13080] ;  /* 0x013080001d18783b */ /* 0x000e340000004200 */
[----:B------:R-:W-:Y:S01]  /*3b530*/  STL.64 [R1+0xb0], R20 ;  /* 0x0000b01401007387 */ /* 0x000fe20000100a00 */
[----:B------:R-:W-:Y:S02]  /*3b540*/  STL.64 [R1+0xb8], R22 ;  /* 0x0000b81601007387 */ /* 0x000fe40000100a00 */
[----:B------:R-:W1:Y:S04]  /*3b550*/  LDSM.16.MT88.4 R20, [R2+0x14000] ;  /* 0x014000000214783b */ /* 0x000e680000004200 */
[----:B------:R-:W-:Y:S01]  /*3b560*/  STL.64 [R1+0x3230], R18 ;  /* 0x0032301201007387 */ /* 0x000fe20000100a00 */
[----:B0-----:R-:W-:Y:S01]  /*3b570*/  STL.64 [R1+0x3158], R26 ;  /* 0x0031581a01007387 */ /* 0x001fe20000100a00 */
[----:B------:R0:W-:Y:S03]  /*3b580*/  STL.64 [R1+0x3150], R24 ;  /* 0x0031501801007387 */ /* 0x0001e60000100a00 */
[----:B0-----:R-:W2:Y:S01]  /*3b590*/  LDL.LU R24, [R1+0xd0] ;  /* 0x0000d00001187983 */ /* 0x001ea20000300800 */
[----:B-1----:R-:W-:Y:S02]  /*3b5a0*/  STL.64 [R1+0x60], R20 ;  /* 0x0000601401007387 */ /* 0x002fe40000100a00 */
[----:B------:R-:W-:Y:S02]  /*3b5b0*/  STL.64 [R1+0x68], R22 ;  /* 0x0000681601007387 */ /* 0x000fe40000100a00 */
        /* <DEDUP_REMOVED lines=8> */
[----:B------:R-:W3:Y:S02]  /*3b640*/  LDL.LU R27, [R1+0xfc] ;  /* 0x0000fc00011b7983 */ /* 0x000ee40000300800 */
[----:B------:R-:W-:Y:S01]  /*3b650*/  IMAD.MOV.U32 R20, RZ, RZ, R16 ;  /* 0x000000ffff147224 */ /* 0x000fe200078e0010 */
[----:B------:R-:W-:Y:S01]  /*3b660*/  MOV R22, R10 ;  /* 0x0000000a00167202 */ /* 0x000fe20000000f00 */
[----:B------:R-:W-:Y:S01]  /*3b670*/  IMAD.MOV.U32 R23, RZ, RZ, R11 ;  /* 0x000000ffff177224 */ /* 0x000fe200078e000b */
[----:B------:R-:W-:Y:S01]  /*3b680*/  MOV R21, R8 ;  /* 0x0000000800157202 */ /* 0x000fe20000000f00 */
[----:B---3--:R-:W-:Y:S01]  /*3b690*/  STL.64 [R1+0x3188], R26 ;  /* 0x0031881a01007387 */ /* 0x008fe20000100a00 */
[----:B--2---:R0:W-:Y:S02]  /*3b6a0*/  STL.64 [R1+0x3180], R24 ;  /* 0x0031801801007387 */ /* 0x0041e40000100a00 */
[----:B------:R-:W2:Y:S02]  /*3b6b0*/  LDL.LU R16, [R1+0x326c] ;  /* 0x00326c0001107983 */ /* 0x000ea40000300800 */
[----:B------:R-:W3:Y:S01]  /*3b6c0*/  LDL.LU R8, [R1+0x3268] ;  /* 0x0032680001087983 */ /* 0x000ee20000300800 */
[----:B------:R-:W4:Y:S01]  /*3b6d0*/  LDL.LU R10, [R1+0x3264] ;  /* 0x00326400010a7983 */ /* 0x000f220000300800 */
[----:B------:R-:W3:Y:S02]  /*3b6e0*/  LDL.LU R11, [R1+0x3260] ;  /* 0x00326000010b7983 */ /* 0x000ee40000300800 */
[----:B------:R1:W-:Y:S02]  /*3b6f0*/  STL.64 [R1+0x31a8], R22 ;  /* 0x0031a81601007387 */ /* 0x0003e40000100a00 */
[----:B------:R1:W-:Y:S01]  /*3b700*/  STL.64 [R1+0x31a0], R20 ;  /* 0x0031a01401007387 */ /* 0x0003e20000100a00 */
[----:B0-----:R-:W3:Y:S01]  /*3b710*/  LDL.LU R24, [R1+0x100] ;  /* 0x0001000001187983 */ /* 0x001ee20000300800 */
[----:B------:R-:W3:Y:S02]  /*3b720*/  LDL.LU R25, [R1+0x104] ;  /* 0x0001040001197983 */ /* 0x000ee40000300800 */
[----:B------:R-:W3:Y:S02]  /*3b730*/  LDL.LU R26, [R1+0x108] ;  /* 0x00010800011a7983 */ /* 0x000ee40000300800 */
[----:B------:R-:W3:Y:S02]  /*3b740*/  LDL.LU R27, [R1+0x10c] ;  /* 0x00010c00011b7983 */ /* 0x000ee40000300800 */
[----:B-1----:R-:W-:Y:S01]  /*3b750*/  IMAD.MOV.U32 R22, RZ, RZ, R28 ;  /* 0x000000ffff167224 */ /* 0x002fe200078e001c */
[----:B------:R-:W-:-:S02]  /*3b760*/  MOV R23, R9 ;  /* 0x0000000900177202 */ /* 0x000fc40000000f00 */
[----:B------:R-:W-:Y:S02]  /*3b770*/  MOV R21, R17 ;  /* 0x0000001100157202 */ /* 0x000fe40000000f00 */
[----:B--2---:R-:W-:Y:S02]  /*3b780*/  MOV R20, R16 ;  /* 0x0000001000147202 */ /* 0x004fe40000000f00 */
[----:B------:R-:W2:Y:S01]  /*3b790*/  LDL.LU R16, [R1+0x325c] ;  /* 0x00325c0001107983 */ /* 0x000ea20000300800 */
[----:B------:R-:W4:Y:S02]  /*3b7a0*/  LDL.LU R17, [R1+0x3258] ;  /* 0x0032580001117983 */ /* 0x000f240000300800 */
[----:B------:R-:W4:Y:S02]  /*3b7b0*/  LDL.LU R28, [R1+0x3254] ;  /* 0x00325400011c7983 */ /* 0x000f240000300800 */
[----:B------:R-:W4:Y:S01]  /*3b7c0*/  LDL.LU R9, [R1+0x3250] ;  /* 0x0032500001097983 */ /* 0x000f220000300800 */
[----:B------:R-:W-:Y:S01]  /*3b7d0*/  STL.64 [R1+0x31d8], R22 ;  /* 0x0031d81601007387 */ /* 0x000fe20000100a00 */
[----:B------:R-:W-:Y:S03]  /*3b7e0*/  STL.64 [R1+0x31d0], R20 ;  /* 0x0031d01401007387 */ /* 0x000fe60000100a00 */
[----:B---3--:R-:W-:Y:S01]  /*3b7f0*/  STL.64 [R1+0x3198], R26 ;  /* 0x0031981a01007387 */ /* 0x008fe20000100a00 */
[----:B------:R0:W-:Y:S03]  /*3b800*/  STL.64 [R1+0x3190], R24 ;  /* 0x0031901801007387 */ /* 0x0001e60000100a00 */
[----:B0-----:R-:W3:Y:S01]  /*3b810*/  LDL.LU R24, [R1+0x110] ;  /* 0x0001100001187983 */ /* 0x001ee20000300800 */
[----:B------:R-:W3:Y:S02]  /*3b820*/  LDL.LU R25, [R1+0x114] ;  /* 0x0001140001197983 */ /* 0x000ee40000300800 */
[----:B------:R-:W3:Y:S02]  /*3b830*/  LDL.LU R26, [R1+0x118] ;  /* 0x00011800011a7983 */ /* 0x000ee40000300800 */
[----:B------:R-:W3:Y:S01]  /*3b840*/  LDL.LU R27, [R1+0x11c] ;  /* 0x00011c00011b7983 */ /* 0x000ee20000300800 */
[----:B------:R-:W3:Y:S01]  /*3b850*/  LDL.LU R20, [R1+0x30] ;  /* 0x0000300001147983 */ /* 0x000ee20000300800 */
[----:B------:R-:W-:Y:S01]  /*3b860*/  MOV R23, R11 ;  /* 0x0000000b00177202 */ /* 0x000fe20000000f00 */
[----:B--2---:R-:W-:Y:S01]  /*3b870*/  IMAD.MOV.U32 R22, RZ, RZ, R16 ;  /* 0x000000ffff167224 */ /* 0x004fe200078e0010 */
[----:B----4-:R-:W-:-:S04]  /*3b880*/  MOV R21, R17 ;  /* 0x0000001100157202 */ /* 0x010fc80000000f00 */
[----:B------:R-:W-:Y:S04]  /*3b890*/  STL.64 [R1+0x3208], R22 ;  /* 0x0032081601007387 */ /* 0x000fe80000100a00 */
[----:B---3--:R-:W-:Y:S01]  /*3b8a0*/  STL.64 [R1+0x3200], R20 ;  /* 0x0032001401007387 */ /* 0x008fe20000100a00 */
[----:B------:R-:W-:Y:S02]  /*3b8b0*/  STL.64 [R1+0x31b8], R26 ;  /* 0x0031b81a01007387 */ /* 0x000fe40000100a00 */
[----:B------:R0:W-:Y:S02]  /*3b8c0*/  STL.64 [R1+0x31b0], R24 ;  /* 0x0031b01801007387 */ /* 0x0001e40000100a00 */
[----:B0-----:R-:W2:Y:S01]  /*3b8d0*/  LDL.LU R24, [R1+0x120] ;  /* 0x0001200001187983 */ /* 0x001ea20000300800 */
[----:B------:R-:W2:Y:S02]  /*3b8e0*/  LDL.LU R25, [R1+0x124] ;  /* 0x0001240001197983 */ /* 0x000ea40000300800 */
[----:B------:R-:W3:Y:S02]  /*3b8f0*/  LDL.LU R26, [R1+0x128] ;  /* 0x00012800011a7983 */ /* 0x000ee40000300800 */
[----:B------:R-:W3:Y:S01]  /*3b900*/  LDL.LU R27, [R1+0x12c] ;  /* 0x00012c00011b7983 */ /* 0x000ee20000300800 */
[----:B------:R-:W4:Y:S04]  /*3b910*/  LDL R11, [R1+0xe40] ;  /* 0x000e4000010b7983 */ /* 0x000f280000100800 */
[----:B---3--:R-:W-:Y:S01]  /*3b920*/  STL.64 [R1+0x31c8], R26 ;  /* 0x0031c81a01007387 */ /* 0x008fe20000100a00 */
[----:B--2---:R0:W-:Y:S03]  /*3b930*/  STL.64 [R1+0x31c0], R24 ;  /* 0x0031c01801007387 */ /* 0x0041e60000100a00 */
[----:B0-----:R-:W2:Y:S01]  /*3b940*/  LDL.LU R24, [R1+0x130] ;  /* 0x0001300001187983 */ /* 0x001ea20000300800 */
[----:B------:R-:W2:Y:S02]  /*3b950*/  LDL.LU R25, [R1+0x134] ;  /* 0x0001340001197983 */ /* 0x000ea40000300800 */
[----:B------:R-:W3:Y:S02]  /*3b960*/  LDL.LU R26, [R1+0x138] ;  /* 0x00013800011a7983 */ /* 0x000ee40000300800 */
[----:B------:R-:W3:Y:S01]  /*3b970*/  LDL.LU R27, [R1+0x13c] ;  /* 0x00013c00011b7983 */ /* 0x000ee20000300800 */
[----:B------:R-:W2:Y:S01]  /*3b980*/  LDL.LU R20, [R1+0x40] ;  /* 0x0000400001147983 */ /* 0x000ea20000300800 */
[----:B------:R-:W2:Y:S02]  /*3b990*/  LDL.LU R21, [R1+0x44] ;  /* 0x0000440001157983 */ /* 0x000ea40000300800 */
[----:B------:R-:W2:Y:S02]  /*3b9a0*/  LDL.LU R22, [R1+0x48] ;  /* 0x0000480001167983 */ /* 0x000ea40000300800 */
[----:B------:R-:W2:Y:S02]  /*3b9b0*/  LDL.LU R23, [R1+0x4c] ;  /* 0x00004c0001177983 */ /* 0x000ea40000300800 */
[----:B--2---:R-:W-:Y:S01]  /*3b9c0*/  STL.64 [R1+0x3240], R22 ;  /* 0x0032401601007387 */ /* 0x004fe20000100a00 */
[----:B------:R-:W-:Y:S02]  /*3b9d0*/  STL.64 [R1+0x3238], R20 ;  /* 0x0032381401007387 */ /* 0x000fe40000100a00 */
[----:B---3--:R-:W-:Y:S02]  /*3b9e0*/  STL.64 [R1+0x31e8], R26 ;  /* 0x0031e81a01007387 */ /* 0x008fe40000100a00 */
[----:B------:R0:W-:Y:S02]  /*3b9f0*/  STL.64 [R1+0x31e0], R24 ;  /* 0x0031e01801007387 */ /* 0x0001e40000100a00 */
[----:B0-----:R-:W2:Y:S01]  /*3ba00*/  LDL.LU R24, [R1+0x140] ;  /* 0x0001400001187983 */ /* 0x001ea20000300800 */
[----:B------:R-:W2:Y:S02]  /*3ba10*/  LDL.LU R25, [R1+0x144] ;  /* 0x0001440001197983 */ /* 0x000ea40000300800 */
[----:B------:R-:W3:Y:S02]  /*3ba20*/  LDL.LU R26, [R1+0x148] ;  /* 0x00014800011a7983 */ /* 0x000ee40000300800 */
[----:B------:R-:W3:Y:S01]  /*3ba30*/  LDL.LU R27, [R1+0x14c] ;  /* 0x00014c00011b7983 */ /* 0x000ee20000300800 */
[----:B------:R-:W2:Y:S01]  /*3ba40*/  LDL.LU R20, [R1+0x170] ;  /* 0x0001700001147983 */ /* 0x000ea20000300800 */
        /* <DEDUP_REMOVED lines=9> */
[----:B------:R-:W-:Y:S01]  /*3bae0*/  MOV R16, R7 ;  /* 0x0000000700107202 */ /* 0x000fe20000000f00 */
[----:B------:R-:W-:Y:S01]  /*3baf0*/  IMAD.MOV.U32 R17, RZ, RZ, R6 ;  /* 0x000000ffff117224 */ /* 0x000fe200078e0006 */
[----:B------:R-:W-:-:S02]  /*3bb00*/  MOV R18, R5 ;  /* 0x0000000500127202 */ /* 0x000fc40000000f00 */
[----:B------:R-:W-:Y:S02]  /*3bb10*/  MOV R19, R4 ;  /* 0x0000000400137202 */ /* 0x000fe40000000f00 */
[----:B----4-:R-:W0:Y:S04]  /*3bb20*/  LDSM.16.M88.4 R4, [R11+0x20280] ;  /* 0x020280000b04783b */ /* 0x010e280000000200 */
[----:B---3--:R-:W-:Y:S01]  /*3bb30*/  STL.64 [R1+0x3218], R26 ;  /* 0x0032181a01007387 */ /* 0x008fe20000100a00 */
[----:B--2---:R1:W-:Y:S03]  /*3bb40*/  STL.64 [R1+0x3210], R24 ;  /* 0x0032101801007387 */ /* 0x0043e60000100a00 */
[----:B-1----:R-:W2:Y:S01]  /*3bb50*/  LDL.LU R24, [R1+0x150] ;  /* 0x0001500001187983 */ /* 0x002ea20000300800 */
[----:B------:R-:W2:Y:S02]  /*3bb60*/  LDL.LU R25, [R1+0x154] ;  /* 0x0001540001197983 */ /* 0x000ea40000300800 */
[----:B------:R-:W3:Y:S02]  /*3bb70*/  LDL.LU R26, [R1+0x158] ;  /* 0x00015800011a7983 */ /* 0x000ee40000300800 */
[----:B------:R-:W3:Y:S01]  /*3bb80*/  LDL.LU R27, [R1+0x15c] ;  /* 0x00015c00011b7983 */ /* 0x000ee20000300800 */
[----:B------:R-:W-:Y:S01]  /*3bb90*/  HMMA.16816.F32.BF16 R16, R16, R14, R20 ;  /* 0x0000000e1010723c */ /* 0x000fe20000041814 */
[----:B---3--:R-:W-:Y:S01]  /*3bba0*/  STL.64 [R1+0x3228], R26 ;  /* 0x0032281a01007387 */ /* 0x008fe20000100a00 */
[----:B--2---:R1:W-:Y:S03]  /*3bbb0*/  STL.64 [R1+0x3220], R24 ;  /* 0x0032201801007387 */ /* 0x0043e60000100a00 */
[----:B-1----:R-:W2:Y:S01]  /*3bbc0*/  LDL.LU R24, [R1+0x180] ;  /* 0x0001800001187983 */ /* 0x002ea20000300800 */
[----:B------:R-:W2:Y:S02]  /*3bbd0*/  LDL.LU R25, [R1+0x184] ;  /* 0x0001840001197983 */ /* 0x000ea40000300800 */
[----:B------:R-:W2:Y:S02]  /*3bbe0*/  LDL.LU R26, [R1+0x188] ;  /* 0x00018800011a7983 */ /* 0x000ea40000300800 */
[----:B------:R-:W2:Y:S01]  /*3bbf0*/  LDL.LU R27, [R1+0x18c] ;  /* 0x00018c00011b7983 */ /* 0x000ea20000300800 */
[----:B0-----:R-:W-:Y:S01]  /*3bc00*/  STL [R1+0x304c], R6 ;  /* 0x00304c0601007387 */ /* 0x001fe20000100800 */
[----:B------:R-:W-:Y:S02]  /*3bc10*/  STL [R1+0x3048], R7 ;  /* 0x0030480701007387 */ /* 0x000fe40000100800 */
[----:B------:R0:W-:Y:S02]  /*3bc20*/  STL.64 [R1+0x3138], R4 ;  /* 0x0031380401007387 */ /* 0x0001e40000100a00 */
[----:B0-----:R-:W-:Y:S01]  /*3bc30*/  IMAD.MOV.U32 R4, RZ, RZ, R10 ;  /* 0x000000ffff047224 */ /* 0x001fe200078e000a */
[----:B------:R-:W-:Y:S01]  /*3bc40*/  MOV R5, R8 ;  /* 0x0000000800057202 */ /* 0x000fe20000000f00 */
[----:B------:R-:W3:Y:S01]  /*3bc50*/  LDL.LU R10, [R1+0x324c] ;  /* 0x00324c00010a7983 */ /* 0x000ee20000300800 */
[----:B------:R-:W4:Y:S02]  /*3bc60*/  LDL.LU R8, [R1+0x3248] ;  /* 0x0032480001087983 */ /* 0x000f240000300800 */
[----:B------:R-:W2:Y:S02]  /*3bc70*/  LDL.LU R6, [R1+0x78] ;  /* 0x0000780001067983 */ /* 0x000ea40000300800 */
[----:B------:R-:W2:Y:S02]  /*3bc80*/  LDL.LU R7, [R1+0x7c] ;  /* 0x00007c0001077983 */ /* 0x000ea40000300800 */
[----:B--2---:R-:W-:Y:S01]  /*3bc90*/  STL.64 [R1+0x3148], R6 ;  /* 0x0031480601007387 */ /* 0x004fe20000100a00 */
[----:B------:R0:W-:Y:S03]  /*3bca0*/  STL.64 [R1+0x3140], R4 ;  /* 0x0031400401007387 */ /* 0x0001e60000100a00 */
[----:B0-----:R-:W2:Y:S01]  /*3bcb0*/  LDL.LU R4, [R1+0xa0] ;  /* 0x0000a00001047983 */ /* 0x001ea20000300800 */
[----:B------:R-:W2:Y:S02]  /*3bcc0*/  LDL.LU.64 R22, [R1+0x3240] ;  /* 0x0032400001167983 */ /* 0x000ea40000300a00 */
[----:B------:R-:W2:Y:S02]  /*3bcd0*/  LDL.LU.64 R20, [R1+0x3238] ;  /* 0x0032380001147983 */ /* 0x000ea40000300a00 */
[----:B------:R-:W-:Y:S01]  /*3bce0*/  STL.64 [R1+0xc0], R16 ;  /* 0x0000c01001007387 */ /* 0x000fe20000100a00 */
[----:B------:R0:W-:Y:S04]  /*3bcf0*/  STL.64 [R1+0xc8], R18 ;  /* 0x0000c81201007387 */ /* 0x0001e80000100a00 */
[----:B0-----:R-:W2:Y:S01]  /*3bd00*/  LDL.LU.64 R18, [R1+0x3230] ;  /* 0x0032300001127983 */ /* 0x001ea20000300a00 */
[----:B---3--:R-:W-:Y:S01]  /*3bd10*/  MOV R5, R10 ;  /* 0x0000000a00057202 */ /* 0x008fe20000000f00 */
[----:B------:R-:W-:Y:S01]  /*3bd20*/  IMAD.MOV.U32 R6, RZ, RZ, R9 ;  /* 0x000000ffff067224 */ /* 0x000fe200078e0009 */
[----:B----4-:R-:W-:-:S02]  /*3bd30*/  MOV R7, R8 ;  /* 0x0000000800077202 */ /* 0x010fc40000000f00 */
[----:B------:R-:W0:Y:S04]  /*3bd40*/  LDSM.16.M88.4 R8, [R11+0x28280] ;  /* 0x028280000b08783b */ /* 0x000e280000000200 */
[----:B0-----:R-:W-:Y:S01]  /*3bd50*/  STL [R1+0x3054], R10 ;  /* 0x0030540a01007387 */ /* 0x001fe20000100800 */
        /* <DEDUP_REMOVED lines=32> */
[----:B------:R-:W-:Y:S01]  /*3bf60*/  MOV R17, R22 ;  /* 0x0000001600117202 */ /* 0x000fe20000000f00 */
[----:B------:R-:W-:Y:S02]  /*3bf70*/  IMAD.MOV.U32 R16, RZ, RZ, R23 ;  /* 0x000000ffff107224 */ /* 0x000fe400078e0017 */
[----:B------:R-:W2:Y:S04]  /*3bf80*/  LDL.LU.64 R22, [R1+0x31d8] ;  /* 0x0031d80001167983 */ /* 0x000ea80000300a00 */
[----:B0-----:R-:W2:Y:S02]  /*3bf90*/  LDL.LU.64 R20, [R1+0x31d0] ;  /* 0x0031d00001147983 */ /* 0x001ea40000300a00 */
[C---:B--2---:R-:W-:Y:S11]  /*3bfa0*/  HMMA.16816.F32.BF16 R24, R20.reuse, R18, R24 ;  /* 0x000000121418723c */ /* 0x044ff60000041818 */
[----:B------:R-:W-:Y:S11]  /*3bfb0*/  @!UPT UIADD3 URZ, URZ, URZ, URZ ;  /* 0x0000003f3f3ff290 */ /* 0x000ff6000fffe03f */
[----:B------:R-:W-:Y:S01]  /*3bfc0*/  @!UPT UIADD3 URZ, URZ, URZ, URZ ;  /* 0x0000003f3f3ff290 */ /* 0x000fe2000fffe03f */
[----:B------:R-:W-:Y:S01]  /*3bfd0*/  STL.64 [R1+0x1a0], R24 ;  /* 0x0001a01801007387 */ /* 0x000fe20000100a00 */
[----:B------:R-:W-:Y:S02]  /*3bfe0*/  STL.64 [R1+0x1a8], R26 ;  /* 0x0001a81a01007387 */ /* 0x000fe40000100a00 */
[----:B------:R-:W0:Y:S02]  /*3bff0*/  LDSM.16.MT88.4 R24, [R28+0x14000] ;  /* 0x014000001c18783b */ /* 0x000e240000004200 */
[----:B0-----:R-:W-:Y:S02]  /*3c000*/  STL.64 [R1+0x20], R24 ;  /* 0x0000201801007387 */ /* 0x001fe40000100a00 */
        /* <DEDUP_REMOVED lines=43> */
[----:B0-----:R-:W3:Y:S01]  /*3c2c0*/  LDL.LU.64 R20, [R1+0x60] ;  /* 0x0000600001147983 */ /* 0x001ee20000300a00 */
[----:B-1----:R-:W4:Y:S01]  /*3c2d0*/  LDL.LU.64 R22, [R1+0x68] ;  /* 0x0000680001167983 */ /* 0x002f220000300a00 */
        /* <DEDUP_REMOVED lines=8> */
[----:B------:R-:W2:Y:S11]  /*3c360*/  LDL.LU.64 R4, [R1+0x3138] ;  /* 0x0031380001047983 */ /* 0x000eb60000300a00 */
[----:B------:R-:W-:Y:S11]  /*3c370*/  @!UPT UIADD3 URZ, URZ, URZ, URZ ;  /* 0x0000003f3f3ff290 */ /* 0x000ff6000fffe03f */
[----:B------:R-:W-:Y:S01]  /*3c380*/  STL.64 [R1+0x50], R24 ;  /* 0x0000501801007387 */ /* 0x000fe20000100a00 */
[----:B------:R-:W-:Y:S02]  /*3c390*/  STL.64 [R1+0x58], R26 ;  /* 0x0000581a01007387 */ /* 0x000fe40000100a00 */
[----:B------:R-:W2:Y:S02]  /*3c3a0*/  LDL.LU R14, [R1+0x88] ;  /* 0x00008800010e7983 */ /* 0x000ea40000300800 */
[----:B------:R-:W2:Y:S01]  /*3c3b0*/  LDL.LU R15, [R1+0x8c] ;  /* 0x00008c00010f7983 */ /* 0x000ea20000300800 */
[----:B------:R-:W-:Y:S01]  /*3c3c0*/  LDSM.16.MT88.4 R24, [R0+0x14080] ;  /* 0x014080000018783b */ /* 0x000fe20000004200 */
[----:B---3--:R-:W-:Y:S01]  /*3c3d0*/  IMAD.MOV.U32 R18, RZ, RZ, R20 ;  /* 0x000000ffff127224 */ /* 0x008fe200078e0014 */
[----:B------:R-:W-:Y:S02]  /*3c3e0*/  MOV R11, R21 ;  /* 0x00000015000b7202 */ /* 0x000fe40000000f00 */
[----:B----4-:R-:W-:Y:S01]  /*3c3f0*/  MOV R7, R22 ;  /* 0x0000001600077202 */ /* 0x010fe20000000f00 */
[----:B------:R-:W-:Y:S01]  /*3c400*/  IMAD.MOV.U32 R6, RZ, RZ, R23 ;  /* 0x000000ffff067224 */ /* 0x000fe200078e0017 */
[----:B--2---:R-:W-:Y:S01]  /*3c410*/  HMMA.16816.F32.BF16 R12, R20, R4, R12 ;  /* 0x00000004140c723c */ /* 0x004fe2000004180c */
[----:B------:R-:W-:Y:S11]  /*3c420*/  LDSM.16.MT88.4 R20, [R29+0x14000] ;  /* 0x014000001d14783b */ /* 0x000ff60000004200 */
[----:B------:R-:W-:Y:S11]  /*3c430*/  @!UPT UIADD3 URZ, URZ, URZ, URZ ;  /* 0x0000003f3f3ff290 */ /* 0x000ff6000fffe03f */
[----:B------:R-:W-:Y:S01]  /*3c440*/  STL.64 [R1+0x70], R12 ;  /* 0x0000700c01007387 */ /* 0x000fe20000100a00 */
[----:B------:R-:W-:Y:S02]  /*3c450*/  STL.64 [R1+0x78], R14 ;  /* 0x0000780e01007387 */ /* 0x000fe40000100a00 */
[----:B------:R-:W0:Y:S02]  /*3c460*/  LDSM.16.MT88.4 R12, [R0+0x14000] ;  /* 0x01400000000c783b */ /* 0x000e240000004200 */
[----:B0-----:R-:W-:Y:S02]  /*3c470*/  STL.64 [R1+0x30d8], R14 ;  /* 0x0030d80e01007387 */ /* 0x001fe40000100a00 */
[----:B------:R-:W-:Y:S02]  /*3c480*/  STL.64 [R1+0x30d0], R12 ;  /* 0x0030d00c01007387 */ /* 0x000fe40000100a00 */
[----:B------:R0:W-:Y:S02]  /*3c490*/  STL [R1+0x30ac], R24 ;  /* 0x0030ac1801007387 */ /* 0x0001e40000100800 */
[----:B------:R1:W-:Y:S01]  /*3c4a0*/  STL [R1+0x30a8], R25 ;  /* 0x0030a81901007387 */ /* 0x0003e20000100800 */
[----:B------:R2:W-:Y:S01]  /*3c4b0*/  STL [R1+0x30a4], R26 ;  /* 0x0030a41a01007387 */ /* 0x0005e20000100800 */
[----:B------:R-:W-:Y:S03]  /*3c4c0*/  STL [R1+0x30a0], R27 ;  /* 0x0030a01b01007387 */ /* 0x000fe60000100800 */
[----:B0-----:R-:W3:Y:S01]  /*3c4d0*/  LDL.LU R24, [R1+0x90] ;  /* 0x0000900001187983 */ /* 0x001ee20000300800 */
[----:B-1----:R-:W3:Y:S02]  /*3c4e0*/  LDL.LU R25, [R1+0x94] ;  /* 0x0000940001197983 */ /* 0x002ee40000300800 */
[----:B--2---:R-:W3:Y:S02]  /*3c4f0*/  LDL.LU R26, [R1+0x98] ;  /* 0x00009800011a7983 */ /* 0x004ee40000300800 */
[----:B------:R-:W-:Y:S01]  /*3c500*/  STL [R1+0x3058], R0 ;  /* 0x0030580001007387 */ /* 0x000fe20000100800 */
[----:B------:R-:W-:Y:S01]  /*3c510*/  STL.64 [R1+0x3088], R22 ;  /* 0x0030881601007387 */ /* 0x000fe20000100a00 */
[----:B------:R0:W-:Y:S03]  /*3c520*/  STL.64 [R1+0x3080], R20 ;  /* 0x0030801401007387 */ /* 0x0001e60000100a00 */
[----:B0-----:R-:W2:Y:S01]  /*3c530*/  LDL.LU R20, [R1+0x1a0] ;  /* 0x0001a00001147983 */ /* 0x001ea20000300800 */
[----:B------:R-:W2:Y:S02]  /*3c540*/  LDL.LU R21, [R1+0x1a4] ;  /* 0x0001a40001157983 */ /* 0x000ea40000300800 */
[----:B------:R-:W4:Y:S02]  /*3c550*/  LDL.LU R22, [R1+0x1a8] ;  /* 0x0001a80001167983 */ /* 0x000f240000300800 */
[----:B------:R-:W4:Y:S01]  /*3c560*/  LDL.LU R23, [R1+0x1ac] ;  /* 0x0001ac0001177983 */ /* 0x000f220000300800 */
[----:B------:R-:W-:-:S02]  /*3c570*/  MOV R12, R18 ;  /* 0x00000012000c7202 */ /* 0x000fc40000000f00 */
[----:B------:R-:W-:Y:S01]  /*3c580*/  MOV R13, R11 ;  /* 0x0000000b000d7202 */ /* 0x000fe20000000f00 */
[----:B------:R-:W-:Y:S01]  /*3c590*/  IMAD.MOV.U32 R14, RZ, RZ, R7 ;  /* 0x000000ffff0e7224 */ /* 0x000fe200078e0007 */
[----:B------:R-:W-:Y:S02]  /*3c5a0*/  MOV R15, R6 ;  /* 0x00000006000f7202 */ /* 0x000fe40000000f00 */
[----:B------:R-:W-:Y:S01]  /*3c5b0*/  MOV R27, R3 ;  /* 0x00000003001b7202 */ /* 0x000fe20000000f00 */
[----:B----4-:R-:W-:Y:S01]  /*3c5c0*/  STL.64 [R1+0x30e8], R22 ;  /* 0x0030e81601007387 */ /* 0x010fe20000100a00 */
[----:B--2---:R0:W-:Y:S03]  /*3c5d0*/  STL.64 [R1+0x30e0], R20 ;  /* 0x0030e01401007387 */ /* 0x0041e60000100a00 */
[----:B0-----:R-:W2:Y:S01]  /*3c5e0*/  LDL.LU R20, [R1+0x180] ;  /* 0x0001800001147983 */ /* 0x001ea20000300800 */
[----:B------:R-:W2:Y:S02]  /*3c5f0*/  LDL.LU R21, [R1+0x184] ;  /* 0x0001840001157983 */ /* 0x000ea40000300800 */
[----:B------:R-:W4:Y:S02]  /*3c600*/  LDL.LU R22, [R1+0x188] ;  /* 0x0001880001167983 */ /* 0x000f240000300800 */
[----:B------:R-:W4:Y:S01]  /*3c610*/  LDL.LU R23, [R1+0x18c] ;  /* 0x00018c0001177983 */ /* 0x000f220000300800 */
[----:B---3--:R-:W-:Y:S01]  /*3c620*/  HMMA.16816.F32.BF16 R12, R12, R8, R24 ;  /* 0x000000080c0c723c */ /* 0x008fe20000041818 */
[----:B------:R-:W3:Y:S01]  /*3c630*/  LDL.LU R24, [R1+0x40] ;  /* 0x0000400001187983 */ /* 0x000ee20000300800 */
[----:B------:R-:W3:Y:S02]  /*3c640*/  LDL.LU R25, [R1+0x44] ;  /* 0x0000440001197983 */ /* 0x000ee40000300800 */
[----:B------:R-:W3:Y:S02]  /*3c650*/  LDL.LU R26, [R1+0x48] ;  /* 0x00004800011a7983 */ /* 0x000ee40000300800 */
[----:B------:R-:W3:Y:S01]  /*3c660*/  LDL.LU R27, [R1+0x4c] ;  /* 0x00004c00011b7983 */ /* 0x000ee20000300800 */
        /* <DEDUP_REMOVED lines=17> */
[----:B------:R-:W4:Y:S01]  /*3c780*/  LDL.LU R23, [R1+0xcc] ;  /* 0x0000cc0001177983 */ /* 0x000f220000300800 */
[----:B------:R-:W-:Y:S01]  /*3c790*/  MOV R7, R14 ;  /* 0x0000000e00077202 */ /* 0x000fe20000000f00 */
[----:B------:R-:W-:Y:S01]  /*3c7a0*/  IMAD.MOV.U32 R3, RZ, RZ, R15 ;  /* 0x000000ffff037224 */ /* 0x000fe200078e000f */
[----:B------:R-:W-:-:S02]  /*3c7b0*/  MOV R14, R17 ;  /* 0x00000011000e7202 */ /* 0x000fc40000000f00 */
[----:B------:R-:W-:Y:S02]  /*3c7c0*/  MOV R15, R16 ;  /* 0x00000010000f7202 */ /* 0x000fe40000000f00 */
[----:B------:R-:W0:Y:S04]  /*3c7d0*/  LDSM.16.MT88.4 R16, [R29+0x14080] ;  /* 0x014080001d10783b */ /* 0x000e280000004200 */
[----:B----4-:R-:W-:Y:S01]  /*3c7e0*/  STL.64 [R1+0x3128], R22 ;  /* 0x0031281601007387 */ /* 0x010fe20000100a00 */
[----:B--2---:R1:W-:Y:S03]  /*3c7f0*/  STL.64 [R1+0x3120], R20 ;  /* 0x0031201401007387 */ /* 0x0043e60000100a00 */
[----:B-1----:R-:W3:Y:S01]  /*3c800*/  LDL.LU R20, [R1+0xb0] ;  /* 0x0000b00001147983 */ /* 0x002ee20000300800 */
[----:B------:R-:W3:Y:S02]  /*3c810*/  LDL.LU R21, [R1+0xb4] ;  /* 0x0000b40001157983 */ /* 0x000ee40000300800 */
[----:B------:R-:W3:Y:S02]  /*3c820*/  LDL.LU R22, [R1+0xb8] ;  /* 0x0000b80001167983 */ /* 0x000ee40000300800 */
[----:B------:R-:W3:Y:S02]  /*3c830*/  LDL.LU R23, [R1+0xbc] ;  /* 0x0000bc0001177983 */ /* 0x000ee40000300800 */
[----:B------:R-:W-:Y:S01]  /*3c840*/  IMAD.MOV.U32 R11, RZ, RZ, R12 ;  /* 0x000000ffff0b7224 */ /* 0x000fe200078e000c */
[----:B------:R-:W-:Y:S01]  /*3c850*/  MOV R6, R13 ;  /* 0x0000000d00067202 */ /* 0x000fe20000000f00 */
[----:B------:R-:W2:Y:S01]  /*3c860*/  LDL.LU R12, [R1+0x140] ;  /* 0x00014000010c7983 */ /* 0x000ea20000300800 */
[----:B------:R-:W2:Y:S02]  /*3c870*/  LDL.LU R13, [R1+0x144] ;  /* 0x00014400010d7983 */ /* 0x000ea40000300800 */
[----:B------:R-:W-:Y:S02]  /*3c880*/  STL [R1+0x30bc], R3 ;  /* 0x0030bc0301007387 */ /* 0x000fe40000100800 */
[----:B------:R-:W-:Y:S01]  /*3c890*/  STL [R1+0x30b8], R7 ;  /* 0x0030b80701007387 */ /* 0x000fe20000100800 */
[----:B------:R-:W-:Y:S01]  /*3c8a0*/  STL [R1+0x30b4], R6 ;  /* 0x0030b40601007387 */ /* 0x000fe20000100800 */
[----:B------:R-:W-:Y:S02]  /*3c8b0*/  STL [R1+0x30b0], R11 ;  /* 0x0030b00b01007387 */ /* 0x000fe40000100800 */
[----:B0-----:R0:W-:Y:S02]  /*3c8c0*/  STL.64 [R1+0x3068], R18 ;  /* 0x0030681201007387 */ /* 0x0011e40000100a00 */
[----:B------:R1:W-:Y:S02]  /*3c8d0*/  STL.64 [R1+0x3060], R16 ;  /* 0x0030601001007387 */ /* 0x0003e40000100a00 */
[----:B0-----:R-:W-:Y:S01]  /*3c8e0*/  IMAD.MOV.U32 R18, RZ, RZ, R2 ;  /* 0x000000ffff127224 */ /* 0x001fe200078e0002 */
[----:B-1----:R-:W4:Y:S01]  /*3c8f0*/  LDL.LU R16, [R1+0x10] ;  /* 0x0000100001107983 */ /* 0x002f220000300800 */
[----:B------:R-:W4:Y:S02]  /*3c900*/  LDL.LU R17, [R1+0x14] ;  /* 0x0000140001117983 */ /* 0x000f240000300800 */
[----:B------:R-:W2:Y:S01]  /*3c910*/  LDL.LU R2, [R1+0x3130] ;  /* 0x0031300001027983 */ /* 0x000ea20000300800 */
[----:B------:R-:W-:Y:S01]  /*3c920*/  MOV R19, R10 ;  /* 0x0000000a00137202 */ /* 0x000fe20000000f00 */
[----:B------:R-:W-:Y:S01]  /*3c930*/  STL [R1+0x3020], R29 ;  /* 0x0030201d01007387 */ /* 0x000fe20000100800 */
        /* <DEDUP_REMOVED lines=8> */
[----:B---3--:R-:W-:Y:S11]  /*3c9c0*/  HMMA.16816.F32.BF16 R20, R24, R8, R20 ;  /* 0x000000081814723c */ /* 0x008ff60000041814 */
[----:B------:R-:W-:Y:S11]  /*3c9d0*/  @!UPT UIADD3 URZ, URZ, URZ, URZ ;  /* 0x0000003f3f3ff290 */ /* 0x000ff6000fffe03f */
[----:B------:R-:W-:Y:S01]  /*3c9e0*/  @!UPT UIADD3 URZ, URZ, URZ, URZ ;  /* 0x0000003f3f3ff290 */ /* 0x000fe2000fffe03f */
[----:B------:R-:W-:Y:S01]  /*3c9f0*/  STL.64 [R1+0x80], R20 ;  /* 0x0000801401007387 */ /* 0x000fe20000100a00 */
[----:B------:R-:W-:Y:S01]  /*3ca00*/  STL [R1+0x88], R22 ;  /* 0x0000881601007387 */ /* 0x000fe20000100800 */
[----:B------:R-:W-:Y:S02]  /*3ca10*/  MOV R29, R23 ;  /* 0x00000017001d7202 */ /* 0x000fe40000000f00 */
[----:B--2---:R-:W0:Y:S02]  /*3ca20*/  LDSM.16.MT88.4 R20, [R2+0x15000] ;  /* 0x015000000214783b */ /* 0x004e240000004200 */
[----:B0-----:R-:W-:Y:S02]  /*3ca30*/  MOV R26, R22 ;  /* 0x00000016001a7202 */ /* 0x001fe40000000f00 */
[----:B------:R-:W-:Y:S02]  /*3ca40*/  MOV R27, R23 ;  /* 0x00000017001b7202 */ /* 0x000fe40000000f00 */
[----:B------:R-:W-:Y:S01]  /*3ca50*/  MOV R24, R20 ;  /* 0x0000001400187202 */ /* 0x000fe20000000f00 */
[----:B------:R-:W-:Y:S01]  /*3ca60*/  IMAD.MOV.U32 R25, RZ, RZ, R21 ;  /* 0x000000ffff197224 */ /* 0x000fe200078e0015 */
[----:B------:R-:W2:Y:S01]  /*3ca70*/  LDL.LU.64 R22, [R1+0x3118] ;  /* 0x0031180001167983 */ /* 0x000ea20000300a00 */
[----:B------:R-:W2:Y:S02]  /*3ca80*/  LDL.LU.64 R20, [R1+0x3110] ;  /* 0x0031100001147983 */ /* 0x000ea40000300a00 */
[----:B------:R-:W-:Y:S01]  /*3ca90*/  STL.64 [R1+0x30c8], R26 ;  /* 0x0030c81a01007387 */ /* 0x000fe20000100a00 */
[----:B------:R0:W-:Y:S04]  /*3caa0*/  STL.64 [R1+0x30c0], R24 ;  /* 0x0030c01801007387 */ /* 0x0001e80000100a00 */
[----:B0-----:R-:W2:Y:S01]  /*3cab0*/  LDL.LU R24, [R1+0x20] ;  /* 0x0000200001187983 */ /* 0x001ea20000300800 */
[----:B------:R-:W2:Y:S02]  /*3cac0*/  LDL.LU R25, [R1+0x24] ;  /* 0x0000240001197983 */ /* 0x000ea40000300800 */
[----:B------:R-:W2:Y:S02]  /*3cad0*/  LDL.LU R26, [R1+0x28] ;  /* 0x00002800011a7983 */ /* 0x000ea40000300800 */
[----:B------:R-:W2:Y:S02]  /*3cae0*/  LDL.LU R27, [R1+0x2c] ;  /* 0x00002c00011b7983 */ /* 0x000ea40000300800 */
        /* <DEDUP_REMOVED lines=14> */
[C---:B----4-:R-:W-:Y:S11]  /*3cbd0*/  HMMA.16816.F32.BF16 R20, R16.reuse, R4, R20 ;  /* 0x000000041014723c */ /* 0x050ff60000041814 */
[----:B------:R-:W-:Y:S11]  /*3cbe0*/  @!UPT UIADD3 URZ, URZ, URZ, URZ ;  /* 0x0000003f3f3ff290 */ /* 0x000ff6000fffe03f */
[----:B------:R-:W-:Y:S01]  /*3cbf0*/  @!UPT UIADD3 URZ, URZ, URZ, URZ ;  /* 0x0000003f3f3ff290 */ /* 0x000fe2000fffe03f */
[----:B------:R-:W-:Y:S01]  /*3cc00*/  STL.64 [R1+0x120], R20 ;  /* 0x0001201401007387 */ /* 0x000fe20000100a00 */
[----:B------:R-:W-:Y:S02]  /*3cc10*/  STL.64 [R1+0x128], R22 ;  /* 0x0001281601007387 */ /* 0x000fe40000100a00 */
[----:B------:R-:W0:Y:S04]  /*3cc20*/  LDSM.16.MT88.4 R20, [R2+0x15080] ;  /* 0x015080000214783b */ /* 0x000e280000004200 */
[----:B------:R-:W2:Y:S01]  /*3cc30*/  LDL.LU R25, [R1+0x194] ;  /* 0x0001940001197983 */ /* 0x000ea20000300800 */
[----:B-1----:R-:W2:Y:S01]  /*3cc40*/  LDL.LU R26, [R1+0x198] ;  /* 0x00019800011a7983 */ /* 0x002ea20000300800 */
[----:B------:R-:W2:Y:S01]  /*3cc50*/  LDL.LU R27, [R1+0x19c] ;  /* 0x00019c00011b7983 */ /* 0x000ea20000300800 */
[----:B------:R-:W-:Y:S01]  /*3cc60*/  HMMA.16816.F32.BF16 R16, R16, R8, R12 ;  /* 0x000000081010723c */ /* 0x000fe2000004180c */
[----:B0-----:R-:W-:Y:S01]  /*3cc70*/  MOV R6, R22 ;  /* 0x0000001600067202 */ /* 0x001fe20000000f00 */
[----:B------:R-:W-:-:S02]  /*3cc80*/  IMAD.MOV.U32 R11, RZ, RZ, R23 ;  /* 0x000000ffff0b7224 */ /* 0x000fc400078e0017 */
[----:B------:R-:W-:Y:S01]  /*3cc90*/  IMAD.MOV.U32 R3, RZ, RZ, R20 ;  /* 0x000000ffff037224 */ /* 0x000fe200078e0014 */
[----:B------:R-:W-:Y:S01]  /*3cca0*/  MOV R7, R21 ;  /* 0x0000001500077202 */ /* 0x000fe20000000f00 */
[----:B------:R-:W3:Y:S01]  /*3ccb0*/  LDL.LU.64 R22, [R1+0x30e8] ;  /* 0x0030e80001167983 */ /* 0x000ee20000300a00 */
[----:B------:R-:W3:Y:S02]  /*3ccc0*/  LDL.LU.64 R20, [R1+0x30e0] ;  /* 0x0030e00001147983 */ /* 0x000ee40000300a00 */
[----:B------:R-:W-:Y:S02]  /*3ccd0*/  STL [R1+0x2ffc], R2 ;  /* 0x002ffc0201007387 */ /* 0x000fe40000100800 */
[----:B------:R-:W3:Y:S01]  /*3cce0*/  LDL.LU.64 R14, [R1+0x30d8] ;  /* 0x0030d800010e7983 */ /* 0x000ee20000300a00 */
[----:B------:R-:W3:Y:S11]  /*3ccf0*/  LDL.LU.64 R12, [R1+0x30d0] ;  /* 0x0030d000010c7983 */ /* 0x000ef60000300a00 */
[----:B------:R-:W-:Y:S02]  /*3cd00*/  STL.64 [R1+0xe0], R16 ;  /* 0x0000e01001007387 */ /* 0x000fe40000100a00 */
[----:B------:R-:W-:Y:S02]  /*3cd10*/  STL.64 [R1+0xe8], R18 ;  /* 0x0000e81201007387 */ /* 0x000fe40000100a00 */
[----:B------:R-:W0:Y:S04]  /*3cd20*/  LDSM.16.MT88.4 R16, [R28+0x15000] ;  /* 0x015000001c10783b */ /* 0x000e280000004200 */
[----:B0-----:R0:W-:Y:S01]  /*3cd30*/  STL.64 [R1+0x40], R16 ;  /* 0x0000401001007387 */ /* 0x0011e20000100a00 */
[----:B------:R1:W-:Y:S01]  /*3cd40*/  STL [R1+0x48], R18 ;  /* 0x0000481201007387 */ /* 0x0003e20000100800 */
[----:B------:R-:W-:-:S02]  /*3cd50*/  MOV R2, R19 ;  /* 0x0000001300027202 */ /* 0x000fc40000000f00 */
[----:B0-----:R-:W4:Y:S01]  /*3cd60*/  LDL.LU R16, [R1+0xf0] ;  /* 0x0000f00001107983 */ /* 0x001f220000300800 */
[C---:B---3--:R-:W-:Y:S11]  /*3cd70*/  HMMA.16816.F32.BF16 R20, R12.reuse, R4, R20 ;  /* 0x000000040c14723c */ /* 0x048ff60000041814 */
[----:B------:R-:W-:Y:S11]  /*3cd80*/  @!UPT UIADD3 URZ, URZ, URZ, URZ ;  /* 0x0000003f3f3ff290 */ /* 0x000ff6000fffe03f */
[----:B------:R-:W-:Y:S01]  /*3cd90*/  @!UPT UIADD3 URZ, URZ, URZ, URZ ;  /* 0x0000003f3f3ff290 */ /* 0x000fe2000fffe03f */
[----:B------:R0:W-:Y:S01]  /*3cda0*/  STL.64 [R1+0x140], R20 ;  /* 0x0001401401007387 */ /* 0x0001e20000100a00 */
[----:B------:R3:W-:Y:S02]  /*3cdb0*/  STL.64 [R1+0x148], R22 ;  /* 0x0001481601007387 */ /* 0x0007e40000100a00 */
[----:B------:R-:W4:Y:S02]  /*3cdc0*/  LDL.LU R17, [R1+0xf4] ;  /* 0x0000f40001117983 */ /* 0x000f240000300800 */
[----:B-1----:R-:W4:Y:S01]  /*3cdd0*/  LDL.LU R18, [R1+0xf8] ;  /* 0x0000f80001127983 */ /* 0x002f220000300800 */
[----:B------:R-:W4:Y:S04]  /*3cde0*/  LDL.LU R19, [R1+0xfc] ;  /* 0x0000fc0001137983 */ /* 0x000f280000300800 */
[----:B0-----:R-:W4:Y:S01]  /*3cdf0*/  LDL.LU R20, [R1+0x130] ;  /* 0x0001300001147983 */ /* 0x001f220000300800 */
[----:B------:R-:W4:Y:S02]  /*3ce00*/  LDL.LU R21, [R1+0x134] ;  /* 0x0001340001157983 */ /* 0x000f240000300800 */
[----:B---3--:R-:W3:Y:S02]  /*3ce10*/  LDL.LU R22, [R1+0x138] ;  /* 0x0001380001167983 */ /* 0x008ee40000300800 */
[----:B------:R-:W3:Y:S01]  /*3ce20*/  LDL.LU R23, [R1+0x13c] ;  /* 0x00013c0001177983 */ /* 0x000ee20000300800 */
[----:B--2---:R-:W-:Y:S01]  /*3ce30*/  HMMA.16816.F32.BF16 R12, R12, R8, R24 ;  /* 0x000000080c0c723c */ /* 0x004fe20000041818 */
[----:B---3--:R-:W-:Y:S01]  /*3ce40*/  STL.64 [R1+0x3098], R22 ;  /* 0x0030981601007387 */ /* 0x008fe20000100a00 */
[----:B----4-:R0:W-:Y:S03]  /*3ce50*/  STL.64 [R1+0x3090], R20 ;  /* 0x0030901401007387 */ /* 0x0101e60000100a00 */
        /* <DEDUP_REMOVED lines=8> */
[----:B------:R-:W3:Y:S02]  /*3cee0*/  LDL.LU R18, [R1+0x168] ;  /* 0x0001680001127983 */ /* 0x000ee40000300800 */
[----:B------:R-:W3:Y:S01]  /*3cef0*/  LDL.LU R19, [R1+0x16c] ;  /* 0x00016c0001137983 */ /* 0x000ee20000300800 */
[----:B------:R-:W4:Y:S01]  /*3cf00*/  LDL.LU.64 R26, [R1+0x30c8] ;  /* 0x0030c800011a7983 */ /* 0x000f220000300a00 */
[----:B------:R-:W2:Y:S02]  /*3cf10*/  LDL.LU.64 R24, [R1+0x30c0] ;  /* 0x0030c00001187983 */ /* 0x000ea40000300a00 */
[----:B------:R0:W-:Y:S02]  /*3cf20*/  STL.64 [R1+0x100], R12 ;  /* 0x0001000c01007387 */ /* 0x0001e40000100a00 */
[----:B------:R1:W-:Y:S01]  /*3cf30*/  STL.64 [R1+0x108], R14 ;  /* 0x0001080e01007387 */ /* 0x0003e20000100a00 */
[----:B0-----:R-:W-:-:S02]  /*3cf40*/  MOV R12, R3 ;  /* 0x00000003000c7202 */ /* 0x001fc40000000f00 */
[----:B-1----:R-:W-:Y:S02]  /*3cf50*/  MOV R14, R6 ;  /* 0x00000006000e7202 */ /* 0x002fe40000000f00 */
[----:B------:R-:W-:Y:S01]  /*3cf60*/  MOV R15, R11 ;  /* 0x0000000b000f7202 */ /* 0x000fe20000000f00 */
[----:B------:R-:W3:Y:S01]  /*3cf70*/  LDL.LU R3, [R1+0x30bc] ;  /* 0x0030bc0001037983 */ /* 0x000ee20000300800 */
[----:B------:R-:W-:Y:S02]  /*3cf80*/  IMAD.MOV.U32 R13, RZ, RZ, R7 ;  /* 0x000000ffff0d7224 */ /* 0x000fe400078e0007 */
[----:B------:R-:W3:Y:S02]  /*3cf90*/  LDL.LU R7, [R1+0x30b8] ;  /* 0x0030b80001077983 */ /* 0x000ee40000300800 */
[----:B------:R-:W3:Y:S01]  /*3cfa0*/  LDL.LU R6, [R1+0x30b4] ;  /* 0x0030b40001067983 */ /* 0x000ee20000300800 */
[----:B------:R-:W3:Y:S01]  /*3cfb0*/  LDL.LU R11, [R1+0x30b0] ;  /* 0x0030b000010b7983 */ /* 0x000ee20000300800 */
[----:B------:R-:W-:Y:S02]  /*3cfc0*/  STL.64 [R1+0x3008], R14 ;  /* 0x0030080e01007387 */ /* 0x000fe40000100a00 */
[----:B------:R2:W-:Y:S02]  /*3cfd0*/  STL.64 [R1+0x3000], R12 ;  /* 0x0030000c01007387 */ /* 0x0005e40000100a00 */
[----:B--2---:R-:W-:Y:S01]  /*3cfe0*/  IMAD.MOV.U32 R12, RZ, RZ, R24 ;  /* 0x000000ffff0c7224 */ /* 0x004fe200078e0018 */
[----:B------:R-:W-:Y:S01]  /*3cff0*/  MOV R13, R25 ;  /* 0x00000019000d7202 */ /* 0x000fe20000000f00 */
[----:B------:R-:W2:Y:S01]  /*3d000*/  LDL.LU R24, [R1+0x30ac] ;  /* 0x0030ac0001187983 */ /* 0x000ea20000300800 */
[----:B------:R-:W2:Y:S01]  /*3d010*/  LDL.LU R25, [R1+0x30a8] ;  /* 0x0030a80001197983 */ /* 0x000ea20000300800 */
[----:B----4-:R-:W-:Y:S01]  /*3d020*/  MOV R14, R26 ;  /* 0x0000001a000e7202 */ /* 0x010fe20000000f00 */
[----:B------:R-:W-:Y:S01]  /*3d030*/  IMAD.MOV.U32 R15, RZ, RZ, R27 ;  /* 0x000000ffff0f7224 */ /* 0x000fe200078e001b */
[----:B------:R-:W2:Y:S01]  /*3d040*/  LDL.LU R26, [R1+0x30a4] ;  /* 0x0030a400011a7983 */ /* 0x000ea20000300800 */
[----:B------:R-:W2:Y:S03]  /*3d050*/  LDL.LU R27, [R1+0x30a0] ;  /* 0x0030a000011b7983 */ /* 0x000ea60000300800 */
[----:B------:R-:W-:Y:S01]  /*3d060*/  STL.64 [R1+0x3030], R14 ;  /* 0x0030300e01007387 */ /* 0x000fe20000100a00 */
[----:B------:R0:W-:Y:S03]  /*3d070*/  STL.64 [R1+0x3028], R12 ;  /* 0x0030280c01007387 */ /* 0x0001e60000100a00 */
[----:B0-----:R-:W4:Y:S01]  /*3d080*/  LDL.LU R12, [R1+0x50] ;  /* 0x00005000010c7983 */ /* 0x001f220000300800 */
[----:B------:R-:W4:Y:S02]  /*3d090*/  LDL.LU R13, [R1+0x54] ;  /* 0x00005400010d7983 */ /* 0x000f240000300800 */
[----:B------:R-:W3:Y:S02]  /*3d0a0*/  LDL.LU R14, [R1+0x58] ;  /* 0x00005800010e7983 */ /* 0x000ee40000300800 */
[----:B------:R-:W3:Y:S01]  /*3d0b0*/  LDL.LU R15, [R1+0x5c] ;  /* 0x00005c00010f7983 */ /* 0x000ee20000300800 */
[C---:B--2---:R-:W-:Y:S01]  /*3d0c0*/  HMMA.16816.F32.BF16 R20, R24.reuse, R4, R20 ;  /* 0x000000041814723c */ /* 0x044fe20000041814 */
[----:B---3--:R-:W-:Y:S01]  /*3d0d0*/  STL.64 [R1+0x3040], R14 ;  /* 0x0030400e01007387 */ /* 0x008fe20000100a00 */
[----:B----4-:R0:W-:Y:S03]  /*3d0e0*/  STL.64 [R1+0x3038], R12 ;  /* 0x0030380c01007387 */ /* 0x0101e60000100a00 */
[----:B0-----:R-:W2:Y:S01]  /*3d0f0*/  LDL.LU R12, [R1+0xa0] ;  /* 0x0000a000010c7983 */ /* 0x001ea20000300800 */
[----:B------:R-:W2:Y:S02]  /*3d100*/  LDL.LU R13, [R1+0xa4] ;  /* 0x0000a400010d7983 */ /* 0x000ea40000300800 */
[----:B------:R-:W2:Y:S02]  /*3d110*/  LDL.LU R14, [R1+0xa8] ;  /* 0x0000a800010e7983 */ /* 0x000ea40000300800 */
[----:B------:R-:W2:Y:S11]  /*3d120*/  LDL.LU R15, [R1+0xac] ;  /* 0x0000ac00010f7983 */ /* 0x000eb60000300800 */
[----:B------:R-:W-:Y:S02]  /*3d130*/  @!UPT UIADD3 URZ, URZ, URZ, URZ ;  /* 0x0000003f3f3ff290 */ /* 0x000fe4000fffe03f */
[----:B------:R-:W-:Y:S01]  /*3d140*/  STL.64 [R1+0xd0], R20 ;  /* 0x0000d01401007387 */ /* 0x000fe20000100a00 */
[----:B------:R0:W-:Y:S03]  /*3d150*/  STL.64 [R1+0xd8], R22 ;  /* 0x0000d81601007387 */ /* 0x0001e60000100a00 */
[----:B0-----:R-:W3:Y:S01]  /*3d160*/  LDL.LU.64 R22, [R1+0x3098] ;  /* 0x0030980001167983 */ /* 0x001ee20000300a00 */
[----:B------:R-:W3:Y:S02]  /*3d170*/  LDL.LU.64 R20, [R1+0x3090] ;  /* 0x0030900001147983 */ /* 0x000ee40000300a00 */
[----:B---3--:R-:W-:Y:S01]  /*3d180*/  HMMA.16816.F32.BF16 R24, R24, R8, R20 ;  /* 0x000000081818723c */ /* 0x008fe20000041814 */
[----:B------:R-:W3:Y:S01]  /*3d190*/  LDL.LU.64 R22, [R1+0x3088] ;  /* 0x0030880001167983 */ /* 0x000ee20000300a00 */
[----:B------:R-:W3:Y:S11]  /*3d1a0*/  LDL.LU.64 R20, [R1+0x3080] ;  /* 0x0030800001147983 */ /* 0x000ef60000300a00 */
[----:B------:R-:W-:Y:S10]  /*3d1b0*/  @!UPT UIADD3 URZ, URZ, URZ, URZ ;  /* 0x0000003f3f3ff290 */ /* 0x000ff4000fffe03f */
[----:B------:R0:W-:Y:S01]  /*3d1c0*/  STL.64 [R1+0xc0], R24 ;  /* 0x0000c01801007387 */ /* 0x0001e20000100a00 */
[----:B------:R1:W-:Y:S03]  /*3d1d0*/  STL.64 [R1+0xc8], R26 ;  /* 0x0000c81a01007387 */ /* 0x0003e60000100a00 */
[----:B0-----:R-:W4:Y:S01]  /*3d1e0*/  LDL.LU R24, [R1+0x70] ;  /* 0x0000700001187983 */ /* 0x001f220000300800 */
[----:B------:R-:W4:Y:S02]  /*3d1f0*/  LDL.LU R25, [R1+0x74] ;  /* 0x0000740001197983 */ /* 0x000f240000300800 */
[----:B-1----:R-:W4:Y:S02]  /*3d200*/  LDL.LU R26, [R1+0x78] ;  /* 0x00007800011a7983 */ /* 0x002f240000300800 */
[----:B------:R-:W4:Y:S01]  /*3d210*/  LDL.LU R27, [R1+0x7c] ;  /* 0x00007c00011b7983 */ /* 0x000f220000300800 */
        /* <DEDUP_REMOVED lines=11> */
[----:B------:R0:W-:Y:S01]  /*3d2d0*/  STL.64 [R1+0xf0], R20 ;  /* 0x0000f01401007387 */ /* 0x0001e20000100a00 */
[----:B------:R1:W-:Y:S03]  /*3d2e0*/  STL.64 [R1+0xf8], R22 ;  /* 0x0000f81601007387 */ /* 0x0003e60000100a00 */
[----:B0-----:R-:W3:Y:S01]  /*3d2f0*/  LDL.LU R20, [R1+0xb0] ;  /* 0x0000b00001147983 */ /* 0x001ee20000300800 */
[----:B------:R-:W3:Y:S01]  /*3d300*/  LDL.LU R21, [R1+0xb4] ;  /* 0x0000b40001157983 */ /* 0x000ee20000300800 */
[----:B-1----:R-:W-:Y:S02]  /*3d310*/  MOV R22, R0 ;  /* 0x0000000000167202 */ /* 0x002fe40000000f00 */
[----:B------:R-:W-:Y:S01]  /*3d320*/  MOV R23, R10 ;  /* 0x0000000a00177202 */ /* 0x000fe20000000f00 */
[----:B------:R-:W4:Y:S01]  /*3d330*/  LDL.LU R0, [R1+0x3058] ;  /* 0x0030580001007983 */ /* 0x000f220000300800 */
[----:B------:R-:W4:Y:S03]  /*3d340*/  LDL.LU R10, [R1+0x3054] ;  /* 0x00305400010a7983 */ /* 0x000f260000300800 */
[----:B------:R0:W-:Y:S02]  /*3d350*/  STL.64 [R1+0x3018], R22 ;  /* 0x0030181601007387 */ /* 0x0001e40000100a00 */
[----:B0-----:R-:W-:Y:S01]  /*3d360*/  MOV R22, R7 ;  /* 0x0000000700167202 */ /* 0x001fe20000000f00 */
[----:B------:R-:W-:Y:S01]  /*3d370*/  IMAD.MOV.U32 R23, RZ, RZ, R3 ;  /* 0x000000ffff177224 */ /* 0x000fe200078e0003 */
[C---:B--2---:R-:W-:Y:S11]  /*3d380*/  HMMA.16816.F32.BF16 R12, R16.reuse, R4, R12 ;  /* 0x00000004100c723c */ /* 0x044ff6000004180c */
[----:B------:R-:W-:Y:S11]  /*3d390*/  @!UPT UIADD3 URZ, URZ, URZ, URZ ;  /* 0x0000003f3f3ff290 */ /* 0x000ff6000fffe03f */
[----:B------:R-:W-:Y:S02]  /*3d3a0*/  @!UPT UIADD3 URZ, URZ, URZ, URZ ;  /* 0x0000003f3f3ff290 */ /* 0x000fe4000fffe03f */
[----:B------:R-:W-:Y:S01]  /*3d3b0*/  MOV R3, R15 ;  /* 0x0000000f00037202 */ /* 0x000fe20000000f00 */
[----:B---3--:R0:W-:Y:S02]  /*3d3c0*/  STL.64 [R1+0x3010], R20 ;  /* 0x0030101401007387 */ /* 0x0081e40000100a00 */
[----:B0-----:R-:W-:Y:S01]  /*3d3d0*/  IMAD.MOV.U32 R20, RZ, RZ, R11 ;  /* 0x000000ffff147224 */ /* 0x001fe200078e000b */
[----:B------:R-:W-:Y:S01]  /*3d3e0*/  MOV R21, R6 ;  /* 0x0000000600157202 */ /* 0x000fe20000000f00 */
[----:B------:R-:W2:Y:S01]  /*3d3f0*/  LDL.LU R11, [R1+0x3050] ;  /* 0x00305000010b7983 */ /* 0x000ea20000300800 */
[----:B------:R-:W4:Y:S02]  /*3d400*/  LDL.LU R6, [R1+0x304c] ;  /* 0x00304c0001067983 */ /* 0x000f240000300800 */
[----:B------:R-:W4:Y:S02]  /*3d410*/  LDL.LU R7, [R1+0x3048] ;  /* 0x0030480001077983 */ /* 0x000f240000300800 */
[----:B------:R-:W-:Y:S01]  /*3d420*/  STL.64 [R1+0x160], R12 ;  /* 0x0001600c01007387 */ /* 0x000fe20000100a00 */
[----:B------:R0:W-:Y:S04]  /*3d430*/  STL [R1+0x168], R14 ;  /* 0x0001680e01007387 */ /* 0x0001e80000100800 */
[----:B0-----:R-:W3:Y:S01]  /*3d440*/  LDL.LU.64 R14, [R1+0x3040] ;  /* 0x00304000010e7983 */ /* 0x001ee20000300a00 */
[----:B------:R-:W3:Y:S02]  /*3d450*/  LDL.LU.64 R12, [R1+0x3038] ;  /* 0x00303800010c7983 */ /* 0x000ee40000300a00 */
[----:B------:R-:W-:Y:S01]  /*3d460*/  STL [R1+0x2fc8], R3 ;  /* 0x002fc80301007387 */ /* 0x000fe20000100800 */
[----:B---3--:R-:W-:Y:S01]  /*3d470*/  HMMA.16816.F32.BF16 R16, R16, R8, R12 ;  /* 0x000000081010723c */ /* 0x008fe2000004180c */
[----:B------:R-:W0:Y:S11]  /*3d480*/  LDSM.16.MT88.4 R12, [R28+0x15080] ;  /* 0x015080001c0c783b */ /* 0x000e360000004200 */
[----:B------:R-:W-:Y:S11]  /*3d490*/  @!UPT UIADD3 URZ, URZ, URZ, URZ ;  /* 0x0000003f3f3ff290 */ /* 0x000ff6000fffe03f */
[----:B------:R0:W-:Y:S01]  /*3d4a0*/  STL.64 [R1+0xa0], R16 ;  /* 0x0000a01001007387 */ /* 0x0001e20000100a00 */
[----:B------:R1:W-:Y:S01]  /*3d4b0*/  STL.64 [R1+0xa8], R18 ;  /* 0x0000a81201007387 */ /* 0x0003e20000100a00 */
[----:B0-----:R-:W-:Y:S02]  /*3d4c0*/  MOV R17, R14 ;  /* 0x0000000e00117202 */ /* 0x001fe40000000f00 */
[----:B------:R-:W-:Y:S02]  /*3d4d0*/  MOV R16, R15 ;  /* 0x0000000f00107202 */ /* 0x000fe40000000f00 */
[----:B-1----:R-:W-:Y:S01]  /*3d4e0*/  MOV R19, R12 ;  /* 0x0000000c00137202 */ /* 0x002fe20000000f00 */
[----:B------:R-:W-:Y:S01]  /*3d4f0*/  IMAD.MOV.U32 R18, RZ, RZ, R13 ;  /* 0x000000ffff127224 */ /* 0x000fe200078e000d */
[----:B------:R-:W4:Y:S01]  /*3d500*/  LDL.LU.64 R14, [R1+0x3030] ;  /* 0x00303000010e7983 */ /* 0x000f220000300a00 */
[----:B------:R-:W4:Y:S02]  /*3d510*/  LDL.LU.64 R12, [R1+0x3028] ;  /* 0x00302800010c7983 */ /* 0x000f240000300a00 */
[----:B------:R-:W-:Y:S01]  /*3d520*/  STL [R1+0x2fcc], R28 ;  /* 0x002fcc1c01007387 */ /* 0x000fe20000100800 */
[C---:B----4-:R-:W-:Y:S11]  /*3d530*/  HMMA.16816.F32.BF16 R24, R12.reuse, R6, R24 ;  /* 0x000000060c18723c */ /* 0x050ff60000041818 */
[----:B------:R-:W-:Y:S11]  /*3d540*/  @!UPT UIADD3 URZ, URZ, URZ, URZ ;  /* 0x0000003f3f3ff290 */ /* 0x000ff6000fffe03f */
[----:B------:R-:W-:Y:S01]  /*3d550*/  @!UPT UIADD3 URZ, URZ, URZ, URZ ;  /* 0x0000003f3f3ff290 */ /* 0x000fe2000fffe03f */
[----:B------:R-:W-:Y:S01]  /*3d560*/  STL.64 [R1+0x60], R24 ;  /* 0x0000601801007387 */ /* 0x000fe20000100a00 */
[----:B------:R-:W-:Y:S02]  /*3d570*/  STL.64 [R1+0x68], R26 ;  /* 0x0000681a01007387 */ /* 0x000fe40000100a00 */
[----:B------:R-:W0:Y:S02]  /*3d580*/  LDSM.16.MT88.4 R24, [R0+0x15000] ;  /* 0x015000000018783b */ /* 0x000e240000004200 */
[----:B0-----:R0:W-:Y:S01]  /*3d590*/  STL.64 [R1+0x10], R24 ;  /* 0x0000101801007387 */ /* 0x0011e20000100a00 */
[----:B------:R-:W-:Y:S02]  /*3d5a0*/  MOV R3, R27 ;  /* 0x0000001b00037202 */ /* 0x000fe40000000f00 */
[----:B------:R-:W3:Y:S01]  /*3d5b0*/  LDL R27, [R1+0x1ae4] ;  /* 0x001ae400011b7983 */ /* 0x000ee20000100800 */
[----:B--2---:R-:W-:Y:S01]  /*3d5c0*/  HMMA.16816.F32.BF16 R12, R12, R10, R20 ;  /* 0x0000000a0c0c723c */ /* 0x004fe20000041814 */
[----:B------:R-:W-:Y:S11]  /*3d5d0*/  IMAD.MOV.U32 R28, RZ, RZ, R26 ;  /* 0x000000ffff1c7224 */ /* 0x000ff600078e001a */
[----:B------:R-:W-:Y:S11]  /*3d5e0*/  @!UPT UIADD3 URZ, URZ, URZ, URZ ;  /* 0x0000003f3f3ff290 */ /* 0x000ff6000fffe03f */
[----:B------:R-:W-:Y:S01]  /*3d5f0*/  @!UPT UIADD3 URZ, URZ, URZ, URZ ;  /* 0x0000003f3f3ff290 */ /* 0x000fe2000fffe03f */
[----:B------:R-:W-:Y:S01]  /*3d600*/  IMAD.MOV.U32 R5, RZ, RZ, R14 ;  /* 0x000000ffff057224 */ /* 0x000fe200078e000e */
[----:B------:R-:W-:Y:S01]  /*3d610*/  MOV R4, R15 ;  /* 0x0000000f00047202 */ /* 0x000fe20000000f00 */
[----:B---3--:R1:W-:Y:S01]  /*3d620*/  STL [R1+0x2ff8], R27 ;  /* 0x002ff81b01007387 */ /* 0x0083e20000100800 */
[----:B0-----:R-:W2:Y:S02]  /*3d630*/  LDL.LU R24, [R1+0x80] ;  /* 0x0000800001187983 */ /* 0x001ea40000300800 */
[----:B------:R-:W2:Y:S02]  /*3d640*/  LDL.LU R25, [R1+0x84] ;  /* 0x0000840001197983 */ /* 0x000ea40000300800 */
[----:B------:R-:W2:Y:S01]  /*3d650*/  LDL.LU R26, [R1+0x88] ;  /* 0x00008800011a7983 */ /* 0x000ea20000300800 */
[----:B-1----:R-:W-:Y:S02]  /*3d660*/  MOV R27, R29 ;  /* 0x0000001d001b7202 */ /* 0x002fe40000000f00 */
[----:B------:R-:W3:Y:S01]  /*3d670*/  LDL.LU R29, [R1+0x3020] ;  /* 0x00302000011d7983 */ /* 0x000ee20000300800 */
[----:B------:R-:W-:Y:S02]  /*3d680*/  STL [R1+0x2fd4], R3 ;  /* 0x002fd40301007387 */ /* 0x000fe40000100800 */
[----:B------:R-:W-:Y:S02]  /*3d690*/  STL [R1+0x2fd0], R28 ;  /* 0x002fd01c01007387 */ /* 0x000fe40000100800 */
[----:B------:R-:W4:Y:S01]  /*3d6a0*/  LDL.LU.64 R22, [R1+0x3018] ;  /* 0x0030180001167983 */ /* 0x000f220000300a00 */
[----:B------:R-:W4:Y:S01]  /*3d6b0*/  LDL.LU.64 R20, [R1+0x3010] ;  /* 0x0030100001147983 */ /* 0x000f220000300a00 */
[----:B------:R-:W-:Y:S02]  /*3d6c0*/  STL.64 [R1+0x70], R12 ;  /* 0x0000700c01007387 */ /* 0x000fe40000100a00 */
[----:B------:R-:W0:Y:S02]  /*3d6d0*/  LDSM.16.MT88.4 R12, [R0+0x15080] ;  /* 0x01508000000c783b */ /* 0x000e240000004200 */
[----:B0-----:R-:W-:Y:S01]  /*3d6e0*/  MOV R3, R14 ;  /* 0x0000000e00037202 */ /* 0x001fe20000000f00 */
[----:B------:R0:W-:Y:S01]  /*3d6f0*/  STL.64 [R1], R12 ;  /* 0x0000000c01007387 */ /* 0x0001e20000100a00 */
[----:B------:R-:W-:-:S02]  /*3d700*/  IMAD.MOV.U32 R28, RZ, RZ, R15 ;  /* 0x000000ffff1c7224 */ /* 0x000fc400078e000f */
[----:B------:R-:W4:Y:S01]  /*3d710*/  LDL.LU.64 R14, [R1+0x3008] ;  /* 0x00300800010e7983 */ /* 0x000f220000300a00 */
[----:B0-----:R-:W4:Y:S02]  /*3d720*/  LDL.LU.64 R12, [R1+0x3000] ;  /* 0x00300000010c7983 */ /* 0x001f240000300a00 */
[C---:B----4-:R-:W-:Y:S08]  /*3d730*/  HMMA.16816.F32.BF16 R20, R12.reuse, R6, R20 ;  /* 0x000000060c14723c */ /* 0x050ff00000041814 */
[----:B--2---:R-:W-:Y:S01]  /*3d740*/  HMMA.16816.F32.BF16 R24, R12, R10, R24 ;  /* 0x0000000a0c18723c */ /* 0x004fe20000041818 */
[----:B---3--:R-:W0:Y:S11]  /*3d750*/  LDSM.16.MT88.4 R12, [R29+0x15000] ;  /* 0x015000001d0c783b */ /* 0x008e360000004200 */
[----:B------:R-:W-:Y:S03]  /*3d760*/  @!UPT UIADD3 URZ, URZ, URZ, URZ ;  /* 0x0000003f3f3ff290 */ /* 0x000fe6000fffe03f */
[----:B------:R1:W-:Y:S01]  /*3d770*/  STL.64 [R1+0xb0], R20 ;  /* 0x0000b01401007387 */ /* 0x0003e20000100a00 */
[----:B------:R-:W-:Y:S02]  /*3d780*/  MOV R8, R23 ;  /* 0x0000001700087202 */ /* 0x000fe40000000f00 */
[----:B------:R-:W-:Y:S01]  /*3d790*/  MOV R9, R22 ;  /* 0x0000001600097202 */ /* 0x000fe20000000f00 */
[----:B-1----:R-:W2:Y:S01]  /*3d7a0*/  LDL.LU R20, [R1+0x150] ;  /* 0x0001500001147983 */ /* 0x002ea20000300800 */
[----:B------:R-:W2:Y:S02]  /*3d7b0*/  LDL.LU R21, [R1+0x154] ;  /* 0x0001540001157983 */ /* 0x000ea40000300800 */
[----:B------:R-:W2:Y:S02]  /*3d7c0*/  LDL.LU R22, [R1+0x158] ;  /* 0x0001580001167983 */ /* 0x000ea40000300800 */
[----:B------:R-:W2:Y:S01]  /*3d7d0*/  LDL.LU R23, [R1+0x15c] ;  /* 0x00015c0001177983 */ /* 0x000ea20000300800 */
[----:B------:R-:W-:Y:S01]  /*3d7e0*/  STL [R1+0x2f24], R8 ;  /* 0x002f240801007387 */ /* 0x000fe20000100800 */
[----:B------:R-:W-:Y:S02]  /*3d7f0*/  STL [R1+0x2f20], R9 ;  /* 0x002f200901007387 */ /* 0x000fe40000100800 */
[----:B0-----:R0:W-:Y:S01]  /*3d800*/  STL.64 [R1+0x2f70], R14 ;  /* 0x002f700e01007387 */ /* 0x0011e20000100a00 */
[----:B------:R-:W-:Y:S04]  /*3d810*/  STL.64 [R1+0x80], R24 ;  /* 0x0000801801007387 */ /* 0x000fe80000100a00 */
[----:B------:R-:W-:Y:S01]  /*3d820*/  STL.64 [R1+0x88], R26 ;  /* 0x0000881a01007387 */ /* 0x000fe20000100a00 */
[----:B------:R1:W-:Y:S01]  /*3d830*/  STL.64 [R1+0x2f68], R12 ;  /* 0x002f680c01007387 */ /* 0x0003e20000100a00 */
[----:B0-----:R-:W-:Y:S01]  /*3d840*/  MOV R14, R17 ;  /* 0x00000011000e7202 */ /* 0x001fe20000000f00 */
[----:B------:R-:W-:-:S02]  /*3d850*/  IMAD.MOV.U32 R15, RZ, RZ, R16 ;  /* 0x000000ffff0f7224 */ /* 0x000fc400078e0010 */
[----:B-1----:R-:W-:Y:S01]  /*3d860*/  IMAD.MOV.U32 R12, RZ, RZ, R19 ;  /* 0x000000ffff0c7224 */ /* 0x002fe200078e0013 */
[----:B------:R-:W-:Y:S02]  /*3d870*/  MOV R13, R18 ;  /* 0x00000012000d7202 */ /* 0x000fe40000000f00 */
[----:B------:R-:W0:Y:S04]  /*3d880*/  LDSM.16.MT88.4 R16, [R29+0x15080] ;  /* 0x015080001d10783b */ /* 0x000e280000004200 */
[----:B------:R-:W-:Y:S01]  /*3d890*/  STL.64 [R1+0x2fe0], R14 ;  /* 0x002fe00e01007387 */ /* 0x000fe20000100a00 */
[----:B------:R1:W-:Y:S03]  /*3d8a0*/  STL.64 [R1+0x2fd8], R12 ;  /* 0x002fd80c01007387 */ /* 0x0003e60000100a00 */
[----:B-1----:R-:W2:Y:S01]  /*3d8b0*/  LDL.LU R12, [R1+0x40] ;  /* 0x00004000010c7983 */ /* 0x002ea20000300800 */
[----:B------:R-:W2:Y:S02]  /*3d8c0*/  LDL.LU R13, [R1+0x44] ;  /* 0x00004400010d7983 */ /* 0x000ea40000300800 */
[----:B------:R-:W2:Y:S01]  /*3d8d0*/  LDL.LU R14, [R1+0x48] ;  /* 0x00004800010e7983 */ /* 0x000ea20000300800 */
[----:B------:R-:W-:-:S02]  /*3d8e0*/  MOV R15, R2 ;  /* 0x00000002000f7202 */ /* 0x000fc40000000f00 */
[----:B------:R-:W3:Y:S04]  /*3d8f0*/  LDL.LU R2, [R1+0x2ffc] ;  /* 0x002ffc0001027983 */ /* 0x000ee80000300800 */
[----:B0-----:R-:W-:Y:S01]  /*3d900*/  STL.64 [R1+0x2f50], R18 ;  /* 0x002f501201007387 */ /* 0x001fe20000100a00 */
[----:B------:R0:W-:Y:S03]  /*3d910*/  STL.64 [R1+0x2f48], R16 ;  /* 0x002f481001007387 */ /* 0x0001e60000100a00 */
[----:B0-----:R-:W4:Y:S01]  /*3d920*/  LDL.LU R16, [R1+0xe0] ;  /* 0x0000e00001107983 */ /* 0x001f220000300800 */
[----:B------:R-:W4:Y:S02]  /*3d930*/  LDL.LU R17, [R1+0xe4] ;  /* 0x0000e40001117983 */ /* 0x000f240000300800 */
[----:B------:R-:W2:Y:S02]  /*3d940*/  LDL.LU R18, [R1+0xe8] ;  /* 0x0000e80001127983 */ /* 0x000ea40000300800 */
[----:B------:R-:W2:Y:S01]  /*3d950*/  LDL.LU R19, [R1+0xec] ;  /* 0x0000ec0001137983 */ /* 0x000ea20000300800 */
[----:B---3--:R-:W0:Y:S04]  /*3d960*/  LDSM.16.MT88.4 R24, [R2+0x16000] ;  /* 0x016000000218783b */ /* 0x008e280000004200 */
[----:B--2---:R-:W-:Y:S01]  /*3d970*/  STL.64 [R1+0x2ff0], R18 ;  /* 0x002ff01201007387 */ /* 0x004fe20000100a00 */
[----:B----4-:R1:W-:Y:S03]  /*3d980*/  STL.64 [R1+0x2fe8], R16 ;  /* 0x002fe81001007387 */ /* 0x0103e60000100a00 */
[----:B-1----:R-:W2:Y:S01]  /*3d990*/  LDL.LU R16, [R1+0x110] ;  /* 0x0001100001107983 */ /* 0x002ea20000300800 */
[----:B------:R-:W2:Y:S02]  /*3d9a0*/  LDL.LU R17, [R1+0x114] ;  /* 0x0001140001117983 */ /* 0x000ea40000300800 */
[----:B------:R-:W2:Y:S02]  /*3d9b0*/  LDL.LU R18, [R1+0x118] ;  /* 0x0001180001127983 */ /* 0x000ea40000300800 */
[----:B------:R-:W2:Y:S01]  /*3d9c0*/  LDL.LU R19, [R1+0x11c] ;  /* 0x00011c0001137983 */ /* 0x000ea20000300800 */
[----:B------:R-:W-:Y:S01]  /*3d9d0*/  STL [R1+0x2f28], R29 ;  /* 0x002f281d01007387 */ /* 0x000fe20000100800 */
[----:B0-----:R-:W-:Y:S02]  /*3d9e0*/  STL.64 [R1+0x50], R24 ;  /* 0x0000501801007387 */ /* 0x001fe40000100a00 */
[----:B------:R0:W-:Y:S02]  /*3d9f0*/  STL.64 [R1+0x58], R26 ;  /* 0x0000581a01007387 */ /* 0x0001e40000100a00 */
[----:B0-----:R-:W3:Y:S01]  /*3da00*/  LDL.LU R27, [R1+0x2ff8] ;  /* 0x002ff800011b7983 */ /* 0x001ee20000300800 */
[C---:B------:R-:W-:Y:S11]  /*3da10*/  HMMA.16816.F32.BF16 R20, R12.reuse, R6, R20 ;  /* 0x000000060c14723c */ /* 0x040ff60000041814 */
[----:B------:R-:W-:Y:S11]  /*3da20*/  @!UPT UIADD3 URZ, URZ, URZ, URZ ;  /* 0x0000003f3f3ff290 */ /* 0x000ff6000fffe03f */
[----:B------:R-:W-:Y:S01]  /*3da30*/  @!UPT UIADD3 URZ, URZ, URZ, URZ ;  /* 0x0000003f3f3ff290 */ /* 0x000fe2000fffe03f */
[----:B------:R-:W-:Y:S01]  /*3da40*/  STL.64 [R1+0x1b0], R20 ;  /* 0x0001b01401007387 */ /* 0x000fe20000100a00 */
[----:B------:R-:W-:Y:S03]  /*3da50*/  STL.64 [R1+0x1b8], R22 ;  /* 0x0001b81601007387 */ /* 0x000fe60000100a00 */
[----:B---3--:R-:W0:Y:S01]  /*3da60*/  LDSM.16.M88.4 R20, [R27+0x20280] ;  /* 0x020280001b14783b */ /* 0x008e220000000200 */
[----:B--2---:R-:W-:Y:S01]  /*3da70*/  HMMA.16816.F32.BF16 R12, R12, R10, R16 ;  /* 0x0000000a0c0c723c */ /* 0x004fe20000041810 */
[----:B------:R-:W1:Y:S02]  /*3da80*/  LDSM.16.M88.4 R24, [R27+0x28280] ;  /* 0x028280001b18783b */ /* 0x000e640000000200 */
[----:B0-----:R-:W-:Y:S02]  /*3da90*/  STL [R1+0x2e0c], R22 ;  /* 0x002e0c1601007387 */ /* 0x001fe40000100800 */
[----:B------:R-:W-:Y:S02]  /*3daa0*/  STL [R1+0x2e08], R23 ;  /* 0x002e081701007387 */ /* 0x000fe40000100800 */
[----:B------:R0:W-:Y:S02]  /*3dab0*/  STL.64 [R1+0x2f30], R20 ;  /* 0x002f301401007387 */ /* 0x0001e40000100a00 */
[----:B0-----:R-:W2:Y:S01]  /*3dac0*/  LDL.LU R20, [R1+0x120] ;  /* 0x0001200001147983 */ /* 0x001ea20000300800 */
[----:B------:R-:W2:Y:S02]  /*3dad0*/  LDL.LU R21, [R1+0x124] ;  /* 0x0001240001157983 */ /* 0x000ea40000300800 */
[----:B------:R-:W2:Y:S02]  /*3dae0*/  LDL.LU R22, [R1+0x128] ;  /* 0x0001280001167983 */ /* 0x000ea40000300800 */
[----:B------:R-:W2:Y:S01]  /*3daf0*/  LDL.LU R23, [R1+0x12c] ;  /* 0x00012c0001177983 */ /* 0x000ea20000300800 */
[----:B------:R-:W3:Y:S01]  /*3db00*/  LDL.LU.64 R18, [R1+0x2ff0] ;  /* 0x002ff00001127983 */ /* 0x000ee20000300a00 */
[----:B------:R-:W3:Y:S07]  /*3db10*/  LDL.LU.64 R16, [R1+0x2fe8] ;  /* 0x002fe80001107983 */ /* 0x000eee0000300a00 */
[----:B------:R-:W-:Y:S02]  /*3db20*/  STL.64 [R1+0x190], R12 ;  /* 0x0001900c01007387 */ /* 0x000fe40000100a00 */
[----:B------:R0:W-:Y:S02]  /*3db30*/  STL.64 [R1+0x198], R14 ;  /* 0x0001980e01007387 */ /* 0x0001e40000100a00 */
[----:B0-----:R-:W2:Y:S01]  /*3db40*/  LDL.LU.64 R14, [R1+0x2fe0] ;  /* 0x002fe000010e7983 */ /* 0x001ea20000300a00 */
[----:B------:R-:W2:Y:S02]  /*3db50*/  LDL.LU.64 R12, [R1+0x2fd8] ;  /* 0x002fd800010c7983 */ /* 0x000ea40000300a00 */
[----:B-1----:R-:W-:Y:S02]  /*3db60*/  STL [R1+0x2f2c], R25 ;  /* 0x002f2c1901007387 */ /* 0x002fe40000100800 */
[----:B------:R-:W-:Y:S01]  /*3db70*/  STL [R1+0x2e04], R26 ;  /* 0x002e041a01007387 */ /* 0x000fe20000100800 */
[----:B------:R-:W-:Y:S01]  /*3db80*/  STL [R1+0x2e00], R27 ;  /* 0x002e001b01007387 */ /* 0x000fe20000100800 */
[C---:B--2---:R-:W-:Y:S08]  /*3db90*/  HMMA.16816.F32.BF16 R20, R12.reuse, R6, R20 ;  /* 0x000000060c14723c */ /* 0x044ff00000041814 */
[----:B---3--:R-:W-:Y:S01]  /*3dba0*/  HMMA.16816.F32.BF16 R16, R12, R10, R16 ;  /* 0x0000000a0c10723c */ /* 0x008fe20000041810 */
[----:B------:R-:W2:Y:S06]  /*3dbb0*/  LDL.LU R12, [R1] ;  /* 0x00000000010c7983 */ /* 0x000eac0000300800 */
[----:B------:R-:W-:Y:S01]  /*3dbc0*/  MOV R14, R3 ;  /* 0x00000003000e7202 */ /* 0x000fe20000000f00 */
[----:B------:R-:W-:-:S07]  /*3dbd0*/  IMAD.MOV.U32 R15, RZ, RZ, R28 ;  /* 0x000000ffff0f7224 */ /* 0x000fce00078e001c */
[----:B------:R-:W-:Y:S01]  /*3dbe0*/  STL.64 [R1+0x170], R20 ;  /* 0x0001701401007387 */ /* 0x000fe20000100a00 */
[----:B------:R-:W-:Y:S07]  /*3dbf0*/  STL.64 [R1+0x178], R22 ;  /* 0x0001781601007387 */ /* 0x000fee0000100a00 */
[----:B------:R-:W-:Y:S02]  /*3dc00*/  STL.64 [R1+0x120], R16 ;  /* 0x0001201001007387 */ /* 0x000fe40000100a00 */
[----:B------:R-:W-:Y:S01]  /*3dc10*/  STL.64 [R1+0x128], R18 ;  /* 0x0001281201007387 */ /* 0x000fe20000100a00 */
[----:B------:R-:W2:Y:S01]  /*3dc20*/  LDL.LU R13, [R1+0x4] ;  /* 0x00000400010d7983 */ /* 0x000ea20000300800 */
[----:B------:R-:W3:Y:S02]  /*3dc30*/  LDL.LU R3, [R1+0x2fd4] ;  /* 0x002fd40001037983 */ /* 0x000ee40000300800 */
[----:B------:R-:W4:Y:S01]  /*3dc40*/  LDL.LU R28, [R1+0x2fd0] ;  /* 0x002fd000011c7983 */ /* 0x000f220000300800 */
[----:B------:R-:W0:Y:S01]  /*3dc50*/  LDSM.16.MT88.4 R16, [R2+0x16080] ;  /* 0x016080000210783b */ /* 0x000e220000004200 */
[----:B------:R4:W-:Y:S02]  /*3dc60*/  STL.64 [R1+0x2fa0], R14 ;  /* 0x002fa00e01007387 */ /* 0x0009e40000100a00 */
[----:B0-----:R-:W-:Y:S01]  /*3dc70*/  IMAD.MOV.U32 R8, RZ, RZ, R18 ;  /* 0x000000ffff087224 */ /* 0x001fe200078e0012 */
[----:B------:R-:W-:-:S02]  /*3dc80*/  MOV R9, R19 ;  /* 0x0000001300097202 */ /* 0x000fc40000000f00 */
[----:B------:R-:W-:Y:S02]  /*3dc90*/  MOV R25, R16 ;  /* 0x0000001000197202 */ /* 0x000fe40000000f00 */
[----:B------:R-:W-:Y:S01]  /*3dca0*/  MOV R29, R17 ;  /* 0x00000011001d7202 */ /* 0x000fe20000000f00 */
[----:B--2---:R0:W-:Y:S01]  /*3dcb0*/  STL.64 [R1+0x2f98], R12 ;  /* 0x002f980c01007387 */ /* 0x0041e20000100a00 */
[----:B------:R-:W-:Y:S02]  /*3dcc0*/  STL.64 [R1+0x2fc0], R10 ;  /* 0x002fc00a01007387 */ /* 0x000fe40000100a00 */
[----:B------:R1:W-:Y:S01]  /*3dcd0*/  STL.64 [R1+0x2fb8], R8 ;  /* 0x002fb80801007387 */ /* 0x0003e20000100a00 */
[----:B----4-:R-:W-:Y:S01]  /*3dce0*/  MOV R14, R28 ;  /* 0x0000001c000e7202 */ /* 0x010fe20000000f00 */
[----:B---3--:R-:W-:Y:S01]  /*3dcf0*/  IMAD.MOV.U32 R15, RZ, RZ, R3 ;  /* 0x000000ffff0f7224 */ /* 0x008fe200078e0003 */
[----:B0-----:R-:W2:Y:S01]  /*3dd00*/  LDL.LU R12, [R1+0x10] ;  /* 0x00001000010c7983 */ /* 0x001ea20000300800 */
[----:B------:R-:W2:Y:S02]  /*3dd10*/  LDL.LU R13, [R1+0x14] ;  /* 0x00001400010d7983 */ /* 0x000ea40000300800 */
[----:B------:R-:W3:Y:S02]  /*3dd20*/  LDL.LU R28, [R1+0x2fcc] ;  /* 0x002fcc00011c7983 */ /* 0x000ee40000300800 */
[----:B------:R-:W4:Y:S01]  /*3dd30*/  LDL.LU R3, [R1+0x2fc8] ;  /* 0x002fc80001037983 */ /* 0x000f220000300800 */
[----:B------:R-:W2:Y:S01]  /*3dd40*/  LDL.LU R16, [R1+0xf0] ;  /* 0x0000f00001107983 */ /* 0x000ea20000300800 */
[----:B------:R-:W2:Y:S02]  /*3dd50*/  LDL.LU R17, [R1+0xf4] ;  /* 0x0000f40001117983 */ /* 0x000ea40000300800 */
[----:B------:R-:W2:Y:S02]  /*3dd60*/  LDL.LU R18, [R1+0xf8] ;  /* 0x0000f80001127983 */ /* 0x000ea40000300800 */
[----:B------:R-:W2:Y:S01]  /*3dd70*/  LDL.LU R19, [R1+0xfc] ;  /* 0x0000fc0001137983 */ /* 0x000ea20000300800 */
[----:B-1----:R-:W3:Y:S01]  /*3dd80*/  LDL.LU R8, [R1+0x140] ;  /* 0x0001400001087983 */ /* 0x002ee20000300800 */
[----:B------:R-:W3:Y:S02]  /*3dd90*/  LDL.LU R9, [R1+0x144] ;  /* 0x0001440001097983 */ /* 0x000ee40000300800 */
[----:B------:R-:W3:Y:S02]  /*3dda0*/  LDL.LU R10, [R1+0x148] ;  /* 0x00014800010a7983 */ /* 0x000ee40000300800 */
[----:B------:R-:W3:Y:S01]  /*3ddb0*/  LDL.LU R11, [R1+0x14c] ;  /* 0x00014c00010b7983 */ /* 0x000ee20000300800 */
        /* <DEDUP_REMOVED lines=17> */
[----:B------:R-:W2:Y:S01]  /*3ded0*/  LDL.LU R19, [R1+0xdc] ;  /* 0x0000dc0001137983 */ /* 0x000ea20000300800 */
[C---:B---3--:R-:W-:Y:S01]  /*3dee0*/  HMMA.16816.F32.BF16 R8, R12.reuse, R6, R8 ;  /* 0x000000060c08723c */ /* 0x048fe20000041808 */
[----:B--2---:R-:W-:Y:S01]  /*3def0*/  STL.64 [R1+0x2fb0], R18 ;  /* 0x002fb01201007387 */ /* 0x004fe20000100a00 */
[----:B------:R0:W-:Y:S03]  /*3df00*/  STL.64 [R1+0x2fa8], R16 ;  /* 0x002fa81001007387 */ /* 0x0001e60000100a00 */
[----:B0-----:R-:W2:Y:S01]  /*3df10*/  LDL.LU R16, [R1+0x100] ;  /* 0x0001000001107983 */ /* 0x001ea20000300800 */
[----:B------:R-:W2:Y:S02]  /*3df20*/  LDL.LU R17, [R1+0x104] ;  /* 0x0001040001117983 */ /* 0x000ea40000300800 */
[----:B------:R-:W2:Y:S02]  /*3df30*/  LDL.LU R18, [R1+0x108] ;  /* 0x0001080001127983 */ /* 0x000ea40000300800 */
[----:B------:R-:W2:Y:S01]  /*3df40*/  LDL.LU R19, [R1+0x10c] ;  /* 0x00010c0001137983 */ /* 0x000ea20000300800 */
[----:B------:R-:W3:Y:S01]  /*3df50*/  LDL.LU R20, [R1+0xa0] ;  /* 0x0000a00001147983 */ /* 0x000ee20000300800 */
[----:B------:R-:W3:Y:S02]  /*3df60*/  LDL.LU R21, [R1+0xa4] ;  /* 0x0000a40001157983 */ /* 0x000ee40000300800 */
[----:B------:R-:W2:Y:S02]  /*3df70*/  LDL.LU R22, [R1+0xa8] ;  /* 0x0000a80001167983 */ /* 0x000ea40000300800 */
[----:B------:R-:W2:Y:S08]  /*3df80*/  LDL.LU R23, [R1+0xac] ;  /* 0x0000ac0001177983 */ /* 0x000eb00000300800 */
[----:B------:R-:W-:Y:S01]  /*3df90*/  MOV R27, R10 ;  /* 0x0000000a001b7202 */ /* 0x000fe20000000f00 */
[----:B------:R-:W-:Y:S01]  /*3dfa0*/  IMAD.MOV.U32 R26, RZ, RZ, R11 ;  /* 0x000000ffff1a7224 */ /* 0x000fe200078e000b */
[----:B--2---:R-:W-:Y:S01]  /*3dfb0*/  STL.64 [R1+0x2f40], R22 ;  /* 0x002f401601007387 */ /* 0x004fe20000100a00 */
[----:B---3--:R0:W-:Y:S03]  /*3dfc0*/  STL.64 [R1+0x2f38], R20 ;  /* 0x002f381401007387 */ /* 0x0081e60000100a00 */
[----:B0-----:R-:W2:Y:S01]  /*3dfd0*/  LDL.LU R20, [R1+0x160] ;  /* 0x0001600001147983 */ /* 0x001ea20000300800 */
[----:B------:R-:W2:Y:S02]  /*3dfe0*/  LDL.LU R21, [R1+0x164] ;  /* 0x0001640001157983 */ /* 0x000ea40000300800 */
[----:B------:R-:W2:Y:S02]  /*3dff0*/  LDL.LU R22, [R1+0x168] ;  /* 0x0001680001167983 */ /* 0x000ea40000300800 */
[----:B------:R-:W-:Y:S01]  /*3e000*/  STL [R1+0x2f1c], R2 ;  /* 0x002f1c0201007387 */ /* 0x000fe20000100800 */
[----:B------:R0:W-:Y:S01]  /*3e010*/  STL.64 [R1+0x1a0], R8 ;  /* 0x0001a00801007387 */ /* 0x0001e20000100a00 */
[----:B------:R-:W3:Y:S03]  /*3e020*/  LDL.LU.64 R10, [R1+0x2fc0] ;  /* 0x002fc000010a7983 */ /* 0x000ee60000300a00 */
[----:B0-----:R-:W2:Y:S01]  /*3e030*/  LDL.LU.64 R8, [R1+0x2fb8] ;  /* 0x002fb80001087983 */ /* 0x001ea20000300a00 */
[----:B------:R-:W-:Y:S02]  /*3e040*/  STL [R1+0x2ef4], R26 ;  /* 0x002ef41a01007387 */ /* 0x000fe40000100800 */
[----:B------:R-:W-:Y:S01]  /*3e050*/  STL [R1+0x2ef0], R27 ;  /* 0x002ef01b01007387 */ /* 0x000fe20000100800 */
[----:B---3--:R-:W-:Y:S01]  /*3e060*/  HMMA.16816.F32.BF16 R12, R12, R10, R16 ;  /* 0x0000000a0c0c723c */ /* 0x008fe20000041810 */
[----:B------:R-:W3:Y:S01]  /*3e070*/  LDL.LU.64 R18, [R1+0x2fb0] ;  /* 0x002fb00001127983 */ /* 0x000ee20000300a00 */
[----:B------:R-:W3:Y:S11]  /*3e080*/  LDL.LU.64 R16, [R1+0x2fa8] ;  /* 0x002fa80001107983 */ /* 0x000ef60000300a00 */
[----:B------:R-:W-:Y:S10]  /*3e090*/  @!UPT UIADD3 URZ, URZ, URZ, URZ ;  /* 0x0000003f3f3ff290 */ /* 0x000ff4000fffe03f */
[----:B------:R-:W-:Y:S01]  /*3e0a0*/  STL.64 [R1+0x180], R12 ;  /* 0x0001800c01007387 */ /* 0x000fe20000100a00 */
[----:B------:R0:W-:Y:S03]  /*3e0b0*/  STL.64 [R1+0x188], R14 ;  /* 0x0001880e01007387 */ /* 0x0001e60000100a00 */
[----:B0-----:R-:W3:Y:S01]  /*3e0c0*/  LDL.LU.64 R14, [R1+0x2fa0] ;  /* 0x002fa000010e7983 */ /* 0x001ee20000300a00 */
[----:B------:R-:W3:Y:S02]  /*3e0d0*/  LDL.LU.64 R12, [R1+0x2f98] ;  /* 0x002f9800010c7983 */ /* 0x000ee40000300a00 */
[C---:B---3--:R-:W-:Y:S11]  /*3e0e0*/  HMMA.16816.F32.BF16 R16, R12.reuse, R6, R16 ;  /* 0x000000060c10723c */ /* 0x048ff60000041810 */
[----:B------:R-:W-:Y:S11]  /*3e0f0*/  @!UPT UIADD3 URZ, URZ, URZ, URZ ;  /* 0x0000003f3f3ff290 */ /* 0x000ff6000fffe03f */
[----:B------:R-:W-:Y:S01]  /*3e100*/  @!UPT UIADD3 URZ, URZ, URZ, URZ ;  /* 0x0000003f3f3ff290 */ /* 0x000fe2000fffe03f */
[----:B------:R-:W-:Y:S01]  /*3e110*/  STL.64 [R1+0x150], R16 ;  /* 0x0001501001007387 */ /* 0x000fe20000100a00 */
[----:B------:R-:W-:Y:S02]  /*3e120*/  STL.64 [R1+0x158], R18 ;  /* 0x0001581201007387 */ /* 0x000fe40000100a00 */
[----:B------:R-:W0:Y:S02]  /*3e130*/  LDSM.16.MT88.4 R16, [R28+0x16000] ;  /* 0x016000001c10783b */ /* 0x000e240000004200 */
[----:B0-----:R0:W-:Y:S01]  /*3e140*/  STL.64 [R1+0x38], R18 ;  /* 0x0000381201007387 */ /* 0x0011e20000100a00 */
[----:B------:R-:W-:Y:S02]  /*3e150*/  MOV R26, R16 ;  /* 0x00000010001a7202 */ /* 0x000fe40000000f00 */
[----:B------:R-:W-:Y:S01]  /*3e160*/  MOV R27, R17 ;  /* 0x00000011001b7202 */ /* 0x000fe20000000f00 */
[----:B0-----:R-:W3:Y:S01]  /*3e170*/  LDL.LU.64 R18, [R1+0x2f90] ;  /* 0x002f900001127983 */ /* 0x001ee20000300a00 */
[----:B------:R-:W3:Y:S03]  /*3e180*/  LDL.LU.64 R16, [R1+0x2f88] ;  /* 0x002f880001107983 */ /* 0x000ee60000300a00 */
[----:B------:R-:W-:Y:S02]  /*3e190*/  STL [R1+0x2efc], R27 ;  /* 0x002efc1b01007387 */ /* 0x000fe40000100800 */
[----:B------:R-:W-:Y:S01]  /*3e1a0*/  STL [R1+0x2ef8], R26 ;  /* 0x002ef81a01007387 */ /* 0x000fe20000100800 */
[----:B---3--:R-:W-:Y:S01]  /*3e1b0*/  HMMA.16816.F32.BF16 R12, R12, R10, R16 ;  /* 0x0000000a0c0c723c */ /* 0x008fe20000041810 */
[----:B------:R-:W3:Y:S01]  /*3e1c0*/  LDL.LU.64 R18, [R1+0x2f80] ;  /* 0x002f800001127983 */ /* 0x000ee20000300a00 */
[----:B------:R-:W3:Y:S11]  /*3e1d0*/  LDL.LU.64 R16, [R1+0x2f78] ;  /* 0x002f780001107983 */ /* 0x000ef60000300a00 */
[----:B------:R-:W-:Y:S10]  /*3e1e0*/  @!UPT UIADD3 URZ, URZ, URZ, URZ ;  /* 0x0000003f3f3ff290 */ /* 0x000ff4000fffe03f */
[----:B------:R-:W-:Y:S01]  /*3e1f0*/  STL.64 [R1+0x140], R12 ;  /* 0x0001400c01007387 */ /* 0x000fe20000100a00 */
[----:B------:R-:W-:Y:S02]  /*3e200*/  STL.64 [R1+0x148], R14 ;  /* 0x0001480e01007387 */ /* 0x000fe40000100a00 */
[----:B------:R-:W0:Y:S04]  /*3e210*/  LDSM.16.MT88.4 R12, [R28+0x16080] ;  /* 0x016080001c0c783b */ /* 0x000e280000004200 */
[----:B0-----:R-:W-:Y:S01]  /*3e220*/  IMAD.MOV.U32 R27, RZ, RZ, R14 ;  /* 0x000000ffff1b7224 */ /* 0x001fe200078e000e */
[----:B------:R0:W-:Y:S01]  /*3e230*/  STL.64 [R1+0x40], R12 ;  /* 0x0000400c01007387 */ /* 0x0001e20000100a00 */
[----:B------:R-:W-:Y:S02]  /*3e240*/  MOV R26, R15 ;  /* 0x0000000f001a7202 */ /* 0x000fe40000000f00 */
[----:B------:R-:W3:Y:S01]  /*3e250*/  LDL.LU.64 R14, [R1+0x2f70] ;  /* 0x002f7000010e7983 */ /* 0x000ee20000300a00 */
[----:B0-----:R-:W3:Y:S01]  /*3e260*/  LDL.LU.64 R12, [R1+0x2f68] ;  /* 0x002f6800010c7983 */ /* 0x001ee20000300a00 */
[----:B------:R-:W-:Y:S02]  /*3e270*/  STL [R1+0x2f10], R28 ;  /* 0x002f101c01007387 */ /* 0x000fe40000100800 */
[----:B------:R-:W-:Y:S02]  /*3e280*/  STL [R1+0x2f04], R27 ;  /* 0x002f041b01007387 */ /* 0x000fe40000100800 */
[----:B------:R-:W-:Y:S01]  /*3e290*/  STL [R1+0x2f00], R26 ;  /* 0x002f001a01007387 */ /* 0x000fe20000100800 */
[----:B----4-:R-:W-:Y:S01]  /*3e2a0*/  MOV R23, R3 ;  /* 0x0000000300177202 */ /* 0x010fe20000000f00 */
        /* <DEDUP_REMOVED lines=10> */
[----:B------:R-:W2:Y:S01]  /*3e350*/  LDL.LU.64 R18, [R1+0x2f50] ;  /* 0x002f500001127983 */ /* 0x000ea20000300a00 */
[----:B------:R-:W2:Y:S11]  /*3e360*/  LDL.LU.64 R16, [R1+0x2f48] ;  /* 0x002f480001107983 */ /* 0x000eb60000300a00 */
[----:B------:R-:W-:Y:S11]  /*3e370*/  @!UPT UIADD3 URZ, URZ, URZ, URZ ;  /* 0x0000003f3f3ff290 */ /* 0x000ff6000fffe03f */
[----:B------:R-:W-:Y:S01]  /*3e380*/  IMAD.MOV.U32 R27, RZ, RZ, R12 ;  /* 0x000000ffff1b7224 */ /* 0x000fe200078e000c */
[----:B------:R0:W-:Y:S01]  /*3e390*/  STL.64 [R1+0xf8], R14 ;  /* 0x0000f80e01007387 */ /* 0x0001e20000100a00 */
[----:B------:R-:W-:Y:S02]  /*3e3a0*/  MOV R26, R13 ;  /* 0x0000000d001a7202 */ /* 0x000fe40000000f00 */
[----:B------:R-:W3:Y:S01]  /*3e3b0*/  LDL.LU.64 R12, [R1+0x50] ;  /* 0x00005000010c7983 */ /* 0x000ee20000300a00 */
[----:B0-----:R-:W3:Y:S01]  /*3e3c0*/  LDL.LU.64 R14, [R1+0x58] ;  /* 0x00005800010e7983 */ /* 0x001ee20000300a00 */
        /* <DEDUP_REMOVED lines=9> */
[----:B------:R-:W3:Y:S11]  /*3e460*/  LDL.LU.64 R20, [R1+0x2f30] ;  /* 0x002f300001147983 */ /* 0x000ef60000300a00 */
[----:B------:R-:W-:Y:S11]  /*3e470*/  @!UPT UIADD3 URZ, URZ, URZ, URZ ;  /* 0x0000003f3f3ff290 */ /* 0x000ff6000fffe03f */
[----:B------:R0:W-:Y:S01]  /*3e480*/  STL.64 [R1+0xd0], R16 ;  /* 0x0000d01001007387 */ /* 0x0001e20000100a00 */
[----:B------:R1:W-:Y:S03]  /*3e490*/  STL.64 [R1+0xd8], R18 ;  /* 0x0000d81201007387 */ /* 0x0003e60000100a00 */
[----:B0-----:R-:W3:Y:S01]  /*3e4a0*/  LDL.LU R16, [R1+0x60] ;  /* 0x0000600001107983 */ /* 0x001ee20000300800 */
[----:B------:R-:W3:Y:S02]  /*3e4b0*/  LDL.LU R17, [R1+0x64] ;  /* 0x0000640001117983 */ /* 0x000ee40000300800 */
[----:B-1----:R-:W3:Y:S02]  /*3e4c0*/  LDL.LU R18, [R1+0x68] ;  /* 0x0000680001127983 */ /* 0x002ee40000300800 */
[----:B------:R-:W3:Y:S02]  /*3e4d0*/  LDL.LU R19, [R1+0x6c] ;  /* 0x00006c0001137983 */ /* 0x000ee40000300800 */
[----:B------:R-:W-:Y:S01]  /*3e4e0*/  IMAD.MOV.U32 R22, RZ, RZ, R5 ;  /* 0x000000ffff167224 */ /* 0x000fe200078e0005 */
[----:B------:R-:W-:-:S02]  /*3e4f0*/  MOV R23, R4 ;  /* 0x0000000400177202 */ /* 0x000fc40000000f00 */
[----:B------:R-:W0:Y:S01]  /*3e500*/  LDSM.16.MT88.4 R4, [R0+0x16000] ;  /* 0x016000000004783b */ /* 0x000e220000004200 */
[----:B---3--:R-:W-:Y:S11]  /*3e510*/  HMMA.16816.F32.BF16 R16, R12, R20, R16 ;  /* 0x000000140c10723c */ /* 0x008ff60000041810 */
[----:B------:R-:W-:Y:S11]  /*3e520*/  @!UPT UIADD3 URZ, URZ, URZ, URZ ;  /* 0x0000003f3f3ff290 */ /* 0x000ff6000fffe03f */
[----:B------:R-:W-:Y:S01]  /*3e530*/  @!UPT UIADD3 URZ, URZ, URZ, URZ ;  /* 0x0000003f3f3ff290 */ /* 0x000fe2000fffe03f */
[----:B------:R-:W-:Y:S01]  /*3e540*/  STL.64 [R1+0xc0], R16 ;  /* 0x0000c01001007387 */ /* 0x000fe20000100a00 */
[----:B------:R-:W-:Y:S02]  /*3e550*/  STL.64 [R1+0xc8], R18 ;  /* 0x0000c81201007387 */ /* 0x000fe40000100a00 */
[----:B------:R1:W-:Y:S02]  /*3e560*/  STL.64 [R1+0x2f08], R20 ;  /* 0x002f081401007387 */ /* 0x0003e40000100a00 */
[----:B------:R-:W2:Y:S01]  /*3e570*/  LDSM.16.MT88.4 R16, [R0+0x16080] ;  /* 0x016080000010783b */ /* 0x000ea20000004200 */
[----:B-1----:R-:W3:Y:S03]  /*3e580*/  LDL.LU R20, [R1+0x70] ;  /* 0x0000700001147983 */ /* 0x002ee60000300800 */
[----:B------:R-:W3:Y:S02]  /*3e590*/  LDL.LU R21, [R1+0x74] ;  /* 0x0000740001157983 */ /* 0x000ee40000300800 */
[----:B0-----:R-:W-:Y:S02]  /*3e5a0*/  STL.64 [R1+0x2ea0], R6 ;  /* 0x002ea00601007387 */ /* 0x001fe40000100a00 */
[----:B------:R0:W-:Y:S02]  /*3e5b0*/  STL.64 [R1+0x2e98], R4 ;  /* 0x002e980401007387 */ /* 0x0001e40000100a00 */
[----:B0-----:R-:W-:Y:S01]  /*3e5c0*/  MOV R4, R25 ;  /* 0x0000001900047202 */ /* 0x001fe20000000f00 */
[----:B------:R-:W-:Y:S01]  /*3e5d0*/  IMAD.MOV.U32 R5, RZ, RZ, R29 ;  /* 0x000000ffff057224 */ /* 0x000fe200078e001d */
[----:B------:R-:W3:Y:S01]  /*3e5e0*/  LDL.LU R25, [R1+0x2f2c] ;  /* 0x002f2c0001197983 */ /* 0x000ee20000300800 */
[----:B------:R-:W4:Y:S01]  /*3e5f0*/  LDL.LU R29, [R1+0x2f28] ;  /* 0x002f2800011d7983 */ /* 0x000f220000300800 */
[----:B------:R-:W-:-:S02]  /*3e600*/  MOV R6, R8 ;  /* 0x0000000800067202 */ /* 0x000fc40000000f00 */
[----:B------:R-:W-:Y:S01]  /*3e610*/  MOV R7, R9 ;  /* 0x0000000900077202 */ /* 0x000fe20000000f00 */
[----:B------:R-:W3:Y:S01]  /*3e620*/  LDL.LU R8, [R1+0x2f24] ;  /* 0x002f240001087983 */ /* 0x000ee20000300800 */
[----:B------:R-:W3:Y:S01]  /*3e630*/  LDL.LU R9, [R1+0x2f20] ;  /* 0x002f200001097983 */ /* 0x000ee20000300800 */
[----:B------:R-:W-:Y:S01]  /*3e640*/  MOV R2, R12 ;  /* 0x0000000c00027202 */ /* 0x000fe20000000f00 */
[----:B------:R-:W-:Y:S01]  /*3e650*/  IMAD.MOV.U32 R27, RZ, RZ, R13 ;  /* 0x000000ffff1b7224 */ /* 0x000fe200078e000d */
[----:B------:R-:W-:Y:S02]  /*3e660*/  MOV R3, R14 ;  /* 0x0000000e00037202 */ /* 0x000fe40000000f00 */
[----:B------:R-:W-:Y:S01]  /*3e670*/  MOV R28, R15 ;  /* 0x0000000f001c7202 */ /* 0x000fe20000000f00 */
[----:B--2---:R-:W-:Y:S01]  /*3e680*/  STL.64 [R1+0x2e80], R18 ;  /* 0x002e801201007387 */ /* 0x004fe20000100a00 */
[----:B------:R0:W-:Y:S03]  /*3e690*/  STL.64 [R1+0x2e78], R16 ;  /* 0x002e781001007387 */ /* 0x0001e60000100a00 */
[----:B0-----:R-:W2:Y:S01]  /*3e6a0*/  LDL.LU R16, [R1+0x80] ;  /* 0x0000800001107983 */ /* 0x001ea20000300800 */
[----:B------:R-:W2:Y:S02]  /*3e6b0*/  LDL.LU R17, [R1+0x84] ;  /* 0x0000840001117983 */ /* 0x000ea40000300800 */
[----:B------:R-:W2:Y:S02]  /*3e6c0*/  LDL.LU R18, [R1+0x88] ;  /* 0x0000880001127983 */ /* 0x000ea40000300800 */
[----:B------:R-:W2:Y:S01]  /*3e6d0*/  LDL.LU R19, [R1+0x8c] ;  /* 0x00008c0001137983 */ /* 0x000ea20000300800 */
[----:B----4-:R-:W0:Y:S04]  /*3e6e0*/  LDSM.16.MT88.4 R12, [R29+0x16000] ;  /* 0x016000001d0c783b */ /* 0x010e280000004200 */
[----:B0-----:R3:W-:Y:S02]  /*3e6f0*/  STL.64 [R1+0x2e60], R14 ;  /* 0x002e600e01007387 */ /* 0x0017e40000100a00 */
[----:B---3--:R-:W-:Y:S01]  /*3e700*/  IMAD.MOV.U32 R14, RZ, RZ, R9 ;  /* 0x000000ffff0e7224 */ /* 0x008fe200078e0009 */
[----:B------:R-:W-:-:S02]  /*3e710*/  MOV R15, R8 ;  /* 0x00000008000f7202 */ /* 0x000fc40000000f00 */
[----:B------:R-:W0:Y:S04]  /*3e720*/  LDSM.16.MT88.4 R8, [R29+0x16080] ;  /* 0x016080001d08783b */ /* 0x000e280000004200 */
[----:B------:R1:W-:Y:S04]  /*3e730*/  STL.64 [R1+0x2e58], R12 ;  /* 0x002e580c01007387 */ /* 0x0003e80000100a00 */
[----:B-1----:R-:W3:Y:S01]  /*3e740*/  LDL.LU R12, [R1+0xb0] ;  /* 0x0000b000010c7983 */ /* 0x002ee20000300800 */
[----:B------:R-:W3:Y:S03]  /*3e750*/  LDL.LU R13, [R1+0xb4] ;  /* 0x0000b400010d7983 */ /* 0x000ee60000300800 */
[----:B0-----:R0:W-:Y:S01]  /*3e760*/  STL [R1+0x2e34], R8 ;  /* 0x002e340801007387 */ /* 0x0011e20000100800 */
[----:B------:R1:W-:Y:S02]  /*3e770*/  STL [R1+0x2e30], R9 ;  /* 0x002e300901007387 */ /* 0x0003e40000100800 */
[----:B------:R4:W-:Y:S02]  /*3e780*/  STL [R1+0x2e2c], R10 ;  /* 0x002e2c0a01007387 */ /* 0x0009e40000100800 */
[----:B------:R1:W-:Y:S01]  /*3e790*/  STL [R1+0x2e28], R11 ;  /* 0x002e280b01007387 */ /* 0x0003e20000100800 */
[----:B0-----:R-:W-:-:S02]  /*3e7a0*/  MOV R8, R2 ;  /* 0x0000000200087202 */ /* 0x001fc40000000f00 */
[----:B------:R-:W2:Y:S01]  /*3e7b0*/  LDL.LU R2, [R1+0x2f1c] ;  /* 0x002f1c0001027983 */ /* 0x000ea20000300800 */
[----:B-1----:R-:W-:Y:S01]  /*3e7c0*/  IMAD.MOV.U32 R9, RZ, RZ, R27 ;  /* 0x000000ffff097224 */ /* 0x002fe200078e001b */
[----:B----4-:R-:W-:Y:S02]  /*3e7d0*/  MOV R10, R3 ;  /* 0x00000003000a7202 */ /* 0x010fe40000000f00 */
[----:B------:R-:W-:Y:S01]  /*3e7e0*/  MOV R11, R28 ;  /* 0x0000001c000b7202 */ /* 0x000fe20000000f00 */
[----:B------:R-:W4:Y:S01]  /*3e7f0*/  LDL.LU R27, [R1+0x2f18] ;  /* 0x002f1800011b7983 */ /* 0x000f220000300800 */
[----:B------:R-:W3:Y:S02]  /*3e800*/  LDL.LU R3, [R1+0x2f14] ;  /* 0x002f140001037983 */ /* 0x000ee40000300800 */
[----:B------:R-:W3:Y:S02]  /*3e810*/  LDL.LU R28, [R1+0x2f10] ;  /* 0x002f1000011c7983 */ /* 0x000ee40000300800 */
[----:B------:R-:W-:Y:S01]  /*3e820*/  STL [R1+0x2dd8], R29 ;  /* 0x002dd81d01007387 */ /* 0x000fe20000100800 */
[----:B------:R-:W-:Y:S01]  /*3e830*/  HMMA.16816.F32.BF16 R8, R8, R24, R20 ;  /* 0x000000180808723c */ /* 0x000fe20000041814 */
[----:B------:R-:W3:Y:S11]  /*3e840*/  LDL.LU.64 R20, [R1+0x2f08] ;  /* 0x002f080001147983 */ /* 0x000ef60000300a00 */
[----:B------:R-:W-:Y:S11]  /*3e850*/  @!UPT UIADD3 URZ, URZ, URZ, URZ ;  /* 0x0000003f3f3ff290 */ /* 0x000ff6000fffe03f */
[----:B------:R-:W-:Y:S01]  /*3e860*/  STL.64 [R1+0x90], R8 ;  /* 0x0000900801007387 */ /* 0x000fe20000100a00 */
[----:B------:R-:W-:Y:S03]  /*3e870*/  STL.64 [R1+0x98], R10 ;  /* 0x0000980a01007387 */ /* 0x000fe60000100a00 */
[----:B--2---:R-:W0:Y:S04]  /*3e880*/  LDSM.16.MT88.4 R8, [R2+0x17000] ;  /* 0x017000000208783b */ /* 0x004e280000004200 */
[----:B0-----:R-:W-:Y:S01]  /*3e890*/  STL.64 [R1], R8 ;  /* 0x0000000801007387 */ /* 0x001fe20000100a00 */
[----:B------:R3:W-:Y:S02]  /*3e8a0*/  STL.64 [R1+0x8], R10 ;  /* 0x0000080a01007387 */ /* 0x0007e40000100a00 */
[C---:B---3--:R-:W-:Y:S08]  /*3e8b0*/  HMMA.16816.F32.BF16 R8, R4.reuse, R20, R12 ;  /* 0x000000140408723c */ /* 0x048ff0000004180c */
[----:B------:R-:W-:Y:S11]  /*3e8c0*/  HMMA.16816.F32.BF16 R4, R4, R24, R16 ;  /* 0x000000180404723c */ /* 0x000ff60000041810 */
[----:B------:R-:W-:Y:S04]  /*3e8d0*/  @!UPT UIADD3 URZ, URZ, URZ, URZ ;  /* 0x0000003f3f3ff290 */ /* 0x000fe8000fffe03f */
[----:B------:R-:W-:Y:S01]  /*3e8e0*/  STL.64 [R1+0xb0], R8 ;  /* 0x0000b00801007387 */ /* 0x000fe20000100a00 */
[----:B------:R-:W-:Y:S01]  /*3e8f0*/  IMAD.MOV.U32 R22, RZ, RZ, R10 ;  /* 0x000000ffff167224 */ /* 0x000fe200078e000a */
[----:B------:R-:W-:Y:S02]  /*3e900*/  MOV R23, R11 ;  /* 0x0000000b00177202 */ /* 0x000fe40000000f00 */
[----:B------:R-:W0:Y:S04]  /*3e910*/  LDSM.16.MT88.4 R8, [R2+0x17080] ;  /* 0x017080000208783b */ /* 0x000e280000004200 */
[----:B------:R1:W-:Y:S01]  /*3e920*/  STL [R1+0x2e14], R22 ;  /* 0x002e141601007387 */ /* 0x0003e20000100800 */
[----:B------:R2:W-:Y:S02]  /*3e930*/  STL [R1+0x2e10], R23 ;  /* 0x002e101701007387 */ /* 0x0005e40000100800 */
[----:B------:R-:W-:Y:S01]  /*3e940*/  STL [R1+0x2ddc], R2 ;  /* 0x002ddc0201007387 */ /* 0x000fe20000100800 */
[----:B-1----:R-:W-:Y:S01]  /*3e950*/  MOV R22, R5 ;  /* 0x0000000500167202 */ /* 0x002fe20000000f00 */
[----:B--2---:R-:W-:Y:S01]  /*3e960*/  IMAD.MOV.U32 R23, RZ, RZ, R6 ;  /* 0x000000ffff177224 */ /* 0x004fe200078e0006 */
[----:B0-----:R-:W-:Y:S01]  /*3e970*/  STL.64 [R1+0x10], R8 ;  /* 0x0000100801007387 */ /* 0x001fe20000100a00 */
[----:B------:R-:W-:Y:S02]  /*3e980*/  STL.64 [R1+0x18], R10 ;  /* 0x0000180a01007387 */ /* 0x000fe40000100a00 */
[----:B------:R-:W-:Y:S02]  /*3e990*/  STL [R1+0x60], R4 ;  /* 0x0000600401007387 */ /* 0x000fe40000100800 */
[----:B------:R-:W-:Y:S02]  /*3e9a0*/  STL [R1+0x6c], R7 ;  /* 0x00006c0701007387 */ /* 0x000fe40000100800 */
[----:B------:R-:W0:Y:S04]  /*3e9b0*/  LDSM.16.MT88.4 R4, [R28+0x17000] ;  /* 0x017000001c04783b */ /* 0x000e280000004200 */
[----:B------:R-:W-:Y:S01]  /*3e9c0*/  STL.64 [R1+0x2ee8], R24 ;  /* 0x002ee81801007387 */ /* 0x000fe20000100a00 */
[----:B------:R-:W-:Y:S02]  /*3e9d0*/  STL [R1+0x2e1c], R22 ;  /* 0x002e1c1601007387 */ /* 0x000fe40000100800 */
[----:B------:R-:W-:Y:S02]  /*3e9e0*/  STL [R1+0x2e18], R23 ;  /* 0x002e181701007387 */ /* 0x000fe40000100800 */
[----:B0-----:R-:W-:Y:S01]  /*3e9f0*/  IMAD.MOV.U32 R10, RZ, RZ, R6 ;  /* 0x000000ffff0a7224 */ /* 0x001fe200078e0006 */
[----:B------:R-:W-:-:S02]  /*3ea00*/  MOV R11, R7 ;  /* 0x00000007000b7202 */ /* 0x000fc40000000f00 */
[----:B------:R-:W-:Y:S02]  /*3ea10*/  MOV R8, R4 ;  /* 0x0000000400087202 */ /* 0x000fe40000000f00 */
[----:B------:R-:W-:Y:S01]  /*3ea20*/  MOV R9, R5 ;  /* 0x0000000500097202 */ /* 0x000fe20000000f00 */
[----:B------:R-:W-:Y:S04]  /*3ea30*/  STL.64 [R1+0x2e40], R10 ;  /* 0x002e400a01007387 */ /* 0x000fe80000100a00 */
[----:B------:R4:W-:Y:S02]  /*3ea40*/  STL.64 [R1+0x2e38], R8 ;  /* 0x002e380801007387 */ /* 0x0009e40000100a00 */
[----:B----4-:R-:W-:Y:S01]  /*3ea50*/  MOV R8, R27 ;  /* 0x0000001b00087202 */ /* 0x010fe20000000f00 */
[----:B------:R-:W-:Y:S01]  /*3ea60*/  IMAD.MOV.U32 R9, RZ, RZ, R26 ;  /* 0x000000ffff097224 */ /* 0x000fe200078e001a */
[----:B------:R-:W2:Y:S01]  /*3ea70*/  LDL.LU R27, [R1+0x2f04] ;  /* 0x002f0400011b7983 */ /* 0x000ea20000300800 */
[----:B------:R-:W3:Y:S02]  /*3ea80*/  LDL.LU R26, [R1+0x2f00] ;  /* 0x002f0000011a7983 */ /* 0x000ee40000300800 */
[----:B------:R-:W4:Y:S02]  /*3ea90*/  LDL.LU R10, [R1+0xf8] ;  /* 0x0000f800010a7983 */ /* 0x000f240000300800 */
[----:B------:R-:W4:Y:S01]  /*3eaa0*/  LDL.LU R11, [R1+0xfc] ;  /* 0x0000fc00010b7983 */ /* 0x000f220000300800 */
[----:B------:R-:W4:Y:S01]  /*3eab0*/  LDL.LU R4, [R1+0x40] ;  /* 0x0000400001047983 */ /* 0x000f220000300800 */
[----:B------:R-:W4:Y:S01]  /*3eac0*/  LDL.LU R5, [R1+0x44] ;  /* 0x0000440001057983 */ /* 0x000f220000300800 */
[----:B--2---:R-:W-:-:S02]  /*3ead0*/  MOV R6, R27 ;  /* 0x0000001b00067202 */ /* 0x004fc40000000f00 */
[----:B---3--:R-:W-:Y:S01]  /*3eae0*/  MOV R7, R26 ;  /* 0x0000001a00077202 */ /* 0x008fe20000000f00 */
[----:B------:R-:W2:Y:S01]  /*3eaf0*/  LDL.LU R27, [R1+0x2efc] ;  /* 0x002efc00011b7983 */ /* 0x000ea20000300800 */
[----:B------:R-:W3:Y:S03]  /*3eb00*/  LDL.LU R26, [R1+0x2ef8] ;  /* 0x002ef800011a7983 */ /* 0x000ee60000300800 */
[----:B------:R-:W-:Y:S01]  /*3eb10*/  STL.64 [R1+0x2ed0], R6 ;  /* 0x002ed00601007387 */ /* 0x000fe20000100a00 */
[----:B----4-:R2:W-:Y:S02]  /*3eb20*/  STL.64 [R1+0x2ec8], R4 ;  /* 0x002ec80401007387 */ /* 0x0105e40000100a00 */
[----:B------:R-:W4:Y:S02]  /*3eb30*/  LDL.LU R12, [R1+0x140] ;  /* 0x00014000010c7983 */ /* 0x000f240000300800 */
[----:B------:R-:W4:Y:S01]  /*3eb40*/  LDL.LU R13, [R1+0x144] ;  /* 0x00014400010d7983 */ /* 0x000f220000300800 */
[----:B------:R-:W4:Y:S01]  /*3eb50*/  LDL.LU R14, [R1+0x148] ;  /* 0x00014800010e7983 */ /* 0x000f220000300800 */
[----:B------:R-:W4:Y:S02]  /*3eb60*/  LDL.LU R15, [R1+0x14c] ;  /* 0x00014c00010f7983 */ /* 0x000f240000300800 */
[----:B------:R-:W4:Y:S02]  /*3eb70*/  LDL.LU R16, [R1+0x180] ;  /* 0x0001800001107983 */ /* 0x000f240000300800 */
[----:B------:R-:W4:Y:S01]  /*3eb80*/  LDL.LU R17, [R1+0x184] ;  /* 0x0001840001117983 */ /* 0x000f220000300800 */
[----:B------:R-:W4:Y:S01]  /*3eb90*/  LDL.LU R18, [R1+0x188] ;  /* 0x0001880001127983 */ /* 0x000f220000300800 */
[----:B------:R-:W4:Y:S01]  /*3eba0*/  LDL.LU R19, [R1+0x18c] ;  /* 0x00018c0001137983 */ /* 0x000f220000300800 */
[----:B--2---:R-:W-:Y:S01]  /*3ebb0*/  MOV R5, R27 ;  /* 0x0000001b00057202 */ /* 0x004fe20000000f00 */
[----:B---3--:R-:W-:-:S02]  /*3ebc0*/  IMAD.MOV.U32 R4, RZ, RZ, R26 ;  /* 0x000000ffff047224 */ /* 0x008fc400078e001a */
[----:B------:R-:W2:Y:S01]  /*3ebd0*/  LDL.LU R26, [R1+0x2ef4] ;  /* 0x002ef400011a7983 */ /* 0x000ea20000300800 */
[----:B------:R-:W3:Y:S02]  /*3ebe0*/  LDL.LU R27, [R1+0x2ef0] ;  /* 0x002ef000011b7983 */ /* 0x000ee40000300800 */
[----:B------:R-:W3:Y:S02]  /*3ebf0*/  LDL.LU R6, [R1+0x38] ;  /* 0x0000380001067983 */ /* 0x000ee40000300800 */
[----:B------:R-:W3:Y:S01]  /*3ec00*/  LDL.LU R7, [R1+0x3c] ;  /* 0x00003c0001077983 */ /* 0x000ee20000300800 */
[----:B----4-:R-:W-:Y:S01]  /*3ec10*/  STL.64 [R1+0x2e90], R18 ;  /* 0x002e901201007387 */ /* 0x010fe20000100a00 */
[----:B------:R0:W-:Y:S03]  /*3ec20*/  STL.64 [R1+0x2e88], R16 ;  /* 0x002e881001007387 */ /* 0x0001e60000100a00 */
[----:B0-----:R-:W4:Y:S01]  /*3ec30*/  LDL.LU R16, [R1+0x1a0] ;  /* 0x0001a00001107983 */ /* 0x001f220000300800 */
[----:B------:R-:W4:Y:S02]  /*3ec40*/  LDL.LU R17, [R1+0x1a4] ;  /* 0x0001a40001117983 */ /* 0x000f240000300800 */
[----:B------:R-:W4:Y:S02]  /*3ec50*/  LDL.LU R24, [R1+0x1b0] ;  /* 0x0001b00001187983 */ /* 0x000f240000300800 */
[----:B------:R-:W4:Y:S02]  /*3ec60*/  LDL.LU R25, [R1+0x1b4] ;  /* 0x0001b40001197983 */ /* 0x000f240000300800 */
[----:B--2---:R-:W-:Y:S01]  /*3ec70*/  IMAD.MOV.U32 R19, RZ, RZ, R26 ;  /* 0x000000ffff137224 */ /* 0x004fe200078e001a */
[----:B---3--:R-:W-:Y:S01]  /*3ec80*/  MOV R18, R27 ;  /* 0x0000001b00127202 */ /* 0x008fe20000000f00 */
[----:B------:R-:W2:Y:S01]  /*3ec90*/  LDL.LU R26, [R1+0x1b8] ;  /* 0x0001b800011a7983 */ /* 0x000ea20000300800 */
[----:B------:R-:W2:Y:S03]  /*3eca0*/  LDL.LU R27, [R1+0x1bc] ;  /* 0x0001bc00011b7983 */ /* 0x000ea60000300800 */
[----:B------:R-:W-:Y:S04]  /*3ecb0*/  STL.64 [R1+0x2eb0], R18 ;  /* 0x002eb01201007387 */ /* 0x000fe80000100a00 */
[----:B----4-:R0:W-:Y:S04]  /*3ecc0*/  STL.64 [R1+0x2ea8], R16 ;  /* 0x002ea81001007387 */ /* 0x0101e80000100a00 */
        /* <DEDUP_REMOVED lines=10> */
[C---:B--2---:R-:W-:Y:S11]  /*3ed70*/  HMMA.16816.F32.BF16 R24, R4.reuse, R20, R24 ;  /* 0x000000140418723c */ /* 0x044ff60000041818 */
[----:B------:R-:W-:Y:S11]  /*3ed80*/  @!UPT UIADD3 URZ, URZ, URZ, URZ ;  /* 0x0000003f3f3ff290 */ /* 0x000ff6000fffe03f */
[----:B------:R-:W-:Y:S02]  /*3ed90*/  @!UPT UIADD3 URZ, URZ, URZ, URZ ;  /* 0x0000003f3f3ff290 */ /* 0x000fe4000fffe03f */
[----:B------:R-:W-:Y:S01]  /*3eda0*/  MOV R22, R24 ;  /* 0x0000001800167202 */ /* 0x000fe20000000f00 */
[----:B------:R-:W-:Y:S01]  /*3edb0*/  IMAD.MOV.U32 R23, RZ, RZ, R25 ;  /* 0x000000ffff177224 */ /* 0x000fe200078e0019 */
[----:B----4-:R-:W-:Y:S01]  /*3edc0*/  STL.64 [R1+0x2ee0], R18 ;  /* 0x002ee01201007387 */ /* 0x010fe20000100a00 */
[----:B---3--:R0:W-:Y:S03]  /*3edd0*/  STL.64 [R1+0x2ed8], R16 ;  /* 0x002ed81001007387 */ /* 0x0081e60000100a00 */
        /* <DEDUP_REMOVED lines=10> */
[----:B------:R-:W-:Y:S01]  /*3ee80*/  STL.64 [R1+0x2e50], R10 ;  /* 0x002e500a01007387 */ /* 0x000fe20000100a00 */
[----:B------:R0:W-:Y:S03]  /*3ee90*/  STL.64 [R1+0x2e48], R8 ;  /* 0x002e480801007387 */ /* 0x0001e60000100a00 */
[----:B0-----:R-:W4:Y:S01]  /*3eea0*/  LDL.LU R8, [R1+0x110] ;  /* 0x0001100001087983 */ /* 0x001f220000300800 */
[----:B------:R-:W4:Y:S02]  /*3eeb0*/  LDL.LU R9, [R1+0x114] ;  /* 0x0001140001097983 */ /* 0x000f240000300800 */
[----:B------:R-:W4:Y:S02]  /*3eec0*/  LDL.LU R10, [R1+0x118] ;  /* 0x00011800010a7983 */ /* 0x000f240000300800 */
[----:B------:R-:W-:Y:S01]  /*3eed0*/  STL.64 [R1+0x88], R26 ;  /* 0x0000881a01007387 */ /* 0x000fe20000100a00 */
[----:B------:R-:W2:Y:S01]  /*3eee0*/  LDL.LU.64 R24, [R1+0x2ee8] ;  /* 0x002ee80001187983 */ /* 0x000ea20000300a00 */
[----:B------:R-:W-:Y:S02]  /*3eef0*/  STL [R1+0x2e24], R23 ;  /* 0x002e241701007387 */ /* 0x000fe40000100800 */
        /* <DEDUP_REMOVED lines=9> */
[----:B--2---:R-:W-:Y:S11]  /*3ef90*/  HMMA.16816.F32.BF16 R16, R4, R20, R16 ;  /* 0x000000140410723c */ /* 0x004ff60000041810 */
[----:B------:R-:W-:Y:S11]  /*3efa0*/  @!UPT UIADD3 URZ, URZ, URZ, URZ ;  /* 0x0000003f3f3ff290 */ /* 0x000ff6000fffe03f */
[----:B------:R-:W-:Y:S01]  /*3efb0*/  @!UPT UIADD3 URZ, URZ, URZ, URZ ;  /* 0x0000003f3f3ff290 */ /* 0x000fe2000fffe03f */
[----:B------:R-:W-:Y:S01]  /*3efc0*/  STL [R1+0xa0], R16 ;  /* 0x0000a01001007387 */ /* 0x000fe20000100800 */
[----:B------:R-:W-:Y:S01]  /*3efd0*/  MOV R26, R17 ;  /* 0x00000011001a7202 */ /* 0x000fe20000000f00 */
[----:B------:R-:W-:Y:S01]  /*3efe0*/  STL [R1+0xac], R19 ;  /* 0x0000ac1301007387 */ /* 0x000fe20000100800 */
[----:B------:R-:W-:Y:S02]  /*3eff0*/  MOV R27, R18 ;  /* 0x00000012001b7202 */ /* 0x000fe40000000f00 */
[----:B------:R-:W0:Y:S02]  /*3f000*/  LDSM.16.MT88.4 R16, [R28+0x17080] ;  /* 0x017080001c10783b */ /* 0x000e240000004200 */
[----:B0-----:R-:W-:Y:S02]  /*3f010*/  IMAD.MOV.U32 R23, RZ, RZ, R18 ;  /* 0x000000ffff177224 */ /* 0x001fe400078e0012 */
[----:B------:R0:W-:Y:S01]  /*3f020*/  STL.64 [R1+0x30], R16 ;  /* 0x0000301001007387 */ /* 0x0001e20000100a00 */
[----:B------:R-:W-:-:S02]  /*3f030*/  MOV R22, R19 ;  /* 0x0000001300167202 */ /* 0x000fc40000000f00 */
[----:B------:R-:W2:Y:S01]  /*3f040*/  LDL.LU.64 R18, [R1+0x2ec0] ;  /* 0x002ec00001127983 */ /* 0x000ea20000300a00 */
[----:B0-----:R-:W2:Y:S01]  /*3f050*/  LDL.LU.64 R16, [R1+0x2eb8] ;  /* 0x002eb80001107983 */ /* 0x001ea20000300a00 */
[----:B------:R-:W-:Y:S01]  /*3f060*/  STL [R1+0x2d48], R28 ;  /* 0x002d481c01007387 */ /* 0x000fe20000100800 */
[----:B--2---:R-:W-:Y:S02]  /*3f070*/  HMMA.16816.F32.BF16 R4, R4, R24, R16 ;  /* 0x000000180404723c */ /* 0x004fe40000041810 */
[----:B------:R-:W2:Y:S01]  /*3f080*/  LDL.LU.64 R18, [R1+0x2eb0] ;  /* 0x002eb00001127983 */ /* 0x000ea20000300a00 */
[----:B------:R-:W2:Y:S11]  /*3f090*/  LDL.LU.64 R16, [R1+0x2ea8] ;  /* 0x002ea80001107983 */ /* 0x000eb60000300a00 */
[----:B------:R-:W-:Y:S09]  /*3f0a0*/  @!UPT UIADD3 URZ, URZ, URZ, URZ ;  /* 0x0000003f3f3ff290 */ /* 0x000ff2000fffe03f */
[----:B------:R-:W-:Y:S01]  /*3f0b0*/  STL.64 [R1+0x50], R4 ;  /* 0x0000500401007387 */ /* 0x000fe20000100a00 */
[----:B------:R-:W-:Y:S01]  /*3f0c0*/  MOV R2, R6 ;  /* 0x0000000600027202 */ /* 0x000fe20000000f00 */
[----:B------:R-:W-:Y:S02]  /*3f0d0*/  IMAD.MOV.U32 R29, RZ, RZ, R7 ;  /* 0x000000ffff1d7224 */ /* 0x000fe400078e0007 */
[----:B------:R-:W0:Y:S04]  /*3f0e0*/  LDSM.16.MT88.4 R4, [R0+0x17000] ;  /* 0x017000000004783b */ /* 0x000e280000004200 */
[----:B0-----:R-:W-:Y:S01]  /*3f0f0*/  STL.64 [R1+0x40], R4 ;  /* 0x0000400401007387 */ /* 0x001fe20000100a00 */
[----:B------:R0:W-:Y:S03]  /*3f100*/  STL.64 [R1+0x48], R6 ;  /* 0x0000480601007387 */ /* 0x0001e60000100a00 */
[----:B0-----:R-:W2:Y:S01]  /*3f110*/  LDL.LU.64 R6, [R1+0x2ea0] ;  /* 0x002ea00001067983 */ /* 0x001ea20000300a00 */
[----:B------:R-:W2:Y:S01]  /*3f120*/  LDL.LU.64 R4, [R1+0x2e98] ;  /* 0x002e980001047983 */ /* 0x000ea20000300a00 */
[----:B------:R-:W-:Y:S01]  /*3f130*/  MOV R11, R3 ;  /* 0x00000003000b7202 */ /* 0x000fe20000000f00 */
        /* <DEDUP_REMOVED lines=8> */
[----:B--2---:R-:W-:Y:S11]  /*3f1c0*/  HMMA.16816.F32.BF16 R16, R4, R24, R16 ;  /* 0x000000180410723c */ /* 0x004ff60000041810 */
        /* <DEDUP_REMOVED lines=8> */
[C---:B---3--:R-:W-:Y:S11]  /*3f250*/  HMMA.16816.F32.BF16 R12, R16.reuse, R20, R12 ;  /* 0x00000014100c723c */ /* 0x048ff6000004180c */
        /* <DEDUP_REMOVED lines=19> */
[----:B------:R-:W-:Y:S01]  /*3f390*/  STL [R1+0x190], R8 ;  /* 0x0001900801007387 */ /* 0x000fe20000100800 */
[----:B------:R0:W-:Y:S01]  /*3f3a0*/  STL.64 [R1+0x198], R10 ;  /* 0x0001980a01007387 */ /* 0x0001e20000100a00 */
[----:B------:R-:W-:Y:S02]  /*3f3b0*/  MOV R28, R9 ;  /* 0x00000009001c7202 */ /* 0x000fe40000000f00 */
[----:B0-----:R-:W3:Y:S01]  /*3f3c0*/  LDL.LU.64 R10, [R1+0x2e50] ;  /* 0x002e5000010a7983 */ /* 0x001ee20000300a00 */
[----:B------:R-:W3:Y:S02]  /*3f3d0*/  LDL.LU.64 R8, [R1+0x2e48] ;  /* 0x002e480001087983 */ /* 0x000ee40000300a00 */
[----:B------:R-:W-:Y:S01]  /*3f3e0*/  STL [R1+0x2d60], R28 ;  /* 0x002d601c01007387 */ /* 0x000fe20000100800 */
[----:B---3--:R-:W-:Y:S01]  /*3f3f0*/  HMMA.16816.F32.BF16 R12, R12, R24, R8 ;  /* 0x000000180c0c723c */ /* 0x008fe20000041808 */
[----:B------:R-:W3:Y:S01]  /*3f400*/  LDL.LU.64 R10, [R1+0x2e40] ;  /* 0x002e4000010a7983 */ /* 0x000ee20000300a00 */
[----:B------:R-:W4:Y:S11]  /*3f410*/  LDL.LU.64 R8, [R1+0x2e38] ;  /* 0x002e380001087983 */ /* 0x000f360000300a00 */
[----:B------:R-:W-:Y:S10]  /*3f420*/  @!UPT UIADD3 URZ, URZ, URZ, URZ ;  /* 0x0000003f3f3ff290 */ /* 0x000ff4000fffe03f */
[----:B------:R-:W-:Y:S01]  /*3f430*/  STL.64 [R1+0x180], R12 ;  /* 0x0001800c01007387 */ /* 0x000fe20000100a00 */
[----:B------:R3:W-:Y:S02]  /*3f440*/  STL.64 [R1+0x188], R14 ;  /* 0x0001880e01007387 */ /* 0x0007e40000100a00 */
[----:B---3--:R-:W-:Y:S01]  /*3f450*/  MOV R14, R10 ;  /* 0x0000000a000e7202 */ /* 0x008fe20000000f00 */
[----:B----4-:R-:W-:Y:S02]  /*3f460*/  IMAD.MOV.U32 R12, RZ, RZ, R8 ;  /* 0x000000ffff0c7224 */ /* 0x010fe400078e0008 */
[----:B------:R-:W-:Y:S01]  /*3f470*/  IMAD.MOV.U32 R15, RZ, RZ, R11 ;  /* 0x000000ffff0f7224 */ /* 0x000fe200078e000b */
[----:B------:R-:W3:Y:S01]  /*3f480*/  LDL.LU R8, [R1+0x2e34] ;  /* 0x002e340001087983 */ /* 0x000ee20000300800 */
[----:B------:R-:W-:Y:S02]  /*3f490*/  MOV R13, R9 ;  /* 0x00000009000d7202 */ /* 0x000fe40000000f00 */
[----:B------:R-:W3:Y:S02]  /*3f4a0*/  LDL.LU R9, [R1+0x2e30] ;  /* 0x002e300001097983 */ /* 0x000ee40000300800 */
[----:B------:R-:W3:Y:S01]  /*3f4b0*/  LDL.LU R10, [R1+0x2e2c] ;  /* 0x002e2c00010a7983 */ /* 0x000ee20000300800 */
[----:B------:R-:W3:Y:S01]  /*3f4c0*/  LDL.LU R11, [R1+0x2e28] ;  /* 0x002e2800010b7983 */ /* 0x000ee20000300800 */
[----:B------:R-:W-:Y:S02]  /*3f4d0*/  STL.64 [R1+0x2db0], R14 ;  /* 0x002db00e01007387 */ /* 0x000fe40000100a00 */
[----:B------:R0:W-:Y:S02]  /*3f4e0*/  STL.64 [R1+0x2da8], R12 ;  /* 0x002da80c01007387 */ /* 0x0001e40000100a00 */
[----:B0-----:R-:W3:Y:S01]  /*3f4f0*/  LDL.LU R12, [R1+0xe0] ;  /* 0x0000e000010c7983 */ /* 0x001ee20000300800 */
[----:B------:R-:W3:Y:S02]  /*3f500*/  LDL.LU R13, [R1+0xe4] ;  /* 0x0000e400010d7983 */ /* 0x000ee40000300800 */
[----:B------:R-:W3:Y:S02]  /*3f510*/  LDL.LU R14, [R1+0xe8] ;  /* 0x0000e800010e7983 */ /* 0x000ee40000300800 */
[----:B------:R-:W3:Y:S02]  /*3f520*/  LDL.LU R15, [R1+0xec] ;  /* 0x0000ec00010f7983 */ /* 0x000ee40000300800 */
[C---:B---3--:R-:W-:Y:S11]  /*3f530*/  HMMA.16816.F32.BF16 R12, R8.reuse, R20, R12 ;  /* 0x00000014080c723c */ /* 0x048ff6000004180c */
[----:B------:R-:W-:Y:S11]  /*3f540*/  @!UPT UIADD3 URZ, URZ, URZ, URZ ;  /* 0x0000003f3f3ff290 */ /* 0x000ff6000fffe03f */
[----:B------:R-:W-:Y:S01]  /*3f550*/  @!UPT UIADD3 URZ, URZ, URZ, URZ ;  /* 0x0000003f3f3ff290 */ /* 0x000fe2000fffe03f */
[----:B------:R-:W-:Y:S01]  /*3f560*/  STL.64 [R1+0x150], R12 ;  /* 0x0001500c01007387 */ /* 0x000fe20000100a00 */
[----:B------:R2:W-:Y:S02]  /*3f570*/  STL.64 [R1+0x158], R14 ;  /* 0x0001580e01007387 */ /* 0x0005e40000100a00 */
[----:B--2---:R-:W-:Y:S01]  /*3f580*/  HMMA.16816.F32.BF16 R12, R8, R24, R16 ;  /* 0x00000018080c723c */ /* 0x004fe20000041810 */
[----:B------:R-:W2:Y:S06]  /*3f590*/  LDL.LU R8, [R1+0x30] ;  /* 0x0000300001087983 */ /* 0x000eac0000300800 */
[----:B------:R-:W-:-:S02]  /*3f5a0*/  MOV R10, R23 ;  /* 0x00000017000a7202 */ /* 0x000fc40000000f00 */
[----:B------:R-:W-:Y:S11]  /*3f5b0*/  MOV R11, R22 ;  /* 0x00000016000b7202 */ /* 0x000ff60000000f00 */
[----:B------:R-:W-:Y:S03]  /*3f5c0*/  @!UPT UIADD3 URZ, URZ, URZ, URZ ;  /* 0x0000003f3f3ff290 */ /* 0x000fe6000fffe03f */
[----:B------:R0:W-:Y:S01]  /*3f5d0*/  STL.64 [R1+0x140], R12 ;  /* 0x0001400c01007387 */ /* 0x0001e20000100a00 */
[----:B------:R1:W-:Y:S02]  /*3f5e0*/  STL.64 [R1+0x148], R14 ;  /* 0x0001480e01007387 */ /* 0x0003e40000100a00 */
[----:B------:R-:W2:Y:S02]  /*3f5f0*/  LDL.LU R9, [R1+0x34] ;  /* 0x0000340001097983 */ /* 0x000ea40000300800 */
[----:B------:R-:W3:Y:S01]  /*3f600*/  LDL.LU R23, [R1+0x2e24] ;  /* 0x002e240001177983 */ /* 0x000ee20000300800 */
[----:B------:R-:W4:Y:S04]  /*3f610*/  LDL.LU R22, [R1+0x2e20] ;  /* 0x002e200001167983 */ /* 0x000f280000300800 */
[----:B0-----:R-:W2:Y:S01]  /*3f620*/  LDL.LU R12, [R1+0x10] ;  /* 0x00001000010c7983 */ /* 0x001ea20000300800 */
[----:B------:R-:W2:Y:S02]  /*3f630*/  LDL.LU R13, [R1+0x14] ;  /* 0x00001400010d7983 */ /* 0x000ea40000300800 */
[----:B-1----:R-:W2:Y:S02]  /*3f640*/  LDL.LU R14, [R1+0x18] ;  /* 0x00001800010e7983 */ /* 0x002ea40000300800 */
[----:B------:R-:W2:Y:S02]  /*3f650*/  LDL.LU R15, [R1+0x1c] ;  /* 0x00001c00010f7983 */ /* 0x000ea40000300800 */
[----:B--2---:R-:W-:Y:S01]  /*3f660*/  STL.64 [R1+0x2de8], R14 ;  /* 0x002de80e01007387 */ /* 0x004fe20000100a00 */
[----:B------:R-:W-:Y:S02]  /*3f670*/  STL.64 [R1+0x2de0], R12 ;  /* 0x002de00c01007387 */ /* 0x000fe40000100a00 */
[----:B------:R-:W2:Y:S02]  /*3f680*/  LDL.LU R16, [R1] ;  /* 0x0000000001107983 */ /* 0x000ea40000300800 */
[----:B------:R-:W2:Y:S01]  /*3f690*/  LDL.LU R17, [R1+0x4] ;  /* 0x0000040001117983 */ /* 0x000ea20000300800 */
[----:B------:R-:W2:Y:S01]  /*3f6a0*/  LDL.LU R18, [R1+0x8] ;  /* 0x0000080001127983 */ /* 0x000ea20000300800 */
[----:B------:R-:W2:Y:S02]  /*3f6b0*/  LDL.LU R19, [R1+0xc] ;  /* 0x00000c0001137983 */ /* 0x000ea40000300800 */
[----:B------:R-:W-:Y:S02]  /*3f6c0*/  STL.64 [R1+0x2d90], R10 ;  /* 0x002d900a01007387 */ /* 0x000fe40000100a00 */
[----:B------:R0:W-:Y:S02]  /*3f6d0*/  STL.64 [R1+0x2d88], R8 ;  /* 0x002d880801007387 */ /* 0x0001e40000100a00 */
[----:B0-----:R-:W2:Y:S01]  /*3f6e0*/  LDL.LU R8, [R1+0x70] ;  /* 0x0000700001087983 */ /* 0x001ea20000300800 */
[----:B------:R-:W2:Y:S02]  /*3f6f0*/  LDL.LU R9, [R1+0x74] ;  /* 0x0000740001097983 */ /* 0x000ea40000300800 */
[----:B------:R-:W2:Y:S02]  /*3f700*/  LDL.LU R10, [R1+0x78] ;  /* 0x00007800010a7983 */ /* 0x000ea40000300800 */
[----:B------:R-:W2:Y:S01]  /*3f710*/  LDL.LU R11, [R1+0x7c] ;  /* 0x00007c00010b7983 */ /* 0x000ea20000300800 */
[----:B------:R-:W2:Y:S01]  /*3f720*/  LDL.LU R12, [R1+0x90] ;  /* 0x00009000010c7983 */ /* 0x000ea20000300800 */
        /* <DEDUP_REMOVED lines=9> */
[----:B------:R-:W-:Y:S01]  /*3f7c0*/  STL.64 [R1+0x2da0], R10 ;  /* 0x002da00a01007387 */ /* 0x000fe20000100a00 */
[----:B------:R4:W-:Y:S02]  /*3f7d0*/  STL.64 [R1+0x2d98], R8 ;  /* 0x002d980801007387 */ /* 0x0009e40000100a00 */
[----:B----4-:R-:W-:Y:S01]  /*3f7e0*/  IMAD.MOV.U32 R8, RZ, RZ, R22 ;  /* 0x000000ffff087224 */ /* 0x010fe200078e0016 */
[----:B---3--:R-:W-:Y:S01]  /*3f7f0*/  MOV R9, R23 ;  /* 0x0000001700097202 */ /* 0x008fe20000000f00 */
[----:B------:R-:W3:Y:S01]  /*3f800*/  LDL.LU R22, [R1+0x2e1c] ;  /* 0x002e1c0001167983 */ /* 0x000ee20000300800 */
[----:B------:R-:W4:Y:S02]  /*3f810*/  LDL.LU R23, [R1+0x2e18] ;  /* 0x002e180001177983 */ /* 0x000f240000300800 */
[----:B------:R-:W2:Y:S02]  /*3f820*/  LDL.LU R10, [R1+0x88] ;  /* 0x00008800010a7983 */ /* 0x000ea40000300800 */
[----:B------:R-:W2:Y:S02]  /*3f830*/  LDL.LU R11, [R1+0x8c] ;  /* 0x00008c00010b7983 */ /* 0x000ea40000300800 */
[----:B--2---:R4:W-:Y:S01]  /*3f840*/  STL.64 [R1+0x2dc0], R10 ;  /* 0x002dc00a01007387 */ /* 0x0049e20000100a00 */
[----:B------:R0:W-:Y:S02]  /*3f850*/  STL.64 [R1+0x2db8], R8 ;  /* 0x002db80801007387 */ /* 0x0001e40000100a00 */
[----:B----4-:R-:W-:Y:S01]  /*3f860*/  IMAD.MOV.U32 R10, RZ, RZ, R23 ;  /* 0x000000ffff0a7224 */ /* 0x010fe200078e0017 */
[----:B0-----:R-:W2:Y:S01]  /*3f870*/  LDL.LU R8, [R1+0x60] ;  /* 0x0000600001087983 */ /* 0x001ea20000300800 */
[----:B---3--:R-:W-:-:S02]  /*3f880*/  MOV R9, R22 ;  /* 0x0000001600097202 */ /* 0x008fc40000000f00 */
[----:B------:R-:W3:Y:S02]  /*3f890*/  LDL.LU R22, [R1+0x2e14] ;  /* 0x002e140001167983 */ /* 0x000ee40000300800 */
[----:B------:R-:W4:Y:S01]  /*3f8a0*/  LDL.LU R23, [R1+0x2e10] ;  /* 0x002e100001177983 */ /* 0x000f220000300800 */
[----:B------:R-:W2:Y:S04]  /*3f8b0*/  LDL.LU R11, [R1+0x6c] ;  /* 0x00006c00010b7983 */ /* 0x000ea80000300800 */
[----:B--2---:R3:W-:Y:S01]  /*3f8c0*/  STL.64 [R1+0x2dd0], R10 ;  /* 0x002dd00a01007387 */ /* 0x0047e20000100a00 */
[----:B------:R0:W-:Y:S01]  /*3f8d0*/  STL.64 [R1+0x2dc8], R8 ;  /* 0x002dc80801007387 */ /* 0x0001e20000100a00 */
[----:B---3--:R-:W-:Y:S02]  /*3f8e0*/  MOV R10, R22 ;  /* 0x00000016000a7202 */ /* 0x008fe40000000f00 */
[----:B0-----:R-:W2:Y:S01]  /*3f8f0*/  LDL.LU R8, [R1+0xb0] ;  /* 0x0000b00001087983 */ /* 0x001ea20000300800 */
[----:B------:R-:W2:Y:S02]  /*3f900*/  LDL.LU R9, [R1+0xb4] ;  /* 0x0000b40001097983 */ /* 0x000ea40000300800 */
[----:B------:R-:W3:Y:S01]  /*3f910*/  LDL.LU R22, [R1+0x2e0c] ;  /* 0x002e0c0001167983 */ /* 0x000ee20000300800 */
[----:B----4-:R-:W-:-:S02]  /*3f920*/  MOV R11, R23 ;  /* 0x00000017000b7202 */ /* 0x010fc40000000f00 */
[----:B------:R-:W3:Y:S01]  /*3f930*/  LDL.LU R23, [R1+0x2e08] ;  /* 0x002e080001177983 */ /* 0x000ee20000300800 */
[----:B------:R-:W4:Y:S01]  /*3f940*/  LDL R7, [R1+0xe40] ;  /* 0x000e400001077983 */ /* 0x000f220000100800 */
[----:B---3--:R-:W-:Y:S02]  /*3f950*/  HMMA.16816.F32.BF16 R12, R16, R22, R12 ;  /* 0x00000016100c723c */ /* 0x008fe4000004180c */
[----:B----4-:R0:W-:Y:S01]  /*3f960*/  STL.64 [R1+0x2d80], R6 ;  /* 0x002d800601007387 */ /* 0x0101e20000100a00 */
[----:B------:R1:W-:Y:S01]  /*3f970*/  STL.64 [R1+0x2d78], R4 ;  /* 0x002d780401007387 */ /* 0x0003e20000100a00 */
[----:B0-----:R-:W-:Y:S02]  /*3f980*/  MOV R6, R27 ;  /* 0x0000001b00067202 */ /* 0x001fe40000000f00 */
[----:B-1----:R-:W3:Y:S01]  /*3f990*/  LDL.LU R4, [R1+0xa0] ;  /* 0x0000a00001047983 */ /* 0x002ee20000300800 */
[----:B------:R-:W-:Y:S02]  /*3f9a0*/  IMAD.MOV.U32 R5, RZ, RZ, R26 ;  /* 0x000000ffff057224 */ /* 0x000fe400078e001a */
[----:B------:R-:W4:Y:S02]  /*3f9b0*/  LDL.LU R26, [R1+0x2e04] ;  /* 0x002e0400011a7983 */ /* 0x000f240000300800 */
[----:B------:R-:W4:Y:S01]  /*3f9c0*/  LDL.LU R27, [R1+0x2e00] ;  /* 0x002e0000011b7983 */ /* 0x000f220000300800 */
[----:B------:R-:W3:Y:S11]  /*3f9d0*/  LDL.LU R7, [R1+0xac] ;  /* 0x0000ac0001077983 */ /* 0x000ef60000300800 */
[----:B------:R0:W-:Y:S01]  /*3f9e0*/  STL.64 [R1+0x130], R12 ;  /* 0x0001300c01007387 */ /* 0x0001e20000100a00 */
[----:B------:R-:W-:Y:S01]  /*3f9f0*/  MOV R25, R14 ;  /* 0x0000000e00197202 */ /* 0x000fe20000000f00 */
[----:B------:R-:W-:-:S02]  /*3fa00*/  IMAD.MOV.U32 R24, RZ, RZ, R15 ;  /* 0x000000ffff187224 */ /* 0x000fc400078e000f */
[----:B------:R-:W4:Y:S04]  /*3fa10*/  LDL.LU.64 R14, [R1+0x2df8] ;  /* 0x002df800010e7983 */ /* 0x000f280000300a00 */
[----:B0-----:R-:W4:Y:S01]  /*3fa20*/  LDL.LU.64 R12, [R1+0x2df0] ;  /* 0x002df000010c7983 */ /* 0x001f220000300a00 */
[----:B------:R-:W-:Y:S02]  /*3fa30*/  STL [R1+0x2d68], R24 ;  /* 0x002d681801007387 */ /* 0x000fe40000100800 */
[----:B------:R-:W-:Y:S01]  /*3fa40*/  STL [R1+0x2d64], R25 ;  /* 0x002d641901007387 */ /* 0x000fe20000100800 */
[----:B----4-:R-:W-:Y:S01]  /*3fa50*/  HMMA.16816.F32.BF16 R16, R16, R26, R12 ;  /* 0x0000001a1010723c */ /* 0x010fe2000004180c */
[----:B------:R-:W2:Y:S01]  /*3fa60*/  LDL.LU.64 R14, [R1+0x2de8] ;  /* 0x002de800010e7983 */ /* 0x000ea20000300a00 */
[----:B------:R-:W2:Y:S11]  /*3fa70*/  LDL.LU.64 R12, [R1+0x2de0] ;  /* 0x002de000010c7983 */ /* 0x000eb60000300a00 */
[----:B------:R-:W-:Y:S10]  /*3fa80*/  @!UPT UIADD3 URZ, URZ, URZ, URZ ;  /* 0x0000003f3f3ff290 */ /* 0x000ff4000fffe03f */
[----:B------:R-:W-:Y:S01]  /*3fa90*/  STL.64 [R1+0x110], R16 ;  /* 0x0001101001007387 */ /* 0x000fe20000100a00 */
[----:B------:R-:W-:Y:S02]  /*3faa0*/  STL.64 [R1+0x118], R18 ;  /* 0x0001181201007387 */ /* 0x000fe40000100a00 */
[----:B------:R-:W0:Y:S04]  /*3fab0*/  LDSM.16.MT88.4 R16, [R0+0x17080] ;  /* 0x017080000010783b */ /* 0x000e280000004200 */
[----:B------:R-:W-:Y:S01]  /*3fac0*/  STL [R1+0x2d6c], R0 ;  /* 0x002d6c0001007387 */ /* 0x000fe20000100800 */
[----:B0-----:R0:W-:Y:S01]  /*3fad0*/  STL.64 [R1+0x2d58], R18 ;  /* 0x002d581201007387 */ /* 0x0011e20000100a00 */
[----:B------:R1:W-:Y:S01]  /*3fae0*/  STL.64 [R1+0x2d50], R16 ;  /* 0x002d501001007387 */ /* 0x0003e20000100a00 */
[----:B0-----:R-:W-:-:S02]  /*3faf0*/  MOV R18, R2 ;  /* 0x0000000200127202 */ /* 0x001fc40000000f00 */
[----:B-1----:R-:W4:Y:S01]  /*3fb00*/  LDL.LU R16, [R1+0x50] ;  /* 0x0000500001107983 */ /* 0x002f220000300800 */
[----:B------:R-:W4:Y:S02]  /*3fb10*/  LDL.LU R17, [R1+0x54] ;  /* 0x0000540001117983 */ /* 0x000f240000300800 */
[----:B------:R-:W3:Y:S01]  /*3fb20*/  LDL.LU R2, [R1+0x2ddc] ;  /* 0x002ddc0001027983 */ /* 0x000ee20000300800 */
[----:B------:R-:W-:Y:S02]  /*3fb30*/  MOV R19, R29 ;  /* 0x0000001d00137202 */ /* 0x000fe40000000f00 */
        /* <DEDUP_REMOVED lines=22> */
[----:B0-----:R-:W-:Y:S02]  /*3fca0*/  STL.64 [R1], R8 ;  /* 0x0000000801007387 */ /* 0x001fe40000100a00 */
[----:B------:R0:W-:Y:S02]  /*3fcb0*/  STL [R1+0x8], R10 ;  /* 0x0000080a01007387 */ /* 0x0001e40000100800 */
[----:B------:R-:W-:Y:S02]  /*3fcc0*/  IMAD.MOV.U32 R0, RZ, RZ, R11 ;  /* 0x000000ffff007224 */ /* 0x000fe400078e000b */
        /* <DEDUP_REMOVED lines=11> */
[----:B0-----:R-:W3:Y:S01]  /*3fd80*/  LDL.LU.64 R12, [R1+0x40] ;  /* 0x00004000010c7983 */ /* 0x001ee20000300a00 */
[----:B------:R-:W3:Y:S01]  /*3fd90*/  LDL.LU.64 R14, [R1+0x48] ;  /* 0x00004800010e7983 */ /* 0x000ee20000300a00 */
[C---:B--2---:R-:W-:Y:S08]  /*3fda0*/  HMMA.16816.F32.BF16 R4, R8.reuse, R22, R4 ;  /* 0x000000160804723c */ /* 0x044ff00000041804 */
[----:B----4-:R-:W-:Y:S11]  /*3fdb0*/  HMMA.16816.F32.BF16 R8, R8, R26, R16 ;  /* 0x0000001a0808723c */ /* 0x010ff60000041810 */
[----:B------:R-:W-:Y:S04]  /*3fdc0*/  @!UPT UIADD3 URZ, URZ, URZ, URZ ;  /* 0x0000003f3f3ff290 */ /* 0x000fe8000fffe03f */
[----:B------:R-:W-:Y:S01]  /*3fdd0*/  STL.64 [R1+0x90], R4 ;  /* 0x0000900401007387 */ /* 0x000fe20000100a00 */
[----:B------:R0:W-:Y:S03]  /*3fde0*/  STL.64 [R1+0x98], R6 ;  /* 0x0000980601007387 */ /* 0x0001e60000100a00 */
[----:B0-----:R-:W2:Y:S01]  /*3fdf0*/  LDL.LU.64 R6, [R1+0x2d80] ;  /* 0x002d800001067983 */ /* 0x001ea20000300a00 */
[----:B------:R-:W4:Y:S02]  /*3fe00*/  LDL.LU.64 R4, [R1+0x2d78] ;  /* 0x002d780001047983 */ /* 0x000f240000300a00 */
[----:B------:R0:W-:Y:S02]  /*3fe10*/  STL.64 [R1+0x2d70], R26 ;  /* 0x002d701a01007387 */ /* 0x0001e40000100a00 */
[----:B------:R-:W4:Y:S01]  /*3fe20*/  LDL.LU R24, [R1+0x100] ;  /* 0x0001000001187983 */ /* 0x000f220000300800 */
[----:B------:R-:W-:Y:S01]  /*3fe30*/  STL.64 [R1+0x70], R8 ;  /* 0x0000700801007387 */ /* 0x000fe20000100a00 */
[----:B------:R-:W-:Y:S02]  /*3fe40*/  STL.64 [R1+0x78], R10 ;  /* 0x0000780a01007387 */ /* 0x000fe40000100a00 */
[----:B------:R-:W4:Y:S02]  /*3fe50*/  LDL.LU R25, [R1+0x104] ;  /* 0x0001040001197983 */ /* 0x000f240000300800 */
[----:B------:R-:W1:Y:S01]  /*3fe60*/  LDSM.16.MT88.4 R8, [R2+0x18000] ;  /* 0x018000000208783b */ /* 0x000e620000004200 */
[----:B0-----:R-:W4:Y:S01]  /*3fe70*/  LDL.LU R26, [R1+0x108] ;  /* 0x00010800011a7983 */ /* 0x001f220000300800 */
[----:B------:R-:W-:-:S02]  /*3fe80*/  MOV R27, R3 ;  /* 0x00000003001b7202 */ /* 0x000fc40000000f00 */
[----:B------:R-:W4:Y:S01]  /*3fe90*/  LDL.LU R16, [R1+0x120] ;  /* 0x0001200001107983 */ /* 0x000f220000300800 */
[----:B-1----:R-:W-:Y:S01]  /*3fea0*/  MOV R21, R8 ;  /* 0x0000000800157202 */ /* 0x002fe20000000f00 */
[----:B------:R-:W-:Y:S01]  /*3feb0*/  IMAD.MOV.U32 R20, RZ, RZ, R9 ;  /* 0x000000ffff147224 */ /* 0x000fe200078e0009 */
[----:B------:R-:W-:Y:S02]  /*3fec0*/  MOV R3, R10 ;  /* 0x0000000a00037202 */ /* 0x000fe40000000f00 */
[----:B------:R-:W-:Y:S02]  /*3fed0*/  MOV R2, R11 ;  /* 0x0000000b00027202 */ /* 0x000fe40000000f00 */
[----:B---3--:R-:W-:Y:S01]  /*3fee0*/  MOV R28, R14 ;  /* 0x0000000e001c7202 */ /* 0x008fe20000000f00 */
[----:B--2---:R-:W0:Y:S01]  /*3fef0*/  LDSM.16.M88.4 R8, [R7+0x20300] ;  /* 0x020300000708783b */ /* 0x004e220000000200 */
[----:B----4-:R-:W-:Y:S03]  /*3ff00*/  HMMA.16816.F32.BF16 R24, R12, R22, R24 ;  /* 0x000000160c18723c */ /* 0x010fe60000041818 */
[----:B0-----:R-:W-:Y:S01]  /*3ff10*/  STL [R1+0x2bfc], R10 ;  /* 0x002bfc0a01007387 */ /* 0x001fe20000100800 */
[----:B------:R-:W-:Y:S11]  /*3ff20*/  STL [R1+0x2bf8], R11 ;  /* 0x002bf80b01007387 */ /* 0x000ff60000100800 */
[----:B------:R-:W-:Y:S08]  /*3ff30*/  @!UPT UIADD3 URZ, URZ, URZ, URZ ;  /* 0x0000003f3f3ff290 */ /* 0x000ff0000fffe03f */
[----:B------:R0:W-:Y:S02]  /*3ff40*/  STL.64 [R1+0xa0], R24 ;  /* 0x0000a01801007387 */ /* 0x0001e40000100a00 */
[----:B------:R1:W-:Y:S02]  /*3ff50*/  STL.64 [R1+0xa8], R26 ;  /* 0x0000a81a01007387 */ /* 0x0003e40000100a00 */
[----:B0-----:R-:W-:Y:S01]  /*3ff60*/  IMAD.MOV.U32 R24, RZ, RZ, R12 ;  /* 0x000000ffff187224 */ /* 0x001fe200078e000c */
[----:B-1----:R-:W2:Y:S01]  /*3ff70*/  LDL.LU.64 R26, [R1+0x2d70] ;  /* 0x002d7000011a7983 */ /* 0x002ea20000300a00 */
[----:B------:R-:W-:Y:S01]  /*3ff80*/  MOV R25, R13 ;  /* 0x0000000d00197202 */ /* 0x000fe20000000f00 */
[----:B------:R-:W3:Y:S02]  /*3ff90*/  LDL.LU R12, [R1] ;  /* 0x00000000010c7983 */ /* 0x000ee40000300800 */
[----:B------:R-:W3:Y:S01]  /*3ffa0*/  LDL.LU R13, [R1+0x4] ;  /* 0x00000400010d7983 */ /* 0x000ee20000300800 */
[----:B------:R-:W4:Y:S01]  /*3ffb0*/  LDL.LU R14, [R1+0x8] ;  /* 0x00000800010e7983 */ /* 0x000f220000300800 */
[----:B------:R-:W-:Y:S01]  /*3ffc0*/  IMAD.MOV.U32 R11, RZ, RZ, R15 ;  /* 0x000000ffff0b7224 */ /* 0x000fe200078e000f */
[----:B------:R-:W-:Y:S01]  /*3ffd0*/  MOV R15, R0 ;  /* 0x00000000000f7202 */ /* 0x000fe20000000f00 */
[----:B------:R-:W-:Y:S01]  /*3ffe0*/  IMAD.MOV.U32 R17, RZ, RZ, R6 ;  /* 0x000000ffff117224 */ /* 0x000fe200078e0006 */
[----:B------:R-:W-:-:S02]  /*3fff0*/  MOV R18, R5 ;  /* 0x0000000500127202 */ /* 0x000fc40000000f00 */
[----:B------:R-:W-:Y:S02]  /*40000*/  MOV R19, R4 ;  /* 0x0000000400137202 */ /* 0x000fe40000000f00 */
[----:B------:R-:W0:Y:S04]  /*40010*/  LDSM.16.M88.4 R4, [R7+0x28300] ;  /* 0x028300000704783b */ /* 0x000e280000000200 */
[----:B------:R-:W1:Y:S04]  /*40020*/  S2R R0, SR_TID.X ;  /* 0x0000000000007919 */ /* 0x000e680000002100 */
[----:B------:R-:W0:Y:S04]  /*40030*/  S2R R10, SR_TID.X ;  /* 0x00000000000a7919 */ /* 0x000e280000002100 */
[----:B----4-:R-:W-:Y:S01]  /*40040*/  STL.64 [R1+0x2d30], R14 ;  /* 0x002d300e01007387 */ /* 0x010fe20000100a00 */
[----:B---3--:R3:W-:Y:S03]  /*40050*/  STL.64 [R1+0x2d28], R12 ;  /* 0x002d280c01007387 */ /* 0x0087e60000100a00 */
[----:B---3--:R-:W3:Y:S01]  /*40060*/  LDL.LU R12, [R1+0x160] ;  /* 0x00016000010c7983 */ /* 0x008ee20000300800 */
[----:B------:R-:W3:Y:S02]  /*40070*/  LDL.LU R13, [R1+0x164] ;  /* 0x00016400010d7983 */ /* 0x000ee40000300800 */
[----:B------:R-:W4:Y:S02]  /*40080*/  LDL.LU R14, [R1+0x168] ;  /* 0x00016800010e7983 */ /* 0x000f240000300800 */
[----:B------:R-:W4:Y:S02]  /*40090*/  LDL.LU R15, [R1+0x16c] ;  /* 0x00016c00010f7983 */ /* 0x000f240000300800 */
[----:B----4-:R-:W-:Y:S01]  /*400a0*/  STL.64 [R1+0x2d40], R14 ;  /* 0x002d400e01007387 */ /* 0x010fe20000100a00 */
[----:B---3--:R3:W-:Y:S03]  /*400b0*/  STL.64 [R1+0x2d38], R12 ;  /* 0x002d380c01007387 */ /* 0x0087e60000100a00 */
[----:B---3--:R-:W3:Y:S01]  /*400c0*/  LDL.LU R12, [R1+0x170] ;  /* 0x00017000010c7983 */ /* 0x008ee20000300800 */
[----:B------:R-:W3:Y:S02]  /*400d0*/  LDL.LU R13, [R1+0x174] ;  /* 0x00017400010d7983 */ /* 0x000ee40000300800 */
[----:B------:R-:W3:Y:S02]  /*400e0*/  LDL.LU R14, [R1+0x178] ;  /* 0x00017800010e7983 */ /* 0x000ee40000300800 */
[----:B------:R-:W3:Y:S01]  /*400f0*/  LDL.LU R15, [R1+0x17c] ;  /* 0x00017c00010f7983 */ /* 0x000ee20000300800 */
[----:B0-----:R1:W-:Y:S02]  /*40100*/  STL [R1+0x2c24], R6 ;  /* 0x002c240601007387 */ /* 0x0013e40000100800 */
[----:B-1----:R-:W-:Y:S01]  /*40110*/  LOP3.LUT R6, R0, 0x10, RZ, 0xc0, !PT ;  /* 0x0000001000067812 */ /* 0x002fe200078ec0ff */
[C---:B------:R-:W-:Y:S01]  /*40120*/  SHF.L.U32 R0, R10.reuse, 0x1, RZ ;  /* 0x000000010a007819 */ /* 0x040fe200000006ff */
[----:B------:R-:W-:-:S05]  /*40130*/  LOP3.LUT R10, R10, 0x7, RZ, 0xc0, !PT ;  /* 0x000000070a0a7812 */ /* 0x000fca00078ec0ff */
[----:B------:R-:W-:Y:S02]  /*40140*/  IMAD R10, R10, 0x110, RZ ;  /* 0x000001100a0a7824 */ /* 0x000fe400078e02ff */
[----:B------:R-:W-:-:S03]  /*40150*/  IMAD.SHL.U32 R6, R6, 0x80, RZ ;  /* 0x0000008006067824 */ /* 0x000fc600078e00ff */
[----:B------:R-:W-:Y:S02]  /*40160*/  LOP3.LUT R10, R10, 0x10, R0, 0x78, !PT ;  /* 0x000000100a0a7812 */ /* 0x000fe400078e7800 */
[----:B------:R-:W4:Y:S01]  /*40170*/  LDL.LU R0, [R1+0x2d6c] ;  /* 0x002d6c0001007983 */ /* 0x000f220000300800 */
[----:B------:R0:W-:Y:S01]  /*40180*/  STL [R1+0x2c20], R7 ;  /* 0x002c200701007387 */ /* 0x0001e20000100800 */
[----:B------:R-:W-:Y:S01]  /*40190*/  LOP3.LUT R10, R10, R6, RZ, 0xfc, !PT ;  /* 0x000000060a0a7212 */ /* 0x000fe200078efcff */
[----:B------:R1:W-:Y:S02]  /*401a0*/  STL.64 [R1+0x2d10], R4 ;  /* 0x002d100401007387 */ /* 0x0003e40000100a00 */
[----:B------:R-:W-:Y:S01]  /*401b0*/  IMAD.MOV.U32 R6, RZ, RZ, R28 ;  /* 0x000000ffff067224 */ /* 0x000fe200078e001c */
[----:B0-----:R-:W-:Y:S02]  /*401c0*/  MOV R7, R11 ;  /* 0x0000000b00077202 */ /* 0x001fe40000000f00 */
[----:B-1----:R-:W-:-:S02]  /*401d0*/  MOV R4, R24 ;  /* 0x0000001800047202 */ /* 0x002fc40000000f00 */
[----:B------:R-:W-:Y:S01]  /*401e0*/  MOV R5, R25 ;  /* 0x0000001900057202 */ /* 0x000fe20000000f00 */
[----:B------:R-:W3:Y:S01]  /*401f0*/  LDL.LU R24, [R1+0x2d68] ;  /* 0x002d680001187983 */ /* 0x000ee20000300800 */
[----:B------:R-:W3:Y:S02]  /*40200*/  LDL.LU R25, [R1+0x2d64] ;  /* 0x002d640001197983 */ /* 0x000ee40000300800 */
[----:B------:R-:W3:Y:S03]  /*40210*/  LDL.LU R28, [R1+0x2d60] ;  /* 0x002d6000011c7983 */ /* 0x000ee60000300800 */
[----:B--2---:R-:W-:Y:S01]  /*40220*/  HMMA.16816.F32.BF16 R4, R4, R26, R16 ;  /* 0x0000001a0404723c */ /* 0x004fe20000041810 */
[----:B------:R-:W2:Y:S01]  /*40230*/  LDL.LU.64 R18, [R1+0x2d58] ;  /* 0x002d580001127983 */ /* 0x000ea20000300a00 */
[----:B------:R-:W2:Y:S11]  /*40240*/  LDL.LU.64 R16, [R1+0x2d50] ;  /* 0x002d500001107983 */ /* 0x000eb60000300a00 */
[----:B------:R-:W-:Y:S10]  /*40250*/  @!UPT UIADD3 URZ, URZ, URZ, URZ ;  /* 0x0000003f3f3ff290 */ /* 0x000ff4000fffe03f */
[----:B------:R-:W-:Y:S01]  /*40260*/  STL.64 [R1+0x80], R4 ;  /* 0x0000800401007387 */ /* 0x000fe20000100a00 */
[----:B------:R-:W-:Y:S02]  /*40270*/  STL.64 [R1+0x88], R6 ;  /* 0x0000880601007387 */ /* 0x000fe40000100a00 */
[----:B------:R-:W0:Y:S02]  /*40280*/  LDSM.16.MT88.4 R4, [R10+0x18080] ;  /* 0x018080000a04783b */ /* 0x000e240000004200 */
[----:B0-----:R0:W-:Y:S02]  /*40290*/  STL.64 [R1+0x20], R4 ;  /* 0x0000200401007387 */ /* 0x0011e40000100a00 */
[----:B------:R1:W-:Y:S02]  /*402a0*/  STL.64 [R1+0x28], R6 ;  /* 0x0000280601007387 */ /* 0x0003e40000100a00 */
[----:B0-----:R-:W2:Y:S01]  /*402b0*/  LDL.LU R4, [R1+0x180] ;  /* 0x0001800001047983 */ /* 0x001ea20000300800 */
[----:B------:R-:W2:Y:S02]  /*402c0*/  LDL.LU R5, [R1+0x184] ;  /* 0x0001840001057983 */ /* 0x000ea40000300800 */
[----:B-1----:R-:W2:Y:S02]  /*402d0*/  LDL.LU R6, [R1+0x188] ;  /* 0x0001880001067983 */ /* 0x002ea40000300800 */
[----:B------:R-:W2:Y:S02]  /*402e0*/  LDL.LU R7, [R1+0x18c] ;  /* 0x00018c0001077983 */ /* 0x000ea40000300800 */
[----:B--2---:R-:W-:Y:S01]  /*402f0*/  STL.64 [R1+0x2d20], R6 ;  /* 0x002d200601007387 */ /* 0x004fe20000100a00 */
[----:B------:R0:W-:Y:S03]  /*40300*/  STL.64 [R1+0x2d18], R4 ;  /* 0x002d180401007387 */ /* 0x0001e60000100a00 */
[----:B0-----:R-:W2:Y:S01]  /*40310*/  LDL.LU R4, [R1+0x190] ;  /* 0x0001900001047983 */ /* 0x001ea20000300800 */
[----:B---3--:R-:W-:-:S02]  /*40320*/  MOV R5, R28 ;  /* 0x0000001c00057202 */ /* 0x008fc40000000f00 */
[----:B------:R-:W3:Y:S01]  /*40330*/  LDL.LU R28, [R1+0x2d48] ;  /* 0x002d4800011c7983 */ /* 0x000ee20000300800 */
[----:B------:R-:W-:Y:S01]  /*40340*/  HMMA.16816.F32.BF16 R12, R16, R22, R12 ;  /* 0x00000016100c723c */ /* 0x000fe2000004180c */
[----:B------:R-:W2:Y:S01]  /*40350*/  LDL.LU R6, [R1+0x198] ;  /* 0x0001980001067983 */ /* 0x000ea20000300800 */
[----:B------:R-:W2:Y:S11]  /*40360*/  LDL.LU R7, [R1+0x19c] ;  /* 0x00019c0001077983 */ /* 0x000eb60000300800 */
[----:B------:R-:W-:Y:S10]  /*40370*/  @!UPT UIADD3 URZ, URZ, URZ, URZ ;  /* 0x0000003f3f3ff290 */ /* 0x000ff4000fffe03f */
[----:B------:R-:W-:Y:S01]  /*40380*/  STL.64 [R1+0x60], R12 ;  /* 0x0000600c01007387 */ /* 0x000fe20000100a00 */
[----:B------:R-:W-:Y:S01]  /*40390*/  IMAD.MOV.U32 R11, RZ, RZ, R14 ;  /* 0x000000ffff0b7224 */ /* 0x000fe200078e000e */
[----:B------:R-:W-:-:S05]  /*403a0*/  MOV R10, R15 ;  /* 0x0000000f000a7202 */ /* 0x000fca0000000f00 */
[----:B------:R-:W-:Y:S01]  /*403b0*/  STL [R1+0x2cdc], R10 ;  /* 0x002cdc0a01007387 */ /* 0x000fe20000100800 */
[----:B------:R-:W-:Y:S03]  /*403c0*/  STL [R1+0x2cd8], R11 ;  /* 0x002cd80b01007387 */ /* 0x000fe60000100800 */
[----:B---3--:R-:W0:Y:S04]  /*403d0*/  LDSM.16.MT88.4 R12, [R28+0x18000] ;  /* 0x018000001c0c783b */ /* 0x008e280000004200 */
[----:B0-----:R-:W-:Y:S01]  /*403e0*/  STL.64 [R1+0x40], R12 ;  /* 0x0000400c01007387 */ /* 0x001fe20000100a00 */
[----:B------:R0:W-:Y:S03]  /*403f0*/  STL.64 [R1+0x48], R14 ;  /* 0x0000480e01007387 */ /* 0x0001e60000100a00 */
[----:B0-----:R-:W3:Y:S01]  /*40400*/  LDL.LU.64 R14, [R1+0x2d40] ;  /* 0x002d4000010e7983 */ /* 0x001ee20000300a00 */
[----:B------:R-:W3:Y:S02]  /*40410*/  LDL.LU.64 R12, [R1+0x2d38] ;  /* 0x002d3800010c7983 */ /* 0x000ee40000300a00 */
[----:B---3--:R-:W-:Y:S01]  /*40420*/  HMMA.16816.F32.BF16 R16, R16, R26, R12 ;  /* 0x0000001a1010723c */ /* 0x008fe2000004180c */
[----:B------:R-:W2:Y:S01]  /*40430*/  LDL.LU.64 R14, [R1+0x2d30] ;  /* 0x002d3000010e7983 */ /* 0x000ea20000300a00 */
[----:B------:R-:W2:Y:S11]  /*40440*/  LDL.LU.64 R12, [R1+0x2d28] ;  /* 0x002d2800010c7983 */ /* 0x000eb60000300a00 */
[----:B------:R-:W-:Y:S11]  /*40450*/  @!UPT UIADD3 URZ, URZ, URZ, URZ ;  /* 0x0000003f3f3ff290 */ /* 0x000ff6000fffe03f */
[----:B------:R-:W-:Y:S01]  /*40460*/  MOV R10, R18 ;  /* 0x00000012000a7202 */ /* 0x000fe20000000f00 */
[----:B------:R-:W-:Y:S01]  /*40470*/  IMAD.MOV.U32 R11, RZ, RZ, R19 ;  /* 0x000000ffff0b7224 */ /* 0x000fe200078e0013 */
[----:B------:R-:W-:Y:S02]  /*40480*/  STL.64 [R1+0x50], R16 ;  /* 0x0000501001007387 */ /* 0x000fe40000100a00 */
[----:B------:R-:W0:Y:S02]  /*40490*/  LDSM.16.MT88.4 R16, [R28+0x18080] ;  /* 0x018080001c10783b */ /* 0x000e240000004200 */
[----:B------:R-:W-:Y:S02]  /*404a0*/  STL.64 [R1+0x2ce8], R10 ;  /* 0x002ce80a01007387 */ /* 0x000fe40000100a00 */
[----:B------:R1:W-:Y:S02]  /*404b0*/  STL.64 [R1+0x2ce0], R8 ;  /* 0x002ce00801007387 */ /* 0x0003e40000100a00 */
[----:B-1----:R-:W3:Y:S01]  /*404c0*/  LDL.LU R8, [R1+0x140] ;  /* 0x0001400001087983 */ /* 0x002ee20000300800 */
[----:B------:R-:W3:Y:S02]  /*404d0*/  LDL.LU R9, [R1+0x144] ;  /* 0x0001440001097983 */ /* 0x000ee40000300800 */
[----:B------:R-:W3:Y:S02]  /*404e0*/  LDL.LU R10, [R1+0x148] ;  /* 0x00014800010a7983 */ /* 0x000ee40000300800 */
[----:B------:R-:W3:Y:S01]  /*404f0*/  LDL.LU R11, [R1+0x14c] ;  /* 0x00014c00010b7983 */ /* 0x000ee20000300800 */
[----:B--2---:R-:W-:Y:S11]  /*40500*/  HMMA.16816.F32.BF16 R4, R12, R22, R4 ;  /* 0x000000160c04723c */ /* 0x004ff60000041804 */
[----:B------:R-:W-:Y:S11]  /*40510*/  @!UPT UIADD3 URZ, URZ, URZ, URZ ;  /* 0x0000003f3f3ff290 */ /* 0x000ff6000fffe03f */
[----:B------:R-:W-:Y:S02]  /*40520*/  @!UPT UIADD3 URZ, URZ, URZ, URZ ;  /* 0x0000003f3f3ff290 */ /* 0x000fe4000fffe03f */
[----:B------:R-:W-:Y:S01]  /*40530*/  MOV R28, R5 ;  /* 0x00000005001c7202 */ /* 0x000fe20000000f00 */
[----:B---3--:R-:W-:Y:S01]  /*40540*/  STL.64 [R1+0x2cf8], R10 ;  /* 0x002cf80a01007387 */ /* 0x008fe20000100a00 */
[----:B------:R1:W-:Y:S03]  /*40550*/  STL.64 [R1+0x2cf0], R8 ;  /* 0x002cf00801007387 */ /* 0x0003e60000100a00 */
[----:B-1----:R-:W2:Y:S01]  /*40560*/  LDL.LU R8, [R1+0x150] ;  /* 0x0001500001087983 */ /* 0x002ea20000300800 */
[----:B------:R-:W2:Y:S02]  /*40570*/  LDL.LU R9, [R1+0x154] ;  /* 0x0001540001097983 */ /* 0x000ea40000300800 */
[----:B------:R-:W2:Y:S02]  /*40580*/  LDL.LU R10, [R1+0x158] ;  /* 0x00015800010a7983 */ /* 0x000ea40000300800 */
[----:B------:R-:W2:Y:S01]  /*40590*/  LDL.LU R11, [R1+0x15c] ;  /* 0x00015c00010b7983 */ /* 0x000ea20000300800 */
[----:B0-----:R0:W-:Y:S01]  /*405a0*/  STL.64 [R1+0x2c80], R18 ;  /* 0x002c801201007387 */ /* 0x0011e20000100a00 */
[----:B------:R-:W-:Y:S02]  /*405b0*/  STL.64 [R1+0x2c78], R16 ;  /* 0x002c781001007387 */ /* 0x000fe40000100a00 */
[----:B------:R1:W-:Y:S02]  /*405c0*/  STL [R1+0xe0], R4 ;  /* 0x0000e00401007387 */ /* 0x0003e40000100800 */
[----:B0-----:R-:W-:Y:S01]  /*405d0*/  IMAD.MOV.U32 R18, RZ, RZ, R3 ;  /* 0x000000ffff127224 */ /* 0x001fe200078e0003 */
[----:B------:R-:W-:Y:S01]  /*405e0*/  MOV R19, R2 ;  /* 0x0000000200137202 */ /* 0x000fe20000000f00 */
[----:B------:R-:W-:Y:S01]  /*405f0*/  IMAD.MOV.U32 R3, RZ, RZ, R6 ;  /* 0x000000ffff037224 */ /* 0x000fe200078e0006 */
[----:B------:R-:W-:-:S02]  /*40600*/  MOV R2, R7 ;  /* 0x0000000700027202 */ /* 0x000fc40000000f00 */
[----:B------:R-:W3:Y:S01]  /*40610*/  LDL.LU.64 R6, [R1+0x2d20] ;  /* 0x002d200001067983 */ /* 0x000ee20000300a00 */
[----:B-1----:R-:W3:Y:S02]  /*40620*/  LDL.LU.64 R4, [R1+0x2d18] ;  /* 0x002d180001047983 */ /* 0x002ee40000300a00 */
[----:B---3--:R-:W-:Y:S01]  /*40630*/  HMMA.16816.F32.BF16 R12, R12, R26, R4 ;  /* 0x0000001a0c0c723c */ /* 0x008fe20000041804 */
[----:B------:R-:W3:Y:S11]  /*40640*/  LDL.LU.64 R4, [R1+0x2d10] ;  /* 0x002d100001047983 */ /* 0x000ef60000300a00 */
[----:B------:R-:W-:Y:S11]  /*40650*/  @!UPT UIADD3 URZ, URZ, URZ, URZ ;  /* 0x0000003f3f3ff290 */ /* 0x000ff6000fffe03f */
[----:B------:R0:W-:Y:S01]  /*40660*/  STL.64 [R1], R12 ;  /* 0x0000000c01007387 */ /* 0x0001e20000100a00 */
[----:B------:R-:W-:Y:S01]  /*40670*/  MOV R6, R14 ;  /* 0x0000000e00067202 */ /* 0x000fe20000000f00 */
[----:B------:R-:W-:Y:S02]  /*40680*/  IMAD.MOV.U32 R7, RZ, RZ, R15 ;  /* 0x000000ffff077224 */ /* 0x000fe400078e000f */
[----:B------:R-:W2:Y:S04]  /*40690*/  LDL.LU.64 R14, [R1+0x2d08] ;  /* 0x002d0800010e7983 */ /* 0x000ea80000300a00 */
[----:B0-----:R-:W2:Y:S01]  /*406a0*/  LDL.LU.64 R12, [R1+0x2d00] ;  /* 0x002d0000010c7983 */ /* 0x001ea20000300a00 */
[----:B------:R-:W-:Y:S02]  /*406b0*/  MOV R16, R21 ;  /* 0x0000001500107202 */ /* 0x000fe40000000f00 */
[----:B------:R-:W-:-:S02]  /*406c0*/  MOV R17, R20 ;  /* 0x0000001400117202 */ /* 0x000fc40000000f00 */
[C---:B--2---:R-:W-:Y:S01]  /*406d0*/  HMMA.16816.F32.BF16 R20, R12.reuse, R22, R8 ;  /* 0x000000160c14723c */ /* 0x044fe20000041808 */
        /* <DEDUP_REMOVED lines=8> */
[----:B0-----:R-:W3:Y:S01]  /*40760*/  LDL.LU R20, [R1+0x110] ;  /* 0x0001100001147983 */ /* 0x001ee20000300800 */
[----:B------:R-:W3:Y:S02]  /*40770*/  LDL.LU R21, [R1+0x114] ;  /* 0x0001140001157983 */ /* 0x000ee40000300800 */
[----:B------:R-:W3:Y:S02]  /*40780*/  LDL.LU R22, [R1+0x118] ;  /* 0x0001180001167983 */ /* 0x000ee40000300800 */
[----:B------:R-:W3:Y:S01]  /*40790*/  LDL.LU R23, [R1+0x11c] ;  /* 0x00011c0001177983 */ /* 0x000ee20000300800 */
[----:B--2---:R-:W-:Y:S01]  /*407a0*/  HMMA.16816.F32.BF16 R12, R12, R26, R8 ;  /* 0x0000001a0c0c723c */ /* 0x004fe20000041808 */
[----:B------:R-:W2:Y:S01]  /*407b0*/  LDL.LU.64 R10, [R1+0x2ce8] ;  /* 0x002ce800010a7983 */ /* 0x000ea20000300a00 */
[----:B------:R-:W4:Y:S11]  /*407c0*/  LDL.LU.64 R8, [R1+0x2ce0] ;  /* 0x002ce00001087983 */ /* 0x000f360000300a00 */
[----:B------:R-:W-:Y:S10]  /*407d0*/  @!UPT UIADD3 URZ, URZ, URZ, URZ ;  /* 0x0000003f3f3ff290 */ /* 0x000ff4000fffe03f */
[----:B------:R0:W-:Y:S01]  /*407e0*/  STL.64 [R1+0x160], R12 ;  /* 0x0001600c01007387 */ /* 0x0001e20000100a00 */
[----:B------:R1:W-:Y:S03]  /*407f0*/  STL.64 [R1+0x168], R14 ;  /* 0x0001680e01007387 */ /* 0x0003e60000100a00 */
[----:B0-----:R-:W4:Y:S01]  /*40800*/  LDL.LU R12, [R1+0x130] ;  /* 0x00013000010c7983 */ /* 0x001f220000300800 */
[----:B------:R-:W4:Y:S01]  /*40810*/  LDL.LU R13, [R1+0x134] ;  /* 0x00013400010d7983 */ /* 0x000f220000300800 */
[----:B-1----:R-:W-:Y:S02]  /*40820*/  MOV R14, R25 ;  /* 0x00000019000e7202 */ /* 0x002fe40000000f00 */
[----:B------:R-:W-:Y:S02]  /*40830*/  MOV R15, R24 ;  /* 0x00000018000f7202 */ /* 0x000fe40000000f00 */
[----:B------:R-:W0:Y:S04]  /*40840*/  LDSM.16.MT88.4 R24, [R0+0x18080] ;  /* 0x018080000018783b */ /* 0x000e280000004200 */
[----:B0-----:R-:W-:Y:S01]  /*40850*/  STL.64 [R1+0x2c40], R26 ;  /* 0x002c401a01007387 */ /* 0x001fe20000100a00 */
[----:B------:R4:W-:Y:S02]  /*40860*/  STL.64 [R1+0x2c38], R24 ;  /* 0x002c381801007387 */ /* 0x0009e40000100a00 */
[----:B------:R-:W-:Y:S02]  /*40870*/  STL [R1+0x2c00], R0 ;  /* 0x002c000001007387 */ /* 0x000fe40000100800 */
[----:B------:R-:W-:Y:S01]  /*40880*/  STL.64 [R1+0x2cd0], R6 ;  /* 0x002cd00601007387 */ /* 0x000fe20000100a00 */
[C---:B----4-:R-:W-:Y:S08]  /*40890*/  HMMA.16816.F32.BF16 R24, R16.reuse, R8, R12 ;  /* 0x000000081018723c */ /* 0x050ff0000004180c */
[----:B---3--:R-:W-:Y:S11]  /*408a0*/  HMMA.16816.F32.BF16 R12, R16, R4, R20 ;  /* 0x00000004100c723c */ /* 0x008ff60000041814 */
[----:B------:R-:W-:Y:S04]  /*408b0*/  @!UPT UIADD3 URZ, URZ, URZ, URZ ;  /* 0x0000003f3f3ff290 */ /* 0x000fe8000fffe03f */
[----:B------:R-:W-:Y:S01]  /*408c0*/  STL.64 [R1+0x150], R24 ;  /* 0x0001501801007387 */ /* 0x000fe20000100a00 */
[----:B------:R-:W-:Y:S02]  /*408d0*/  STL.64 [R1+0x158], R26 ;  /* 0x0001581a01007387 */ /* 0x000fe40000100a00 */
[----:B------:R-:W-:Y:S05]  /*408e0*/  STL.64 [R1+0x2cc8], R4 ;  /* 0x002cc80401007387 */ /* 0x000fea0000100a00 */
[----:B------:R-:W-:Y:S01]  /*408f0*/  STL.64 [R1+0x140], R12 ;  /* 0x0001400c01007387 */ /* 0x000fe20000100a00 */
[----:B------:R-:W-:Y:S02]  /*40900*/  STL.64 [R1+0x148], R14 ;  /* 0x0001480e01007387 */ /* 0x000fe40000100a00 */
[----:B------:R-:W0:Y:S02]  /*40910*/  LDSM.16.MT88.4 R12, [R29+0x18000] ;  /* 0x018000001d0c783b */ /* 0x000e240000004200 */
[----:B0-----:R2:W-:Y:S02]  /*40920*/  STL.64 [R1+0x2c18], R14 ;  /* 0x002c180e01007387 */ /* 0x0015e40000100a00 */
[----:B------:R0:W-:Y:S02]  /*40930*/  STL.64 [R1+0x2c10], R12 ;  /* 0x002c100c01007387 */ /* 0x0001e40000100a00 */
[----:B--2---:R-:W-:Y:S01]  /*40940*/  IMAD.MOV.U32 R14, RZ, RZ, R10 ;  /* 0x000000ffff0e7224 */ /* 0x004fe200078e000a */
[----:B0-----:R-:W2:Y:S01]  /*40950*/  LDL.LU R12, [R1+0x50] ;  /* 0x00005000010c7983 */ /* 0x001ea20000300800 */
        /* <DEDUP_REMOVED lines=8> */
[----:B------:R-:W2:Y:S02]  /*409e0*/  LDL.LU R16, [R1+0x40] ;  /* 0x0000400001107983 */ /* 0x000ea40000300800 */
[----:B------:R-:W2:Y:S02]  /*409f0*/  LDL.LU R17, [R1+0x44] ;  /* 0x0000440001117983 */ /* 0x000ea40000300800 */
[----:B------:R-:W2:Y:S01]  /*40a00*/  LDL.LU R18, [R1+0x48] ;  /* 0x0000480001127983 */ /* 0x000ea20000300800 */
[----:B------:R-:W2:Y:S04]  /*40a10*/  LDL.LU R19, [R1+0x4c] ;  /* 0x00004c0001137983 */ /* 0x000ea80000300800 */
        /* <DEDUP_REMOVED lines=9> */
[----:B------:R-:W2:Y:S02]  /*40ab0*/  LDL.LU R21, [R1+0x94] ;  /* 0x0000940001157983 */ /* 0x000ea40000300800 */
[----:B------:R-:W2:Y:S02]  /*40ac0*/  LDL.LU R22, [R1+0x98] ;  /* 0x0000980001167983 */ /* 0x000ea40000300800 */
[----:B------:R-:W2:Y:S01]  /*40ad0*/  LDL.LU R23, [R1+0x9c] ;  /* 0x00009c0001177983 */ /* 0x000ea20000300800 */
[----:B------:R-:W3:Y:S01]  /*40ae0*/  LDL.LU R4, [R1+0xf0] ;  /* 0x0000f00001047983 */ /* 0x000ee20000300800 */
        /* <DEDUP_REMOVED lines=25> */
[----:B------:R-:W2:Y:S02]  /*40c80*/  LDL.LU R27, [R1+0x8c] ;  /* 0x00008c00011b7983 */ /* 0x000ea40000300800 */
[----:B--2---:R-:W-:Y:S01]  /*40c90*/  STL.64 [R1+0x2c50], R26 ;  /* 0x002c501a01007387 */ /* 0x004fe20000100a00 */
        /* <DEDUP_REMOVED lines=9> */
[----:B------:R-:W-:Y:S02]  /*40d30*/  STL.64 [R1+0x130], R4 ;  /* 0x0001300401007387 */ /* 0x000fe40000100a00 */
[----:B------:R0:W-:Y:S02]  /*40d40*/  STL.64 [R1+0x138], R6 ;  /* 0x0001380601007387 */ /* 0x0001e40000100a00 */
[----:B0-----:R-:W2:Y:S01]  /*40d50*/  LDL.LU.64 R6, [R1+0x2cd0] ;  /* 0x002cd00001067983 */ /* 0x001ea20000300a00 */
[----:B------:R-:W2:Y:S01]  /*40d60*/  LDL.LU.64 R4, [R1+0x2cc8] ;  /* 0x002cc80001047983 */ /* 0x000ea20000300a00 */
[----:B----4-:R-:W-:Y:S01]  /*40d70*/  MOV R14, R11 ;  /* 0x0000000b000e7202 */ /* 0x010fe20000000f00 */
[----:B------:R-:W-:Y:S01]  /*40d80*/  IMAD.MOV.U32 R15, RZ, RZ, R10 ;  /* 0x000000ffff0f7224 */ /* 0x000fe200078e000a */
[----:B--2---:R-:W-:Y:S01]  /*40d90*/  HMMA.16816.F32.BF16 R16, R16, R4, R20 ;  /* 0x000000041010723c */ /* 0x004fe20000041814 */
[----:B------:R-:W2:Y:S01]  /*40da0*/  LDL.LU.64 R22, [R1+0x2cc0] ;  /* 0x002cc00001167983 */ /* 0x000ea20000300a00 */
[----:B------:R-:W2:Y:S11]  /*40db0*/  LDL.LU.64 R20, [R1+0x2cb8] ;  /* 0x002cb80001147983 */ /* 0x000eb60000300a00 */
[----:B------:R-:W-:Y:S11]  /*40dc0*/  @!UPT UIADD3 URZ, URZ, URZ, URZ ;  /* 0x0000003f3f3ff290 */ /* 0x000ff6000fffe03f */
[----:B------:R-:W-:Y:S02]  /*40dd0*/  MOV R11, R19 ;  /* 0x00000013000b7202 */ /* 0x000fe40000000f00 */
[----:B------:R-:W0:Y:S04]  /*40de0*/  S2R R19, SR_TID.X ;  /* 0x0000000000137919 */ /* 0x000e280000002100 */
[----:B------:R-:W-:Y:S01]  /*40df0*/  STL.64 [R1+0x120], R16 ;  /* 0x0001201001007387 */ /* 0x000fe20000100a00 */
[----:B------:R0:W-:Y:S01]  /*40e00*/  STL [R1+0x2c08], R11 ;  /* 0x002c080b01007387 */ /* 0x0001e20000100800 */
[----:B------:R-:W-:Y:S02]  /*40e10*/  MOV R10, R18 ;  /* 0x00000012000a7202 */ /* 0x000fe40000000f00 */
[----:B0-----:R-:W-:-:S02]  /*40e20*/  LOP3.LUT R11, R19, 0x10, RZ, 0xc0, !PT ;  /* 0x00000010130b7812 */ /* 0x001fc400078ec0ff */
[----:B------:R-:W0:Y:S04]  /*40e30*/  LDSM.16.MT88.4 R16, [R29+0x18080] ;  /* 0x018080001d10783b */ /* 0x000e280000004200 */
[----:B------:R-:W-:Y:S04]  /*40e40*/  STL [R1+0x2c04], R10 ;  /* 0x002c040a01007387 */ /* 0x000fe80000100800 */
        /* <DEDUP_REMOVED lines=19> */
[----:B------:R-:W2:Y:S03]  /*40f80*/  LDL.LU.64 R16, [R1+0x2c78] ;  /* 0x002c780001107983 */ /* 0x000ea60000300a00 */
[----:B------:R-:W0:Y:S01]  /*40f90*/  S2R R0, SR_TID.X ;  /* 0x0000000000007919 */ /* 0x000e220000002100 */
[----:B------:R-:W-:Y:S01]  /*40fa0*/  SHF.L.U32 R11, R11, 0x7, RZ ;  /* 0x000000070b0b7819 */ /* 0x000fe200000006ff */
[C---:B0-----:R-:W-:Y:S01]  /*40fb0*/  IMAD.SHL.U32 R10, R0.reuse, 0x2, RZ ;  /* 0x00000002000a7824 */ /* 0x041fe200078e00ff */
[----:B------:R-:W-:-:S05]  /*40fc0*/  LOP3.LUT R0, R0, 0x7, RZ, 0xc0, !PT ;  /* 0x0000000700007812 */ /* 0x000fca00078ec0ff */
[----:B------:R-:W-:-:S05]  /*40fd0*/  IMAD R0, R0, 0x110, RZ ;  /* 0x0000011000007824 */ /* 0x000fca00078e02ff */
[----:B------:R-:W-:-:S04]  /*40fe0*/  LOP3.LUT R0, R0, 0x10, R10, 0x78, !PT ;  /* 0x0000001000007812 */ /* 0x000fc800078e780a */
[----:B------:R-:W-:Y:S01]  /*40ff0*/  LOP3.LUT R0, R0, R11, RZ, 0xfc, !PT ;  /* 0x0000000b00007212 */ /* 0x000fe200078efcff */
[C---:B--2---:R-:W-:Y:S11]  /*41000*/  HMMA.16816.F32.BF16 R20, R16.reuse, R8, R20 ;  /* 0x000000081014723c */ /* 0x044ff60000041814 */
[----:B------:R-:W-:Y:S11]  /*41010*/  @!UPT UIADD3 URZ, URZ, URZ, URZ ;  /* 0x0000003f3f3ff290 */ /* 0x000ff6000fffe03f */
[----:B------:R-:W-:Y:S01]  /*41020*/  @!UPT UIADD3 URZ, URZ, URZ, URZ ;  /* 0x0000003f3f3ff290 */ /* 0x000fe2000fffe03f */
[----:B------:R-:W-:Y:S01]  /*41030*/  STL.64 [R1+0x1a0], R20 ;  /* 0x0001a01401007387 */ /* 0x000fe20000100a00 */
[----:B------:R-:W-:Y:S02]  /*41040*/  STL.64 [R1+0x1a8], R22 ;  /* 0x0001a81601007387 */ /* 0x000fe40000100a00 */
[----:B------:R-:W0:Y:S02]  /*41050*/  LDSM.16.MT88.4 R20, [R0+0x19000] ;  /* 0x019000000014783b */ /* 0x000e240000004200 */
        /* <DEDUP_REMOVED lines=11> */
[----:B------:R0:W-:Y:S03]  /*41110*/  STL.64 [R1+0x118], R18 ;  /* 0x0001181201007387 */ /* 0x0001e60000100a00 */
[----:B0-----:R-:W0:Y:S02]  /*41120*/  S2R R19, SR_TID.X ;  /* 0x0000000000137919 */ /* 0x001e240000002100 */
[C---:B0-----:R-:W-:Y:S01]  /*41130*/  LOP3.LUT R18, R19.reuse, 0x10, RZ, 0xc0, !PT ;  /* 0x0000001013127812 */ /* 0x041fe200078ec0ff */
[C---:B------:R-:W-:Y:S01]  /*41140*/  IMAD.SHL.U32 R17, R19.reuse, 0x2, RZ ;  /* 0x0000000213117824 */ /* 0x040fe200078e00ff */
[----:B------:R-:W-:-:S05]  /*41150*/  LOP3.LUT R19, R19, 0x7, RZ, 0xc0, !PT ;  /* 0x0000000713137812 */ /* 0x000fca00078ec0ff */
[----:B------:R-:W-:Y:S01]  /*41160*/  IMAD R19, R19, 0x110, RZ ;  /* 0x0000011013137824 */ /* 0x000fe200078e02ff */
[----:B------:R-:W-:-:S04]  /*41170*/  SHF.L.U32 R18, R18, 0x7, RZ ;  /* 0x0000000712127819 */ /* 0x000fc800000006ff */
[----:B------:R-:W-:-:S04]  /*41180*/  LOP3.LUT R19, R19, 0x10, R17, 0x78, !PT ;  /* 0x0000001013137812 */ /* 0x000fc800078e7811 */
[----:B------:R-:W-:-:S06]  /*41190*/  LOP3.LUT R19, R19, R18, RZ, 0xfc, !PT ;  /* 0x0000001213137212 */ /* 0x000fcc00078efcff */
[----:B------:R-:W0:Y:S04]  /*411a0*/  LDSM.16.MT88.4 R16, [R19+0x19080] ;  /* 0x019080001310783b */ /* 0x000e280000004200 */
[----:B0-----:R-:W-:Y:S01]  /*411b0*/  STL.64 [R1+0x2ba0], R18 ;  /* 0x002ba01201007387 */ /* 0x001fe20000100a00 */
[----:B------:R0:W-:Y:S03]  /*411c0*/  STL.64 [R1+0x2b98], R16 ;  /* 0x002b981001007387 */ /* 0x0001e60000100a00 */
[----:B0-----:R-:W4:Y:S01]  /*411d0*/  LDL.LU R16, [R1+0xe0] ;  /* 0x0000e00001107983 */ /* 0x001f220000300800 */
        /* <DEDUP_REMOVED lines=8> */
[----:B------:R-:W3:Y:S01]  /*41260*/  LDL.LU.64 R26, [R1+0x2c40] ;  /* 0x002c4000011a7983 */ /* 0x000ee20000300a00 */
[----:B------:R-:W3:Y:S11]  /*41270*/  LDL.LU.64 R24, [R1+0x2c38] ;  /* 0x002c380001187983 */ /* 0x000ef60000300a00 */
[----:B------:R-:W-:Y:S10]  /*41280*/  @!UPT UIADD3 URZ, URZ, URZ, URZ ;  /* 0x0000003f3f3ff290 */ /* 0x000ff4000fffe03f */
[----:B------:R-:W-:Y:S01]  /*41290*/  STL.64 [R1+0xd0], R20 ;  /* 0x0000d01401007387 */ /* 0x000fe20000100a00 */
[----:B------:R0:W-:Y:S03]  /*412a0*/  STL.64 [R1+0xd8], R22 ;  /* 0x0000d81601007387 */ /* 0x0001e60000100a00 */
[----:B0-----:R-:W2:Y:S01]  /*412b0*/  LDL R23, [R1+0x1214] ;  /* 0x0012140001177983 */ /* 0x001ea20000100800 */
[C---:B---3--:R-:W-:Y:S11]  /*412c0*/  HMMA.16816.F32.BF16 R12, R24.reuse, R8, R12 ;  /* 0x00000008180c723c */ /* 0x048ff6000004180c */
[----:B------:R-:W-:Y:S11]  /*412d0*/  @!UPT UIADD3 URZ, URZ, URZ, URZ ;  /* 0x0000003f3f3ff290 */ /* 0x000ff6000fffe03f */
[----:B------:R-:W-:Y:S01]  /*412e0*/  @!UPT UIADD3 URZ, URZ, URZ, URZ ;  /* 0x0000003f3f3ff290 */ /* 0x000fe2000fffe03f */
[----:B------:R-:W-:Y:S01]  /*412f0*/  STL.64 [R1+0xc0], R12 ;  /* 0x0000c00c01007387 */ /* 0x000fe20000100a00 */
[----:B------:R0:W-:Y:S03]  /*41300*/  STL.64 [R1+0xc8], R14 ;  /* 0x0000c80e01007387 */ /* 0x0001e60000100a00 */
[----:B0-----:R-:W3:Y:S01]  /*41310*/  LDL.LU.64 R14, [R1+0x2c30] ;  /* 0x002c3000010e7983 */ /* 0x001ee20000300a00 */
[----:B------:R-:W3:Y:S01]  /*41320*/  LDL.LU.64 R12, [R1+0x2c28] ;  /* 0x002c2800010c7983 */ /* 0x000ee20000300a00 */
[----:B------:R-:W-:Y:S01]  /*41330*/  MOV R17, R28 ;  /* 0x0000001c00117202 */ /* 0x000fe20000000f00 */
[----:B------:R-:W-:Y:S01]  /*41340*/  IMAD.MOV.U32 R18, RZ, RZ, R3 ;  /* 0x000000ffff127224 */ /* 0x000fe200078e0003 */
[----:B------:R-:W-:Y:S01]  /*41350*/  MOV R19, R2 ;  /* 0x0000000200137202 */ /* 0x000fe20000000f00 */
[----:B---3--:R-:W-:Y:S11]  /*41360*/  HMMA.16816.F32.BF16 R12, R24, R4, R12 ;  /* 0x00000004180c723c */ /* 0x008ff6000004180c */
[----:B------:R-:W-:Y:S11]  /*41370*/  @!UPT UIADD3 URZ, URZ, URZ, URZ ;  /* 0x0000003f3f3ff290 */ /* 0x000ff6000fffe03f */
[----:B------:R-:W-:Y:S01]  /*41380*/  @!UPT UIADD3 URZ, URZ, URZ, URZ ;  /* 0x0000003f3f3ff290 */ /* 0x000fe2000fffe03f */
[----:B------:R-:W-:Y:S01]  /*41390*/  STL [R1+0x90], R12 ;  /* 0x0000900c01007387 */ /* 0x000fe20000100800 */
[----:B------:R-:W-:Y:S01]  /*413a0*/  MOV R28, R13 ;  /* 0x0000000d001c7202 */ /* 0x000fe20000000f00 */
[----:B------:R-:W-:Y:S01]  /*413b0*/  IMAD.MOV.U32 R3, RZ, RZ, R14 ;  /* 0x000000ffff037224 */ /* 0x000fe200078e000e */
[----:B------:R-:W-:Y:S01]  /*413c0*/  MOV R2, R15 ;  /* 0x0000000f00027202 */ /* 0x000fe20000000f00 */
[----:B------:R-:W3:Y:S04]  /*413d0*/  LDL.LU R24, [R1] ;  /* 0x0000000001187983 */ /* 0x000ee80000300800 */
[----:B--2---:R-:W0:Y:S01]  /*413e0*/  LDSM.16.MT88.4 R12, [R23+0x19000] ;  /* 0x01900000170c783b */ /* 0x004e220000004200 */
[----:B------:R-:W3:Y:S01]  /*413f0*/  LDL.LU R25, [R1+0x4] ;  /* 0x0000040001197983 */ /* 0x000ee20000300800 */
[----:B------:R-:W-:Y:S01]  /*41400*/  MOV R26, R6 ;  /* 0x00000006001a7202 */ /* 0x000fe20000000f00 */
[----:B------:R-:W-:Y:S01]  /*41410*/  IMAD.MOV.U32 R27, RZ, RZ, R7 ;  /* 0x000000ffff1b7224 */ /* 0x000fe200078e0007 */
[----:B------:R-:W2:Y:S01]  /*41420*/  LDL.LU R6, [R1+0x2c24] ;  /* 0x002c240001067983 */ /* 0x000ea20000300800 */
[----:B------:R-:W2:Y:S02]  /*41430*/  LDL.LU R7, [R1+0x2c20] ;  /* 0x002c200001077983 */ /* 0x000ea40000300800 */
[----:B------:R-:W-:Y:S02]  /*41440*/  STL [R1+0x2b88], R2 ;  /* 0x002b880201007387 */ /* 0x000fe40000100800 */
[----:B------:R-:W-:Y:S01]  /*41450*/  STL [R1+0x2b84], R3 ;  /* 0x002b840301007387 */ /* 0x000fe20000100800 */
[----:B------:R-:W-:Y:S04]  /*41460*/  STL [R1+0x2b80], R28 ;  /* 0x002b801c01007387 */ /* 0x000fe80000100800 */
[----:B0-----:R-:W-:Y:S01]  /*41470*/  STL.64 [R1+0x20], R12 ;  /* 0x0000200c01007387 */ /* 0x001fe20000100a00 */
[----:B------:R0:W-:Y:S03]  /*41480*/  STL.64 [R1+0x28], R14 ;  /* 0x0000280e01007387 */ /* 0x0001e60000100a00 */
[----:B0-----:R-:W4:Y:S01]  /*41490*/  LDL.LU.64 R14, [R1+0x2c18] ;  /* 0x002c1800010e7983 */ /* 0x001f220000300a00 */
[----:B------:R-:W4:Y:S02]  /*414a0*/  LDL.LU.64 R12, [R1+0x2c10] ;  /* 0x002c1000010c7983 */ /* 0x000f240000300a00 */
[C---:B----4-:R-:W-:Y:S11]  /*414b0*/  HMMA.16816.F32.BF16 R16, R12.reuse, R8, R16 ;  /* 0x000000080c10723c */ /* 0x050ff60000041810 */
[----:B------:R-:W-:Y:S11]  /*414c0*/  @!UPT UIADD3 URZ, URZ, URZ, URZ ;  /* 0x0000003f3f3ff290 */ /* 0x000ff6000fffe03f */
[----:B------:R-:W-:Y:S01]  /*414d0*/  @!UPT UIADD3 URZ, URZ, URZ, URZ ;  /* 0x0000003f3f3ff290 */ /* 0x000fe2000fffe03f */
[----:B------:R0:W-:Y:S01]  /*414e0*/  STL.64 [R1+0xa0], R16 ;  /* 0x0000a01001007387 */ /* 0x0001e20000100a00 */
[----:B------:R1:W-:Y:S01]  /*414f0*/  STL.64 [R1+0xa8], R18 ;  /* 0x0000a81201007387 */ /* 0x0003e20000100a00 */
[----:B0-----:R-:W-:Y:S02]  /*41500*/  MOV R16, R29 ;  /* 0x0000001d00107202 */ /* 0x001fe40000000f00 */
[----:B------:R-:W-:Y:S01]  /*41510*/  MOV R17, R11 ;  /* 0x0000000b00117202 */ /* 0x000fe20000000f00 */
[----:B------:R-:W4:Y:S01]  /*41520*/  LDL.LU R29, [R1+0x2c0c] ;  /* 0x002c0c00011d7983 */ /* 0x000f220000300800 */
[----:B------:R-:W4:Y:S02]  /*41530*/  LDL.LU R11, [R1+0x2c08] ;  /* 0x002c0800010b7983 */ /* 0x000f240000300800 */
[----:B-1----:R-:W-:Y:S01]  /*41540*/  IMAD.MOV.U32 R18, RZ, RZ, R10 ;  /* 0x000000ffff127224 */ /* 0x002fe200078e000a */
[----:B------:R-:W-:Y:S01]  /*41550*/  MOV R19, R0 ;  /* 0x0000000000137202 */ /* 0x000fe20000000f00 */
[----:B------:R-:W4:Y:S01]  /*41560*/  LDL.LU R10, [R1+0x2c04] ;  /* 0x002c0400010a7983 */ /* 0x000f220000300800 */
[----:B------:R-:W4:Y:S03]  /*41570*/  LDL.LU R0, [R1+0x2c00] ;  /* 0x002c000001007983 */ /* 0x000f260000300800 */
[----:B------:R-:W-:Y:S01]  /*41580*/  STL.64 [R1+0x2bd0], R18 ;  /* 0x002bd01201007387 */ /* 0x000fe20000100a00 */
[----:B------:R-:W-:Y:S02]  /*41590*/  STL.64 [R1+0x2bc8], R16 ;  /* 0x002bc81001007387 */ /* 0x000fe40000100a00 */
[----:B--2---:R-:W-:Y:S01]  /*415a0*/  STL.64 [R1+0x2bf0], R6 ;  /* 0x002bf00601007387 */ /* 0x004fe20000100a00 */
[----:B---3--:R-:W-:Y:S01]  /*415b0*/  HMMA.16816.F32.BF16 R12, R12, R4, R24 ;  /* 0x000000040c0c723c */ /* 0x008fe20000041818 */
[----:B------:R-:W-:Y:S04]  /*415c0*/  STL.64 [R1+0x2be8], R4 ;  /* 0x002be80401007387 */ /* 0x000fe80000100a00 */
[----:B------:R-:W0:Y:S11]  /*415d0*/  LDSM.16.MT88.4 R16, [R23+0x19080] ;  /* 0x019080001710783b */ /* 0x000e360000004200 */
[----:B------:R-:W-:Y:S07]  /*415e0*/  @!UPT UIADD3 URZ, URZ, URZ, URZ ;  /* 0x0000003f3f3ff290 */ /* 0x000fee000fffe03f */
[----:B------:R-:W-:Y:S01]  /*415f0*/  STL.64 [R1+0x80], R12 ;  /* 0x0000800c01007387 */ /* 0x000fe20000100a00 */
[----:B------:R-:W-:Y:S03]  /*41600*/  STL.64 [R1+0x88], R14 ;  /* 0x0000880e01007387 */ /* 0x000fe60000100a00 */
[----:B0-----:R0:W-:Y:S01]  /*41610*/  STL [R1+0x10], R16 ;  /* 0x0000101001007387 */ /* 0x0011e20000100800 */
[----:B------:R-:W-:Y:S01]  /*41620*/  MOV R2, R17 ;  /* 0x0000001100027202 */ /* 0x000fe20000000f00 */
[----:B------:R-:W-:Y:S01]  /*41630*/  IMAD.MOV.U32 R3, RZ, RZ, R18 ;  /* 0x000000ffff037224 */ /* 0x000fe200078e0012 */
[----:B------:R-:W-:Y:S01]  /*41640*/  MOV R28, R19 ;  /* 0x00000013001c7202 */ /* 0x000fe20000000f00 */
[----:B0-----:R-:W2:Y:S01]  /*41650*/  LDL.LU R16, [R1+0x30] ;  /* 0x0000300001107983 */ /* 0x001ea20000300800 */
[----:B------:R-:W2:Y:S02]  /*41660*/  LDL.LU R17, [R1+0x34] ;  /* 0x0000340001117983 */ /* 0x000ea40000300800 */
[----:B------:R-:W2:Y:S02]  /*41670*/  LDL.LU R18, [R1+0x38] ;  /* 0x0000380001127983 */ /* 0x000ea40000300800 */
[----:B------:R-:W2:Y:S01]  /*41680*/  LDL.LU R19, [R1+0x3c] ;  /* 0x00003c0001137983 */ /* 0x000ea20000300800 */
[----:B----4-:R-:W-:Y:S04]  /*41690*/  LDSM.16.MT88.4 R24, [R29+0x19000] ;  /* 0x019000001d18783b */ /* 0x010fe80000004200 */
[----:B------:R-:W0:Y:S04]  /*416a0*/  LDSM.16.MT88.4 R4, [R0+0x19000] ;  /* 0x019000000004783b */ /* 0x000e280000004200 */
[----:B------:R-:W1:Y:S01]  /*416b0*/  LDSM.16.MT88.4 R20, [R0+0x19080] ;  /* 0x019080000014783b */ /* 0x000e620000004200 */
[----:B0-----:R-:W-:Y:S01]  /*416c0*/  MOV R13, R6 ;  /* 0x00000006000d7202 */ /* 0x001fe20000000f00 */
[----:B------:R-:W-:-:S02]  /*416d0*/  IMAD.MOV.U32 R12, RZ, RZ, R7 ;  /* 0x000000ffff0c7224 */ /* 0x000fc400078e0007 */
[----:B------:R-:W-:Y:S04]  /*416e0*/  STL.64 [R1], R4 ;  /* 0x0000000401007387 */ /* 0x000fe80000100a00 */
[----:B------:R0:W-:Y:S04]  /*416f0*/  STL.64 [R1+0x2b90], R12 ;  /* 0x002b900c01007387 */ /* 0x0001e80000100a00 */
[----:B0-----:R-:W3:Y:S01]  /*41700*/  LDL.LU R12, [R1+0x130] ;  /* 0x00013000010c7983 */ /* 0x001ee20000300800 */
        /* <DEDUP_REMOVED lines=26> */
[----:B-1----:R0:W-:Y:S01]  /*418b0*/  STL.64 [R1+0x2b08], R22 ;  /* 0x002b081601007387 */ /* 0x0021e20000100a00 */
[----:B------:R1:W-:Y:S01]  /*418c0*/  STL.64 [R1+0x2b00], R20 ;  /* 0x002b001401007387 */ /* 0x0003e20000100a00 */
[----:B0-----:R-:W-:-:S02]  /*418d0*/  MOV R22, R10 ;  /* 0x0000000a00167202 */ /* 0x001fc40000000f00 */
[----:B-1----:R-:W3:Y:S01]  /*418e0*/  LDL.LU R20, [R1+0x120] ;  /* 0x0001200001147983 */ /* 0x002ee20000300800 */
[----:B------:R-:W3:Y:S02]  /*418f0*/  LDL.LU R21, [R1+0x124] ;  /* 0x0001240001157983 */ /* 0x000ee40000300800 */
[----:B------:R-:W4:Y:S01]  /*41900*/  LDL.LU R10, [R1+0x2bfc] ;  /* 0x002bfc00010a7983 */ /* 0x000f220000300800 */
[----:B------:R-:W-:Y:S02]  /*41910*/  MOV R23, R11 ;  /* 0x0000000b00177202 */ /* 0x000fe40000000f00 */
[----:B------:R-:W4:Y:S01]  /*41920*/  LDL.LU R11, [R1+0x2bf8] ;  /* 0x002bf800010b7983 */ /* 0x000f220000300800 */
[----:B------:R-:W-:Y:S02]  /*41930*/  STL [R1+0x2ac0], R0 ;  /* 0x002ac00001007387 */ /* 0x000fe40000100800 */
[----:B------:R-:W-:Y:S02]  /*41940*/  STL.64 [R1+0x2af0], R26 ;  /* 0x002af01a01007387 */ /* 0x000fe40000100a00 */
[----:B------:R0:W-:Y:S02]  /*41950*/  STL.64 [R1+0x2ae8], R24 ;  /* 0x002ae81801007387 */ /* 0x0001e40000100a00 */
[----:B0-----:R-:W2:Y:S01]  /*41960*/  LDL R25, [R1+0x1ae4] ;  /* 0x001ae40001197983 */ /* 0x001ea20000100800 */
[----:B------:R-:W-:Y:S02]  /*41970*/  STL.64 [R1+0x70], R4 ;  /* 0x0000700401007387 */ /* 0x000fe40000100a00 */
[----:B------:R-:W-:Y:S02]  /*41980*/  STL.64 [R1+0x78], R6 ;  /* 0x0000780601007387 */ /* 0x000fe40000100a00 */
[----:B------:R-:W0:Y:S04]  /*41990*/  LDSM.16.MT88.4 R4, [R29+0x19080] ;  /* 0x019080001d04783b */ /* 0x000e280000004200 */
[----:B0-----:R-:W-:Y:S01]  /*419a0*/  STL.64 [R1+0x50], R4 ;  /* 0x0000500401007387 */ /* 0x001fe20000100a00 */
[----:B------:R0:W-:Y:S03]  /*419b0*/  STL.64 [R1+0x58], R6 ;  /* 0x0000580601007387 */ /* 0x0001e60000100a00 */
[----:B0-----:R-:W2:Y:S01]  /*419c0*/  LDL.LU.64 R6, [R1+0x2bf0] ;  /* 0x002bf00001067983 */ /* 0x001ea20000300a00 */
[----:B------:R-:W2:Y:S02]  /*419d0*/  LDL.LU.64 R4, [R1+0x2be8] ;  /* 0x002be80001047983 */ /* 0x000ea40000300a00 */
[----:B------:R-:W-:Y:S01]  /*419e0*/  STL [R1+0x2ab0], R29 ;  /* 0x002ab01d01007387 */ /* 0x000fe20000100800 */
[----:B--2---:R-:W-:Y:S01]  /*419f0*/  HMMA.16816.F32.BF16 R16, R16, R4, R12 ;  /* 0x000000041010723c */ /* 0x004fe2000004180c */
[----:B------:R-:W4:Y:S01]  /*41a00*/  LDL.LU.64 R14, [R1+0x2be0] ;  /* 0x002be000010e7983 */ /* 0x000f220000300a00 */
[----:B------:R-:W4:Y:S11]  /*41a10*/  LDL.LU.64 R12, [R1+0x2bd8] ;  /* 0x002bd800010c7983 */ /* 0x000f360000300a00 */
[----:B------:R-:W-:Y:S10]  /*41a20*/  @!UPT UIADD3 URZ, URZ, URZ, URZ ;  /* 0x0000003f3f3ff290 */ /* 0x000ff4000fffe03f */
[----:B------:R-:W-:Y:S01]  /*41a30*/  STL.64 [R1+0xb0], R16 ;  /* 0x0000b01001007387 */ /* 0x000fe20000100a00 */
[----:B------:R0:W-:Y:S02]  /*41a40*/  STL [R1+0xb8], R18 ;  /* 0x0000b81201007387 */ /* 0x0001e40000100800 */
[----:B------:R-:W-:Y:S02]  /*41a50*/  IMAD.MOV.U32 R0, RZ, RZ, R19 ;  /* 0x000000ffff007224 */ /* 0x000fe400078e0013 */
[----:B0-----:R-:W4:Y:S01]  /*41a60*/  LDL.LU.64 R18, [R1+0x2bd0] ;  /* 0x002bd00001127983 */ /* 0x001f220000300a00 */
[----:B------:R-:W4:Y:S02]  /*41a70*/  LDL.LU.64 R16, [R1+0x2bc8] ;  /* 0x002bc80001107983 */ /* 0x000f240000300a00 */
[C---:B----4-:R-:W-:Y:S11]  /*41a80*/  HMMA.16816.F32.BF16 R12, R16.reuse, R10, R12 ;  /* 0x0000000a100c723c */ /* 0x050ff6000004180c */
        /* <DEDUP_REMOVED lines=10> */
[----:B------:R0:W-:Y:S01]  /*41b30*/  STL [R1+0xf4], R17 ;  /* 0x0000f41101007387 */ /* 0x0001e20000100800 */
[----:B------:R-:W-:Y:S01]  /*41b40*/  MOV R5, R18 ;  /* 0x0000001200057202 */ /* 0x000fe20000000f00 */
[----:B------:R-:W-:Y:S01]  /*41b50*/  IMAD.MOV.U32 R4, RZ, RZ, R19 ;  /* 0x000000ffff047224 */ /* 0x000fe200078e0013 */
[----:B------:R-:W-:Y:S01]  /*41b60*/  MOV R29, R16 ;  /* 0x00000010001d7202 */ /* 0x000fe20000000f00 */
[----:B------:R-:W2:Y:S04]  /*41b70*/  LDL.LU.64 R18, [R1+0x2ba0] ;  /* 0x002ba00001127983 */ /* 0x000ea80000300a00 */
[----:B0-----:R-:W2:Y:S01]  /*41b80*/  LDL.LU.64 R16, [R1+0x2b98] ;  /* 0x002b980001107983 */ /* 0x001ea20000300a00 */
[----:B------:R0:W-:Y:S03]  /*41b90*/  STL [R1+0x2abc], R29 ;  /* 0x002abc1d01007387 */ /* 0x0001e60000100800 */
[----:B0-----:R-:W4:Y:S01]  /*41ba0*/  LDL R29, [R1+0x1214] ;  /* 0x00121400011d7983 */ /* 0x001f220000100800 */
[----:B------:R-:W-:Y:S02]  /*41bb0*/  STL [R1+0x2ab8], R5 ;  /* 0x002ab80501007387 */ /* 0x000fe40000100800 */
[----:B------:R-:W-:Y:S01]  /*41bc0*/  STL [R1+0x2ab4], R4 ;  /* 0x002ab40401007387 */ /* 0x000fe20000100800 */
[C---:B--2---:R-:W-:Y:S11]  /*41bd0*/  HMMA.16816.F32.BF16 R12, R16.reuse, R10, R12 ;  /* 0x0000000a100c723c */ /* 0x044ff6000004180c */
[----:B------:R-:W-:Y:S11]  /*41be0*/  @!UPT UIADD3 URZ, URZ, URZ, URZ ;  /* 0x0000003f3f3ff290 */ /* 0x000ff6000fffe03f */
[----:B------:R-:W-:Y:S01]  /*41bf0*/  @!UPT UIADD3 URZ, URZ, URZ, URZ ;  /* 0x0000003f3f3ff290 */ /* 0x000fe2000fffe03f */
[----:B------:R0:W-:Y:S04]  /*41c00*/  STL.64 [R1+0x130], R12 ;  /* 0x0001300c01007387 */ /* 0x0001e80000100a00 */
[----:B0-----:R-:W2:Y:S01]  /*41c10*/  LDL.LU.64 R12, [R1+0x2b90] ;  /* 0x002b9000010c7983 */ /* 0x001ea20000300a00 */
[----:B---3--:R-:W-:Y:S01]  /*41c20*/  HMMA.16816.F32.BF16 R16, R16, R6, R20 ;  /* 0x000000061010723c */ /* 0x008fe20000041814 */
[----:B------:R-:W3:Y:S11]  /*41c30*/  LDL.LU R20, [R1] ;  /* 0x0000000001147983 */ /* 0x000ef60000300800 */
[----:B------:R-:W-:Y:S11]  /*41c40*/  @!UPT UIADD3 URZ, URZ, URZ, URZ ;  /* 0x0000003f3f3ff290 */ /* 0x000ff6000fffe03f */
[----:B------:R-:W-:Y:S01]  /*41c50*/  STL.64 [R1+0x120], R16 ;  /* 0x0001201001007387 */ /* 0x000fe20000100a00 */
[----:B------:R-:W-:Y:S02]  /*41c60*/  STL.64 [R1+0x128], R18 ;  /* 0x0001281201007387 */ /* 0x000fe40000100a00 */
[----:B------:R-:W3:Y:S01]  /*41c70*/  LDL.LU R21, [R1+0x4] ;  /* 0x0000040001157983 */ /* 0x000ee20000300800 */
[----:B------:R-:W-:Y:S02]  /*41c80*/  MOV R8, R15 ;  /* 0x0000000f00087202 */ /* 0x000fe40000000f00 */
[----:B------:R-:W-:Y:S01]  /*41c90*/  MOV R9, R14 ;  /* 0x0000000e00097202 */ /* 0x000fe20000000f00 */
[----:B------:R-:W0:Y:S04]  /*41ca0*/  S2R R15, SR_TID.X ;  /* 0x00000000000f7919 */ /* 0x000e280000002100 */
[----:B------:R-:W1:Y:S04]  /*41cb0*/  S2R R14, SR_TID.X ;  /* 0x00000000000e7919 */ /* 0x000e680000002100 */
[----:B------:R-:W-:Y:S01]  /*41cc0*/  LDSM.16.M88.4 R16, [R25+0x28300] ;  /* 0x028300001910783b */ /* 0x000fe20000000200 */
[----:B-1----:R-:W-:-:S04]  /*41cd0*/  LOP3.LUT R14, R14, 0x10, RZ, 0xc0, !PT ;  /* 0x000000100e0e7812 */ /* 0x002fc800078ec0ff */
[----:B------:R-:W-:Y:S01]  /*41ce0*/  SHF.L.U32 R14, R14, 0x7, RZ ;  /* 0x000000070e0e7819 */ /* 0x000fe200000006ff */
[----:B--2---:R-:W-:Y:S01]  /*41cf0*/  IMAD.MOV.U32 R22, RZ, RZ, R13 ;  /* 0x000000ffff167224 */ /* 0x004fe200078e000d */
[C---:B0-----:R-:W-:Y:S01]  /*41d00*/  SHF.L.U32 R13, R15.reuse, 0x1, RZ ;  /* 0x000000010f0d7819 */ /* 0x041fe200000006ff */
[----:B------:R-:W-:-:S05]  /*41d10*/  LOP3.LUT R15, R15, 0x7, RZ, 0xc0, !PT ;  /* 0x000000070f0f7812 */ /* 0x000fca00078ec0ff */
[----:B------:R-:W-:-:S05]  /*41d20*/  IMAD R15, R15, 0x110, RZ ;  /* 0x000001100f0f7824 */ /* 0x000fca00078e02ff */
[----:B------:R-:W-:-:S04]  /*41d30*/  LOP3.LUT R15, R15, 0x10, R13, 0x78, !PT ;  /* 0x000000100f0f7812 */ /* 0x000fc800078e780d */
[----:B------:R-:W-:Y:S01]  /*41d40*/  LOP3.LUT R15, R15, R14, RZ, 0xfc, !PT ;  /* 0x0000000e0f0f7212 */ /* 0x000fe200078efcff */
[----:B------:R-:W-:-:S05]  /*41d50*/  IMAD.MOV.U32 R23, RZ, RZ, R12 ;  /* 0x000000ffff177224 */ /* 0x000fca00078e000c */
[----:B------:R-:W0:Y:S04]  /*41d60*/  LDSM.16.MT88.4 R12, [R15+0x1a000] ;  /* 0x01a000000f0c783b */ /* 0x000e280000004200 */
[----:B------:R-:W-:Y:S01]  /*41d70*/  STL.64 [R1+0x2b38], R22 ;  /* 0x002b381601007387 */ /* 0x000fe20000100a00 */
[----:B---3--:R-:W-:Y:S03]  /*41d80*/  STL.64 [R1+0x2b30], R20 ;  /* 0x002b301401007387 */ /* 0x008fe60000100a00 */
[----:B0-----:R-:W-:Y:S01]  /*41d90*/  STL [R1+0x30], R12 ;  /* 0x0000300c01007387 */ /* 0x001fe20000100800 */
[----:B------:R-:W-:Y:S01]  /*41da0*/  MOV R5, R13 ;  /* 0x0000000d00057202 */ /* 0x000fe20000000f00 */
[----:B------:R-:W-:Y:S01]  /*41db0*/  STL [R1+0x3c], R15 ;  /* 0x00003c0f01007387 */ /* 0x000fe20000100800 */
[----:B------:R-:W-:-:S02]  /*41dc0*/  MOV R4, R14 ;  /* 0x0000000e00047202 */ /* 0x000fc40000000f00 */
[----:B------:R-:W0:Y:S04]  /*41dd0*/  LDSM.16.M88.4 R12, [R25+0x20300] ;  /* 0x02030000190c783b */ /* 0x000e280000000200 */
[----:B0-----:R-:W-:Y:S01]  /*41de0*/  STL [R1+0x29b4], R14 ;  /* 0x0029b40e01007387 */ /* 0x001fe20000100800 */
[----:B------:R-:W-:Y:S02]  /*41df0*/  STL [R1+0x29b0], R15 ;  /* 0x0029b00f01007387 */ /* 0x000fe40000100800 */
[----:B------:R-:W2:Y:S01]  /*41e00*/  LDL.LU R20, [R1+0x10] ;  /* 0x0000100001147983 */ /* 0x000ea20000300800 */
[----:B------:R-:W-:Y:S02]  /*41e10*/  MOV R22, R3 ;  /* 0x0000000300167202 */ /* 0x000fe40000000f00 */
[----:B------:R-:W-:-:S02]  /*41e20*/  MOV R23, R28 ;  /* 0x0000001c00177202 */ /* 0x000fc40000000f00 */
[----:B------:R-:W-:Y:S02]  /*41e30*/  MOV R21, R2 ;  /* 0x0000000200157202 */ /* 0x000fe40000000f00 */
[----:B------:R-:W3:Y:S01]  /*41e40*/  LDL.LU R2, [R1+0x2b88] ;  /* 0x002b880001027983 */ /* 0x000ee20000300800 */
[----:B------:R-:W3:Y:S02]  /*41e50*/  LDL.LU R3, [R1+0x2b84] ;  /* 0x002b840001037983 */ /* 0x000ee40000300800 */
[----:B------:R-:W3:Y:S02]  /*41e60*/  LDL.LU R28, [R1+0x2b80] ;  /* 0x002b8000011c7983 */ /* 0x000ee40000300800 */
[----:B------:R-:W-:Y:S01]  /*41e70*/  STL.64 [R1+0x2b68], R22 ;  /* 0x002b681601007387 */ /* 0x000fe20000100a00 */
[----:B------:R-:W0:Y:S04]  /*41e80*/  S2R R27, SR_TID.X ;  /* 0x00000000001b7919 */ /* 0x000e280000002100 */
[----:B------:R-:W1:Y:S04]  /*41e90*/  S2R R26, SR_TID.X ;  /* 0x00000000001a7919 */ /* 0x000e680000002100 */
[----:B--2---:R2:W-:Y:S04]  /*41ea0*/  STL.64 [R1+0x2b60], R20 ;  /* 0x002b601401007387 */ /* 0x0045e80000100a00 */
[----:B--2---:R-:W2:Y:S01]  /*41eb0*/  LDL.LU R20, [R1+0x20] ;  /* 0x0000200001147983 */ /* 0x004ea20000300800 */
[----:B------:R-:W2:Y:S02]  /*41ec0*/  LDL.LU R21, [R1+0x24] ;  /* 0x0000240001157983 */ /* 0x000ea40000300800 */
[----:B------:R-:W2:Y:S02]  /*41ed0*/  LDL.LU R22, [R1+0x28] ;  /* 0x0000280001167983 */ /* 0x000ea40000300800 */
[----:B------:R-:W2:Y:S01]  /*41ee0*/  LDL.LU R23, [R1+0x2c] ;  /* 0x00002c0001177983 */ /* 0x000ea20000300800 */
[----:B------:R-:W-:Y:S01]  /*41ef0*/  STL [R1+0x29e8], R18 ;  /* 0x0029e81201007387 */ /* 0x000fe20000100800 */
[----:B------:R-:W-:Y:S02]  /*41f00*/  STL [R1+0x29d0], R19 ;  /* 0x0029d01301007387 */ /* 0x000fe40000100800 */
[----:B------:R0:W-:Y:S02]  /*41f10*/  STL.64 [R1+0x2af8], R16 ;  /* 0x002af81001007387 */ /* 0x0001e40000100a00 */
[----:B0-----:R-:W2:Y:S01]  /*41f20*/  LDL.LU R16, [R1+0xc0] ;  /* 0x0000c00001107983 */ /* 0x001ea20000300800 */
[----:B------:R-:W2:Y:S02]  /*41f30*/  LDL.LU R17, [R1+0xc4] ;  /* 0x0000c40001117983 */ /* 0x000ea40000300800 */
[----:B------:R-:W2:Y:S02]  /*41f40*/  LDL.LU R18, [R1+0xc8] ;  /* 0x0000c80001127983 */ /* 0x000ea40000300800 */
[----:B------:R-:W2:Y:S01]  /*41f50*/  LDL.LU R19, [R1+0xcc] ;  /* 0x0000cc0001137983 */ /* 0x000ea20000300800 */
[C---:B------:R-:W-:Y:S01]  /*41f60*/  LOP3.LUT R14, R27.reuse, 0x7, RZ, 0xc0, !PT ;  /* 0x000000071b0e7812 */ /* 0x040fe200078ec0ff */
[----:B------:R-:W-:-:S02]  /*41f70*/  LOP3.LUT R27, R27, 0x10, RZ, 0xc0, !PT ;  /* 0x000000101b1b7812 */ /* 0x000fc400078ec0ff */
[----:B-1----:R-:W-:Y:S01]  /*41f80*/  IMAD.SHL.U32 R26, R26, 0x2, RZ ;  /* 0x000000021a1a7824 */ /* 0x002fe200078e00ff */
[----:B------:R-:W3:Y:S01]  /*41f90*/  LDL.LU R24, [R1+0x180] ;  /* 0x0001800001187983 */ /* 0x000ee20000300800 */
[----:B------:R-:W3:Y:S02]  /*41fa0*/  LDL.LU R25, [R1+0x184] ;  /* 0x0001840001197983 */ /* 0x000ee40000300800 */
[----:B------:R-:W-:Y:S02]  /*41fb0*/  IMAD R14, R14, 0x110, RZ ;  /* 0x000001100e0e7824 */ /* 0x000fe400078e02ff */
[----:B------:R-:W-:-:S03]  /*41fc0*/  IMAD.SHL.U32 R27, R27, 0x80, RZ ;  /* 0x000000801b1b7824 */ /* 0x000fc600078e00ff */
[----:B------:R-:W-:Y:S02]  /*41fd0*/  LOP3.LUT R14, R14, 0x10, R26, 0x78, !PT ;  /* 0x000000100e0e7812 */ /* 0x000fe400078e781a */
[----:B------:R-:W3:Y:S02]  /*41fe0*/  LDL.LU R26, [R1+0x188] ;  /* 0x00018800011a7983 */ /* 0x000ee40000300800 */
[----:B------:R-:W-:Y:S02]  /*41ff0*/  LOP3.LUT R14, R14, R27, RZ, 0xfc, !PT ;  /* 0x0000001b0e0e7212 */ /* 0x000fe400078efcff */
[----:B------:R-:W3:Y:S04]  /*42000*/  LDL.LU R27, [R1+0x18c] ;  /* 0x00018c00011b7983 */ /* 0x000ee80000300800 */
        /* <DEDUP_REMOVED lines=30> */
[----:B------:R-:W2:Y:S11]  /*421f0*/  LDL.LU R19, [R1+0x17c] ;  /* 0x00017c0001137983 */ /* 0x000eb60000300800 */
[----:B------:R-:W-:Y:S02]  /*42200*/  @!UPT UIADD3 URZ, URZ, URZ, URZ ;  /* 0x0000003f3f3ff290 */ /* 0x000fe4000fffe03f */
[----:B------:R-:W-:Y:S01]  /*42210*/  STL.64 [R1+0x150], R24 ;  /* 0x0001501801007387 */ /* 0x000fe20000100a00 */
[----:B------:R-:W-:Y:S02]  /*42220*/  STL.64 [R1+0x158], R26 ;  /* 0x0001581a01007387 */ /* 0x000fe40000100a00 */
[----:B------:R-:W0:Y:S02]  /*42230*/  LDSM.16.MT88.4 R24, [R14+0x1a080] ;  /* 0x01a080000e18783b */ /* 0x000e240000004200 */
[----:B0-----:R0:W-:Y:S02]  /*42240*/  STL.64 [R1+0x40], R24 ;  /* 0x0000401801007387 */ /* 0x0011e40000100a00 */
[----:B------:R-:W-:Y:S02]  /*42250*/  STL.64 [R1+0x48], R26 ;  /* 0x0000481a01007387 */ /* 0x000fe40000100a00 */
[----:B0-----:R-:W3:Y:S01]  /*42260*/  LDL.LU R24, [R1+0x90] ;  /* 0x0000900001187983 */ /* 0x001ee20000300800 */
[----:B------:R-:W-:Y:S01]  /*42270*/  STL [R1+0x2a68], R14 ;  /* 0x002a680e01007387 */ /* 0x000fe20000100800 */
[----:B--2---:R-:W-:Y:S02]  /*42280*/  HMMA.16816.F32.BF16 R20, R20, R6, R16 ;  /* 0x000000061414723c */ /* 0x004fe40000041810 */
[----:B------:R-:W2:Y:S01]  /*42290*/  LDL.LU.64 R18, [R1+0x2b78] ;  /* 0x002b780001127983 */ /* 0x000ea20000300a00 */
[----:B------:R-:W2:Y:S11]  /*422a0*/  LDL.LU.64 R16, [R1+0x2b70] ;  /* 0x002b700001107983 */ /* 0x000eb60000300a00 */
[----:B------:R-:W-:Y:S09]  /*422b0*/  @!UPT UIADD3 URZ, URZ, URZ, URZ ;  /* 0x0000003f3f3ff290 */ /* 0x000ff2000fffe03f */
[----:B------:R-:W-:Y:S01]  /*422c0*/  STL.64 [R1+0x180], R20 ;  /* 0x0001801401007387 */ /* 0x000fe20000100a00 */
[----:B------:R-:W-:Y:S02]  /*422d0*/  STL.64 [R1+0x188], R22 ;  /* 0x0001881601007387 */ /* 0x000fe40000100a00 */
[----:B----4-:R-:W0:Y:S02]  /*422e0*/  LDSM.16.MT88.4 R20, [R29+0x1a000] ;  /* 0x01a000001d14783b */ /* 0x010e240000004200 */
[----:B0-----:R-:W-:Y:S02]  /*422f0*/  STL.64 [R1+0x60], R20 ;  /* 0x0000601401007387 */ /* 0x001fe40000100a00 */
[----:B------:R0:W-:Y:S01]  /*42300*/  STL [R1+0x68], R22 ;  /* 0x0000681601007387 */ /* 0x0001e20000100800 */
[----:B------:R-:W-:Y:S02]  /*42310*/  MOV R15, R23 ;  /* 0x00000017000f7202 */ /* 0x000fe40000000f00 */
        /* <DEDUP_REMOVED lines=17> */
[----:B------:R-:W-:Y:S01]  /*42430*/  IMAD.MOV.U32 R26, RZ, RZ, R3 ;  /* 0x000000ffff1a7224 */ /* 0x000fe200078e0003 */
[----:B------:R-:W-:Y:S02]  /*42440*/  MOV R27, R2 ;  /* 0x00000002001b7202 */ /* 0x000fe40000000f00 */
[----:B------:R-:W-:Y:S01]  /*42450*/  MOV R25, R28 ;  /* 0x0000001c00197202 */ /* 0x000fe20000000f00 */
[C---:B--2---:R-:W-:Y:S11]  /*42460*/  HMMA.16816.F32.BF16 R16, R20.reuse, R10, R16 ;  /* 0x0000000a1410723c */ /* 0x044ff60000041810 */
[----:B------:R-:W-:Y:S11]  /*42470*/  @!UPT UIADD3 URZ, URZ, URZ, URZ ;  /* 0x0000003f3f3ff290 */ /* 0x000ff6000fffe03f */
[----:B------:R-:W-:Y:S01]  /*42480*/  @!UPT UIADD3 URZ, URZ, URZ, URZ ;  /* 0x0000003f3f3ff290 */ /* 0x000fe2000fffe03f */
[----:B------:R0:W-:Y:S01]  /*42490*/  STL [R1+0x140], R16 ;  /* 0x0001401001007387 */ /* 0x0001e20000100800 */
[----:B------:R-:W-:Y:S02]  /*424a0*/  MOV R3, R18 ;  /* 0x0000001200037202 */ /* 0x000fe40000000f00 */
[----:B------:R-:W-:Y:S01]  /*424b0*/  MOV R2, R19 ;  /* 0x0000001300027202 */ /* 0x000fe20000000f00 */
[----:B------:R-:W-:Y:S01]  /*424c0*/  IMAD.MOV.U32 R28, RZ, RZ, R17 ;  /* 0x000000ffff1c7224 */ /* 0x000fe200078e0011 */
        /* <DEDUP_REMOVED lines=12> */
[----:B------:R-:W-:Y:S02]  /*42590*/  @!UPT UIADD3 URZ, URZ, URZ, URZ ;  /* 0x0000003f3f3ff290 */ /* 0x000fe4000fffe03f */
[----:B------:R-:W-:Y:S01]  /*425a0*/  IMAD.MOV.U32 R14, RZ, RZ, R17 ;  /* 0x000000ffff0e7224 */ /* 0x000fe200078e0011 */
[----:B------:R0:W-:Y:S01]  /*425b0*/  STL [R1+0x100], R16 ;  /* 0x0001001001007387 */ /* 0x0001e20000100800 */
[----:B------:R-:W-:Y:S03]  /*425c0*/  STL.64 [R1+0x108], R18 ;  /* 0x0001081201007387 */ /* 0x000fe60000100a00 */
[----:B0-----:R-:W2:Y:S01]  /*425d0*/  LDL.LU.64 R16, [R1+0x2af8] ;  /* 0x002af80001107983 */ /* 0x001ea20000300a00 */
[----:B------:R-:W-:Y:S02]  /*425e0*/  STL.64 [R1+0x2a98], R14 ;  /* 0x002a980e01007387 */ /* 0x000fe40000100a00 */
[----:B------:R0:W-:Y:S02]  /*425f0*/  STL.64 [R1+0x2a90], R12 ;  /* 0x002a900c01007387 */ /* 0x0001e40000100a00 */
        /* <DEDUP_REMOVED lines=10> */
[----:B---3--:R-:W-:Y:S01]  /*426a0*/  HMMA.16816.F32.BF16 R20, R20, R6, R24 ;  /* 0x000000061414723c */ /* 0x008fe20000041818 */
[----:B----4-:R-:W-:Y:S01]  /*426b0*/  STL.64 [R1+0x2ae0], R14 ;  /* 0x002ae00e01007387 */ /* 0x010fe20000100a00 */
[----:B--2---:R0:W-:Y:S03]  /*426c0*/  STL.64 [R1+0x2ad8], R12 ;  /* 0x002ad80c01007387 */ /* 0x0041e60000100a00 */
[----:B0-----:R-:W2:Y:S01]  /*426d0*/  LDL.LU R12, [R1+0xa0] ;  /* 0x0000a000010c7983 */ /* 0x001ea20000300800 */
[----:B------:R-:W2:Y:S02]  /*426e0*/  LDL.LU R13, [R1+0xa4] ;  /* 0x0000a400010d7983 */ /* 0x000ea40000300800 */
[----:B------:R-:W2:Y:S02]  /*426f0*/  LDL.LU R14, [R1+0xa8] ;  /* 0x0000a800010e7983 */ /* 0x000ea40000300800 */
[----:B------:R-:W2:Y:S01]  /*42700*/  LDL.LU R15, [R1+0xac] ;  /* 0x0000ac00010f7983 */ /* 0x000ea20000300800 */
[----:B------:R-:W2:Y:S01]  /*42710*/  LDL.LU.64 R26, [R1+0x2af0] ;  /* 0x002af000011a7983 */ /* 0x000ea20000300a00 */
[----:B------:R-:W2:Y:S11]  /*42720*/  LDL.LU.64 R24, [R1+0x2ae8] ;  /* 0x002ae80001187983 */ /* 0x000eb60000300a00 */
[----:B------:R0:W-:Y:S02]  /*42730*/  STL.64 [R1+0xc0], R20 ;  /* 0x0000c01401007387 */ /* 0x0001e40000100a00 */
[----:B------:R1:W-:Y:S01]  /*42740*/  STL [R1+0xc8], R22 ;  /* 0x0000c81601007387 */ /* 0x0003e20000100800 */
[----:B------:R-:W-:Y:S01]  /*42750*/  MOV R18, R23 ;  /* 0x0000001700127202 */ /* 0x000fe20000000f00 */
[----:B0-----:R-:W3:Y:S01]  /*42760*/  LDL.LU R20, [R1+0x70] ;  /* 0x0000700001147983 */ /* 0x001ee20000300800 */
[----:B------:R-:W3:Y:S02]  /*42770*/  LDL.LU R21, [R1+0x74] ;  /* 0x0000740001157983 */ /* 0x000ee40000300800 */
[----:B-1----:R-:W3:Y:S02]  /*42780*/  LDL.LU R22, [R1+0x78] ;  /* 0x0000780001167983 */ /* 0x002ee40000300800 */
[----:B------:R-:W3:Y:S01]  /*42790*/  LDL.LU R23, [R1+0x7c] ;  /* 0x00007c0001177983 */ /* 0x000ee20000300800 */
[----:B------:R-:W-:Y:S01]  /*427a0*/  STL [R1+0x2a10], R18 ;  /* 0x002a101201007387 */ /* 0x000fe20000100800 */
[C---:B--2---:R-:W-:Y:S11]  /*427b0*/  HMMA.16816.F32.BF16 R12, R24.reuse, R10, R12 ;  /* 0x0000000a180c723c */ /* 0x044ff6000004180c */
[----:B------:R-:W-:Y:S11]  /*427c0*/  @!UPT UIADD3 URZ, URZ, URZ, URZ ;  /* 0x0000003f3f3ff290 */ /* 0x000ff6000fffe03f */
[----:B------:R-:W-:Y:S01]  /*427d0*/  @!UPT UIADD3 URZ, URZ, URZ, URZ ;  /* 0x0000003f3f3ff290 */ /* 0x000fe2000fffe03f */
[----:B------:R-:W-:Y:S01]  /*427e0*/  STL [R1+0x14], R13 ;  /* 0x0000140d01007387 */ /* 0x000fe20000100800 */
[----:B------:R0:W-:Y:S01]  /*427f0*/  STL.64 [R1+0x18], R14 ;  /* 0x0000180e01007387 */ /* 0x0001e20000100a00 */
[----:B------:R-:W-:Y:S02]  /*42800*/  MOV R19, R12 ;  /* 0x0000000c00137202 */ /* 0x000fe40000000f00 */
[----:B0-----:R-:W2:Y:S01]  /*42810*/  LDL.LU.64 R14, [R1+0x2ae0] ;  /* 0x002ae000010e7983 */ /* 0x001ea20000300a00 */
[----:B------:R-:W2:Y:S02]  /*42820*/  LDL.LU.64 R12, [R1+0x2ad8] ;  /* 0x002ad800010c7983 */ /* 0x000ea40000300a00 */
[----:B--2---:R-:W-:Y:S01]  /*42830*/  HMMA.16816.F32.BF16 R24, R24, R6, R12 ;  /* 0x000000061818723c */ /* 0x004fe2000004180c */
[----:B------:R-:W3:Y:S01]  /*42840*/  LDL.LU.64 R14, [R1+0x2ad0] ;  /* 0x002ad000010e7983 */ /* 0x000ee20000300a00 */
[----:B------:R-:W3:Y:S11]  /*42850*/  LDL.LU.64 R12, [R1+0x2ac8] ;  /* 0x002ac800010c7983 */ /* 0x000ef60000300a00 */
[----:B------:R-:W-:Y:S11]  /*42860*/  @!UPT UIADD3 URZ, URZ, URZ, URZ ;  /* 0x0000003f3f3ff290 */ /* 0x000ff6000fffe03f */
[----:B------:R-:W-:Y:S01]  /*42870*/  IMAD.MOV.U32 R18, RZ, RZ, R27 ;  /* 0x000000ffff127224 */ /* 0x000fe200078e001b */
[----:B------:R-:W-:Y:S01]  /*42880*/  STL.64 [R1], R24 ;  /* 0x0000001801007387 */ /* 0x000fe20000100a00 */
[----:B------:R-:W-:Y:S03]  /*42890*/  STL [R1+0x8], R26 ;  /* 0x0000081a01007387 */ /* 0x000fe60000100800 */
[----:B------:R-:W-:Y:S01]  /*428a0*/  STL.64 [R1+0x2a88], R18 ;  /* 0x002a881201007387 */ /* 0x000fe20000100a00 */
[----:B------:R0:W-:Y:S03]  /*428b0*/  STL.64 [R1+0x2a80], R16 ;  /* 0x002a801001007387 */ /* 0x0001e60000100a00 */
        /* <DEDUP_REMOVED lines=8> */
[----:B------:R-:W2:Y:S01]  /*42940*/  LDL.LU R18, [R1+0xb8] ;  /* 0x0000b80001127983 */ /* 0x000ea20000300800 */
[----:B------:R-:W-:-:S02]  /*42950*/  MOV R19, R0 ;  /* 0x0000000000137202 */ /* 0x000fc40000000f00 */
[----:B------:R-:W4:Y:S01]  /*42960*/  LDL.LU R0, [R1+0x2ac0] ;  /* 0x002ac00001007983 */ /* 0x000f220000300800 */
[----:B---3--:R-:W-:Y:S01]  /*42970*/  HMMA.16816.F32.BF16 R24, R12, R10, R20 ;  /* 0x0000000a0c18723c */ /* 0x008fe20000041814 */
[----:B------:R0:W1:Y:S02]  /*42980*/  LDSM.16.MT88.4 R20, [R29+0x1a080] ;  /* 0x01a080001d14783b */ /* 0x0000640000004200 */
[----:B0-----:R-:W3:Y:S11]  /*42990*/  LDL.LU R29, [R1+0x2abc] ;  /* 0x002abc00011d7983 */ /* 0x001ef60000300800 */
[----:B------:R-:W-:Y:S09]  /*429a0*/  @!UPT UIADD3 URZ, URZ, URZ, URZ ;  /* 0x0000003f3f3ff290 */ /* 0x000ff2000fffe03f */
[----:B------:R-:W-:Y:S01]  /*429b0*/  STL.64 [R1+0x70], R24 ;  /* 0x0000701801007387 */ /* 0x000fe20000100a00 */
[----:B------:R-:W-:Y:S03]  /*429c0*/  STL.64 [R1+0x78], R26 ;  /* 0x0000781a01007387 */ /* 0x000fe60000100a00 */
[----:B-1----:R0:W-:Y:S02]  /*429d0*/  STL.64 [R1+0x2a40], R22 ;  /* 0x002a401601007387 */ /* 0x0021e40000100a00 */
[----:B0-----:R-:W-:Y:S01]  /*429e0*/  MOV R22, R9 ;  /* 0x0000000900167202 */ /* 0x001fe20000000f00 */
[----:B------:R-:W-:Y:S01]  /*429f0*/  IMAD.MOV.U32 R23, RZ, RZ, R8 ;  /* 0x000000ffff177224 */ /* 0x000fe200078e0008 */
[----:B------:R0:W-:Y:S04]  /*42a00*/  STL.64 [R1+0x2a38], R20 ;  /* 0x002a381401007387 */ /* 0x0001e80000100a00 */
[----:B0-----:R-:W2:Y:S01]  /*42a10*/  LDL.LU R20, [R1+0x130] ;  /* 0x0001300001147983 */ /* 0x001ea20000300800 */
[----:B------:R-:W2:Y:S03]  /*42a20*/  LDL.LU R21, [R1+0x134] ;  /* 0x0001340001157983 */ /* 0x000ea60000300800 */
[----:B----4-:R-:W0:Y:S04]  /*42a30*/  LDSM.16.MT88.4 R8, [R0+0x1a000] ;  /* 0x01a000000008783b */ /* 0x010e280000004200 */
[----:B------:R-:W1:Y:S04]  /*42a40*/  LDSM.16.MT88.4 R24, [R0+0x1a080] ;  /* 0x01a080000018783b */ /* 0x000e680000004200 */
[----:B0-----:R0:W-:Y:S01]  /*42a50*/  STL.64 [R1+0x2a20], R10 ;  /* 0x002a200a01007387 */ /* 0x0011e20000100a00 */
[----:B------:R4:W-:Y:S01]  /*42a60*/  STL.64 [R1+0x2a18], R8 ;  /* 0x002a180801007387 */ /* 0x0009e20000100a00 */
[----:B0-----:R-:W-:-:S02]  /*42a70*/  MOV R10, R4 ;  /* 0x00000004000a7202 */ /* 0x001fc40000000f00 */
[----:B----4-:R-:W4:Y:S01]  /*42a80*/  LDL.LU R8, [R1+0x30] ;  /* 0x0000300001087983 */ /* 0x010f220000300800 */
[----:B------:R-:W-:Y:S02]  /*42a90*/  MOV R9, R5 ;  /* 0x0000000500097202 */ /* 0x000fe40000000f00 */
[----:B------:R-:W2:Y:S02]  /*42aa0*/  LDL.LU R5, [R1+0x2ab8] ;  /* 0x002ab80001057983 */ /* 0x000ea40000300800 */
[----:B------:R-:W4:Y:S01]  /*42ab0*/  LDL.LU R4, [R1+0x2ab4] ;  /* 0x002ab40001047983 */ /* 0x000f220000300800 */
[----:B------:R-:W4:Y:S01]  /*42ac0*/  LDL.LU R11, [R1+0x3c] ;  /* 0x00003c00010b7983 */ /* 0x000f220000300800 */
[----:B-1----:R-:W-:Y:S02]  /*42ad0*/  STL.64 [R1+0x29f8], R26 ;  /* 0x0029f81a01007387 */ /* 0x002fe40000100a00 */
[----:B------:R3:W-:Y:S02]  /*42ae0*/  STL.64 [R1+0x29f0], R24 ;  /* 0x0029f01801007387 */ /* 0x0007e40000100a00 */
[----:B---3--:R-:W-:-:S02]  /*42af0*/  IMAD.MOV.U32 R24, RZ, RZ, R29 ;  /* 0x000000ffff187224 */ /* 0x008fc400078e001d */
[----:B------:R-:W3:Y:S01]  /*42b00*/  LDL.LU R29, [R1+0x2ab0] ;  /* 0x002ab000011d7983 */ /* 0x000ee20000300800 */
[----:B------:R-:W3:Y:S01]  /*42b10*/  LDL.LU R25, [R1+0xf4] ;  /* 0x0000f40001197983 */ /* 0x000ee20000300800 */
[----:B--2---:R-:W-:Y:S02]  /*42b20*/  MOV R26, R5 ;  /* 0x00000005001a7202 */ /* 0x004fe40000000f00 */
[----:B----4-:R-:W-:Y:S02]  /*42b30*/  MOV R27, R4 ;  /* 0x00000004001b7202 */ /* 0x010fe40000000f00 */
[----:B------:R-:W-:Y:S01]  /*42b40*/  HMMA.16816.F32.BF16 R4, R12, R6, R16 ;  /* 0x000000060c04723c */ /* 0x000fe20000041810 */
[----:B------:R-:W2:Y:S01]  /*42b50*/  LDL.LU.64 R18, [R1+0x2aa8] ;  /* 0x002aa80001127983 */ /* 0x000ea20000300a00 */
[----:B------:R-:W2:Y:S02]  /*42b60*/  LDL.LU.64 R16, [R1+0x2aa0] ;  /* 0x002aa00001107983 */ /* 0x000ea40000300a00 */
[----:B------:R-:W4:Y:S02]  /*42b70*/  LDL.LU.64 R14, [R1+0x2a98] ;  /* 0x002a9800010e7983 */ /* 0x000f240000300a00 */
[----:B------:R-:W2:Y:S11]  /*42b80*/  LDL.LU.64 R12, [R1+0x2a90] ;  /* 0x002a9000010c7983 */ /* 0x000eb60000300a00 */
[----:B------:R-:W-:Y:S06]  /*42b90*/  @!UPT UIADD3 URZ, URZ, URZ, URZ ;  /* 0x0000003f3f3ff290 */ /* 0x000fec000fffe03f */
[----:B------:R-:W-:Y:S01]  /*42ba0*/  STL.64 [R1+0xe0], R4 ;  /* 0x0000e00401007387 */ /* 0x000fe20000100a00 */
[----:B------:R-:W-:Y:S02]  /*42bb0*/  STL.64 [R1+0xe8], R6 ;  /* 0x0000e80601007387 */ /* 0x000fe40000100a00 */
[----:B---3--:R-:W0:Y:S02]  /*42bc0*/  LDSM.16.MT88.4 R4, [R29+0x1a000] ;  /* 0x01a000001d04783b */ /* 0x008e240000004200 */
[----:B0-----:R-:W-:Y:S02]  /*42bd0*/  STL.64 [R1+0x29e0], R6 ;  /* 0x0029e00601007387 */ /* 0x001fe40000100a00 */
[----:B------:R0:W-:Y:S02]  /*42be0*/  STL.64 [R1+0x29d8], R4 ;  /* 0x0029d80401007387 */ /* 0x0001e40000100a00 */
        /* <DEDUP_REMOVED lines=11> */
[----:B------:R-:W-:Y:S01]  /*42ca0*/  STL [R1+0x29c0], R29 ;  /* 0x0029c01d01007387 */ /* 0x000fe20000100800 */
[----:B--2---:R-:W-:Y:S01]  /*42cb0*/  HMMA.16816.F32.BF16 R8, R8, R16, R24 ;  /* 0x000000100808723c */ /* 0x004fe20000041818 */
[----:B------:R-:W0:Y:S11]  /*42cc0*/  LDSM.16.MT88.4 R24, [R29+0x1a080] ;  /* 0x01a080001d18783b */ /* 0x000e360000004200 */
[----:B------:R-:W-:Y:S11]  /*42cd0*/  @!UPT UIADD3 URZ, URZ, URZ, URZ ;  /* 0x0000003f3f3ff290 */ /* 0x000ff6000fffe03f */
[----:B------:R-:W-:Y:S01]  /*42ce0*/  STL.64 [R1+0xa0], R8 ;  /* 0x0000a00801007387 */ /* 0x000fe20000100a00 */
[----:B------:R3:W-:Y:S02]  /*42cf0*/  STL.64 [R1+0xa8], R10 ;  /* 0x0000a80a01007387 */ /* 0x0007e40000100a00 */
[C---:B---3--:R-:W-:Y:S01]  /*42d00*/  HMMA.16816.F32.BF16 R8, R4.reuse, R12, R20 ;  /* 0x0000000c0408723c */ /* 0x048fe20000041814 */
[----:B0-----:R-:W-:Y:S01]  /*42d10*/  STL.64 [R1+0x20], R24 ;  /* 0x0000201801007387 */ /* 0x001fe20000100a00 */
[----:B------:R-:W-:Y:S02]  /*42d20*/  STL.64 [R1+0x28], R26 ;  /* 0x0000281a01007387 */ /* 0x000fe40000100a00 */
[----:B----4-:R-:W-:Y:S02]  /*42d30*/  STL [R1+0x2a78], R14 ;  /* 0x002a780e01007387 */ /* 0x010fe40000100800 */
[----:B------:R0:W-:Y:S02]  /*42d40*/  STL.64 [R1+0x2a70], R12 ;  /* 0x002a700c01007387 */ /* 0x0001e40000100a00 */
[----:B------:R-:W-:Y:S11]  /*42d50*/  IMAD.MOV.U32 R23, RZ, RZ, R15 ;  /* 0x000000ffff177224 */ /* 0x000ff600078e000f */
[----:B------:R-:W-:Y:S04]  /*42d60*/  @!UPT UIADD3 URZ, URZ, URZ, URZ ;  /* 0x0000003f3f3ff290 */ /* 0x000fe8000fffe03f */
[----:B------:R1:W-:Y:S01]  /*42d70*/  STL.64 [R1+0x90], R8 ;  /* 0x0000900801007387 */ /* 0x0003e20000100a00 */
[----:B------:R2:W-:Y:S02]  /*42d80*/  STL.64 [R1+0x98], R10 ;  /* 0x0000980a01007387 */ /* 0x0005e40000100a00 */
[----:B------:R-:W3:Y:S02]  /*42d90*/  LDL.LU R20, [R1+0x60] ;  /* 0x0000600001147983 */ /* 0x000ee40000300800 */
[----:B------:R-:W3:Y:S01]  /*42da0*/  LDL.LU R21, [R1+0x64] ;  /* 0x0000640001157983 */ /* 0x000ee20000300800 */
[----:B------:R-:W3:Y:S01]  /*42db0*/  LDL.LU R22, [R1+0x68] ;  /* 0x0000680001167983 */ /* 0x000ee20000300800 */
[----:B0-----:R-:W4:Y:S02]  /*42dc0*/  LDL.LU R12, [R1+0x120] ;  /* 0x00012000010c7983 */ /* 0x001f240000300800 */
[----:B------:R-:W4:Y:S02]  /*42dd0*/  LDL.LU R13, [R1+0x124] ;  /* 0x00012400010d7983 */ /* 0x000f240000300800 */
[----:B------:R-:W4:Y:S01]  /*42de0*/  LDL.LU R14, [R1+0x128] ;  /* 0x00012800010e7983 */ /* 0x000f220000300800 */
[----:B------:R-:W4:Y:S01]  /*42df0*/  LDL.LU R15, [R1+0x12c] ;  /* 0x00012c00010f7983 */ /* 0x000f220000300800 */
[----:B------:R-:W3:Y:S02]  /*42e00*/  LDL.LU R24, [R1+0x110] ;  /* 0x0001100001187983 */ /* 0x000ee40000300800 */
[----:B------:R-:W3:Y:S02]  /*42e10*/  LDL.LU R25, [R1+0x114] ;  /* 0x0001140001197983 */ /* 0x000ee40000300800 */
[----:B------:R-:W3:Y:S01]  /*42e20*/  LDL.LU R26, [R1+0x118] ;  /* 0x00011800011a7983 */ /* 0x000ee20000300800 */
[----:B------:R-:W3:Y:S01]  /*42e30*/  LDL.LU R27, [R1+0x11c] ;  /* 0x00011c00011b7983 */ /* 0x000ee20000300800 */
[----:B-1----:R-:W3:Y:S02]  /*42e40*/  LDL.LU R8, [R1+0x170] ;  /* 0x0001700001087983 */ /* 0x002ee40000300800 */
[----:B------:R-:W3:Y:S02]  /*42e50*/  LDL.LU R9, [R1+0x174] ;  /* 0x0001740001097983 */ /* 0x000ee40000300800 */
[----:B--2---:R-:W2:Y:S01]  /*42e60*/  LDL.LU R10, [R1+0x178] ;  /* 0x00017800010a7983 */ /* 0x004ea20000300800 */
[----:B------:R-:W2:Y:S04]  /*42e70*/  LDL.LU R11, [R1+0x17c] ;  /* 0x00017c00010b7983 */ /* 0x000ea80000300800 */
[----:B--2---:R-:W-:Y:S01]  /*42e80*/  STL.64 [R1+0x2a30], R10 ;  /* 0x002a300a01007387 */ /* 0x004fe20000100a00 */
        /* <DEDUP_REMOVED lines=9> */
[----:B------:R-:W3:Y:S02]  /*42f20*/  LDL.LU R10, [R1+0x188] ;  /* 0x00018800010a7983 */ /* 0x000ee40000300800 */
[----:B------:R-:W3:Y:S01]  /*42f30*/  LDL.LU R11, [R1+0x18c] ;  /* 0x00018c00010b7983 */ /* 0x000ee20000300800 */
[----:B----4-:R-:W-:Y:S01]  /*42f40*/  HMMA.16816.F32.BF16 R4, R4, R16, R12 ;  /* 0x000000100404723c */ /* 0x010fe2000004180c */
        /* <DEDUP_REMOVED lines=9> */
[----:B------:R-:W4:Y:S02]  /*42fe0*/  LDL.LU R14, [R1+0x2a78] ;  /* 0x002a7800010e7983 */ /* 0x000f240000300800 */
[----:B------:R-:W2:Y:S01]  /*42ff0*/  LDL.LU.64 R12, [R1+0x2a70] ;  /* 0x002a7000010c7983 */ /* 0x000ea20000300a00 */
[----:B------:R-:W-:-:S05]  /*43000*/  MOV R25, R28 ;  /* 0x0000001c00197202 */ /* 0x000fca0000000f00 */
[----:B------:R-:W-:Y:S01]  /*43010*/  MOV R15, R4 ;  /* 0x00000004000f7202 */ /* 0x000fe20000000f00 */
[----:B------:R-:W-:Y:S01]  /*43020*/  MOV R28, R5 ;  /* 0x00000005001c7202 */ /* 0x000fe20000000f00 */
[----:B------:R-:W3:Y:S01]  /*43030*/  LDL.LU R4, [R1+0x100] ;  /* 0x0001000001047983 */ /* 0x000ee20000300800 */
[----:B------:R-:W-:Y:S01]  /*43040*/  IMAD.MOV.U32 R27, RZ, RZ, R2 ;  /* 0x000000ffff1b7224 */ /* 0x000fe200078e0002 */
[----:B------:R-:W-:Y:S02]  /*43050*/  MOV R2, R7 ;  /* 0x0000000700027202 */ /* 0x000fe40000000f00 */
[----:B------:R-:W-:Y:S02]  /*43060*/  MOV R26, R3 ;  /* 0x00000003001a7202 */ /* 0x000fe40000000f00 */
[----:B----4-:R-:W-:Y:S02]  /*43070*/  MOV R5, R14 ;  /* 0x0000000e00057202 */ /* 0x010fe40000000f00 */
[----:B------:R-:W4:Y:S01]  /*43080*/  LDL.LU R14, [R1+0x2a68] ;  /* 0x002a6800010e7983 */ /* 0x000f220000300800 */
[----:B--2---:R-:W-:Y:S01]  /*43090*/  HMMA.16816.F32.BF16 R8, R20, R12, R8 ;  /* 0x0000000c1408723c */ /* 0x004fe20000041808 */
[----:B------:R-:W-:-:S02]  /*430a0*/  IMAD.MOV.U32 R3, RZ, RZ, R6 ;  /* 0x000000ffff037224 */ /* 0x000fc400078e0006 */
[----:B------:R-:W2:Y:S01]  /*430b0*/  LDL.LU R6, [R1+0x108] ;  /* 0x0001080001067983 */ /* 0x000ea20000300800 */
[----:B------:R-:W2:Y:S02]  /*430c0*/  LDL.LU R7, [R1+0x10c] ;  /* 0x00010c0001077983 */ /* 0x000ea40000300800 */
[----:B------:R-:W-:Y:S02]  /*430d0*/  STL [R1+0x29c8], R2 ;  /* 0x0029c80201007387 */ /* 0x000fe40000100800 */
[----:B------:R-:W-:Y:S01]  /*430e0*/  STL [R1+0x29c4], R15 ;  /* 0x0029c40f01007387 */ /* 0x000fe20000100800 */
[----:B------:R-:W-:Y:S01]  /*430f0*/  STL [R1+0x29bc], R28 ;  /* 0x0029bc1c01007387 */ /* 0x000fe20000100800 */
[----:B------:R-:W-:Y:S11]  /*43100*/  STL [R1+0x29b8], R3 ;  /* 0x0029b80301007387 */ /* 0x000ff60000100800 */
[----:B------:R-:W-:Y:S02]  /*43110*/  @!UPT UIADD3 URZ, URZ, URZ, URZ ;  /* 0x0000003f3f3ff290 */ /* 0x000fe4000fffe03f */
[----:B------:R-:W-:Y:S01]  /*43120*/  STL.64 [R1+0xf0], R8 ;  /* 0x0000f00801007387 */ /* 0x000fe20000100a00 */
[----:B------:R-:W-:Y:S03]  /*43130*/  STL.64 [R1+0xf8], R10 ;  /* 0x0000f80a01007387 */ /* 0x000fe60000100a00 */
[----:B----4-:R-:W0:Y:S02]  /*43140*/  LDSM.16.MT88.4 R8, [R14+0x1b000] ;  /* 0x01b000000e08783b */ /* 0x010e240000004200 */
[----:B0-----:R-:W-:Y:S01]  /*43150*/  IMAD.MOV.U32 R2, RZ, RZ, R9 ;  /* 0x000000ffff027224 */ /* 0x001fe200078e0009 */
[----:B------:R-:W-:Y:S01]  /*43160*/  MOV R15, R10 ;  /* 0x0000000a000f7202 */ /* 0x000fe20000000f00 */
[----:B------:R-:W-:Y:S01]  /*43170*/  STL [R1+0x40], R8 ;  /* 0x0000400801007387 */ /* 0x000fe20000100800 */
[----:B------:R-:W-:Y:S02]  /*43180*/  MOV R29, R11 ;  /* 0x0000000b001d7202 */ /* 0x000fe40000000f00 */
[----:B------:R-:W0:Y:S04]  /*43190*/  LDSM.16.MT88.4 R8, [R14+0x1b080] ;  /* 0x01b080000e08783b */ /* 0x000e280000004200 */
[----:B------:R1:W-:Y:S02]  /*431a0*/  STL [R1+0x29cc], R2 ;  /* 0x0029cc0201007387 */ /* 0x0003e40000100800 */
[----:B-1----:R-:W4:Y:S04]  /*431b0*/  LDL R2, [R1+0x1214] ;  /* 0x0012140001027983 */ /* 0x002f280000100800 */
[----:B0-----:R0:W-:Y:S01]  /*431c0*/  STL [R1+0x38], R10 ;  /* 0x0000380a01007387 */ /* 0x0011e20000100800 */
[----:B------:R-:W-:Y:S01]  /*431d0*/  MOV R14, R11 ;  /* 0x0000000b000e7202 */ /* 0x000fe20000000f00 */
[----:B------:R-:W-:Y:S01]  /*431e0*/  IMAD.MOV.U32 R28, RZ, RZ, R8 ;  /* 0x000000ffff1c7224 */ /* 0x000fe200078e0008 */
[----:B------:R-:W-:Y:S01]  /*431f0*/  MOV R3, R9 ;  /* 0x0000000900037202 */ /* 0x000fe20000000f00 */
        /* <DEDUP_REMOVED lines=24> */
[----:B------:R0:W-:Y:S01]  /*43380*/  STL.64 [R1+0x180], R20 ;  /* 0x0001801401007387 */ /* 0x0001e20000100a00 */
[----:B------:R1:W-:Y:S03]  /*43390*/  STL.64 [R1+0x188], R22 ;  /* 0x0001881601007387 */ /* 0x0003e60000100a00 */
[----:B0-----:R-:W2:Y:S01]  /*433a0*/  LDL.LU R20, [R1] ;  /* 0x0000000001147983 */ /* 0x001ea20000300800 */
[----:B------:R-:W2:Y:S02]  /*433b0*/  LDL.LU R21, [R1+0x4] ;  /* 0x0000040001157983 */ /* 0x000ea40000300800 */
[----:B-1----:R-:W2:Y:S02]  /*433c0*/  LDL.LU R22, [R1+0x8] ;  /* 0x0000080001167983 */ /* 0x002ea40000300800 */
[----:B------:R-:W-:Y:S02]  /*433d0*/  IMAD.MOV.U32 R23, RZ, RZ, R18 ;  /* 0x000000ffff177224 */ /* 0x000fe400078e0012 */
        /* <DEDUP_REMOVED lines=13> */
[----:B------:R1:W-:Y:S02]  /*434b0*/  STL [R1+0x158], R10 ;  /* 0x0001580a01007387 */ /* 0x0003e40000100800 */
[----:B------:R4:W-:Y:S01]  /*434c0*/  STL [R1+0x2934], R11 ;  /* 0x0029340b01007387 */ /* 0x0009e20000100800 */
[----:B0-----:R-:W2:Y:S01]  /*434d0*/  LDL.LU R8, [R1+0xc0] ;  /* 0x0000c00001087983 */ /* 0x001ea20000300800 */
[----:B------:R-:W2:Y:S02]  /*434e0*/  LDL.LU R9, [R1+0xc4] ;  /* 0x0000c40001097983 */ /* 0x000ea40000300800 */
[----:B-1----:R-:W2:Y:S01]  /*434f0*/  LDL.LU R10, [R1+0xc8] ;  /* 0x0000c800010a7983 */ /* 0x002ea20000300800 */
[----:B----4-:R-:W-:Y:S02]  /*43500*/  MOV R11, R18 ;  /* 0x00000012000b7202 */ /* 0x010fe40000000f00 */
[----:B------:R-:W4:Y:S01]  /*43510*/  LDL.LU R18, [R1+0x29e8] ;  /* 0x0029e80001127983 */ /* 0x000f220000300800 */
[C---:B---3--:R-:W-:Y:S08]  /*43520*/  HMMA.16816.F32.BF16 R4, R24.reuse, R12, R4 ;  /* 0x0000000c1804723c */ /* 0x048ff00000041804 */
[----:B--2---:R-:W-:Y:S11]  /*43530*/  HMMA.16816.F32.BF16 R24, R24, R16, R8 ;  /* 0x000000101818723c */ /* 0x004ff60000041808 */
[----:B------:R-:W-:Y:S04]  /*43540*/  @!UPT UIADD3 URZ, URZ, URZ, URZ ;  /* 0x0000003f3f3ff290 */ /* 0x000fe8000fffe03f */
[----:B------:R-:W-:Y:S01]  /*43550*/  STL.64 [R1+0x140], R4 ;  /* 0x0001400401007387 */ /* 0x000fe20000100a00 */
[----:B------:R0:W-:Y:S03]  /*43560*/  STL.64 [R1+0x148], R6 ;  /* 0x0001480601007387 */ /* 0x0001e60000100a00 */
[----:B0-----:R-:W2:Y:S01]  /*43570*/  LDL.LU.64 R6, [R1+0x29e0] ;  /* 0x0029e00001067983 */ /* 0x001ea20000300a00 */
[----:B------:R-:W2:Y:S03]  /*43580*/  LDL.LU.64 R4, [R1+0x29d8] ;  /* 0x0029d80001047983 */ /* 0x000ea60000300a00 */
[----:B------:R0:W-:Y:S01]  /*43590*/  STL [R1+0x110], R24 ;  /* 0x0001101801007387 */ /* 0x0001e20000100800 */
[----:B------:R-:W-:Y:S01]  /*435a0*/  MOV R10, R25 ;  /* 0x00000019000a7202 */ /* 0x000fe20000000f00 */
[----:B------:R-:W-:Y:S01]  /*435b0*/  IMAD.MOV.U32 R9, RZ, RZ, R26 ;  /* 0x000000ffff097224 */ /* 0x000fe200078e001a */
[----:B------:R-:W-:-:S02]  /*435c0*/  MOV R8, R27 ;  /* 0x0000001b00087202 */ /* 0x000fc40000000f00 */
[----:B0-----:R-:W-:Y:S02]  /*435d0*/  MOV R24, R19 ;  /* 0x0000001300187202 */ /* 0x001fe40000000f00 */
[----:B------:R-:W4:Y:S01]  /*435e0*/  LDL.LU R19, [R1+0x29d0] ;  /* 0x0029d00001137983 */ /* 0x000f220000300800 */
[----:B------:R-:W2:Y:S02]  /*435f0*/  LDL.LU R25, [R1+0x14] ;  /* 0x0000140001197983 */ /* 0x000ea40000300800 */
[----:B------:R-:W2:Y:S02]  /*43600*/  LDL.LU R26, [R1+0x18] ;  /* 0x00001800011a7983 */ /* 0x000ea40000300800 */
[----:B------:R-:W2:Y:S01]  /*43610*/  LDL.LU R27, [R1+0x1c] ;  /* 0x00001c00011b7983 */ /* 0x000ea20000300800 */
[----:B------:R-:W-:Y:S01]  /*43620*/  STL [R1+0x293c], R8 ;  /* 0x00293c0801007387 */ /* 0x000fe20000100800 */
[----:B------:R-:W-:Y:S02]  /*43630*/  STL [R1+0x2938], R9 ;  /* 0x0029380901007387 */ /* 0x000fe40000100800 */
[----:B------:R2:W-:Y:S02]  /*43640*/  STL [R1+0x2930], R10 ;  /* 0x0029300a01007387 */ /* 0x0005e40000100800 */
[C---:B--2---:R-:W-:Y:S01]  /*43650*/  HMMA.16816.F32.BF16 R8, R4.reuse, R12, R24 ;  /* 0x0000000c0408723c */ /* 0x044fe20000041818 */
[----:B----4-:R-:W-:Y:S07]  /*43660*/  STL.64 [R1+0x29a8], R18 ;  /* 0x0029a81201007387 */ /* 0x010fee0000100a00 */
[----:B------:R-:W-:Y:S01]  /*43670*/  HMMA.16816.F32.BF16 R4, R4, R16, R20 ;  /* 0x000000100404723c */ /* 0x000fe20000041814 */
[----:B------:R-:W-:Y:S11]  /*43680*/  LDSM.16.MT88.4 R20, [R0+0x1b080] ;  /* 0x01b080000014783b */ /* 0x000ff60000004200 */
[----:B------:R-:W-:Y:S03]  /*43690*/  @!UPT UIADD3 URZ, URZ, URZ, URZ ;  /* 0x0000003f3f3ff290 */ /* 0x000fe6000fffe03f */
[----:B------:R-:W-:Y:S01]  /*436a0*/  STL.64 [R1+0x130], R8 ;  /* 0x0001300801007387 */ /* 0x000fe20000100a00 */
[----:B------:R-:W-:Y:S02]  /*436b0*/  STL.64 [R1+0x138], R10 ;  /* 0x0001380a01007387 */ /* 0x000fe40000100a00 */
[----:B------:R0:W1:Y:S04]  /*436c0*/  LDSM.16.MT88.4 R8, [R2+0x1b080] ;  /* 0x01b080000208783b */ /* 0x0000680000004200 */
[----:B------:R-:W-:Y:S02]  /*436d0*/  STL.64 [R1+0x29a0], R16 ;  /* 0x0029a01001007387 */ /* 0x000fe40000100a00 */
[----:B------:R-:W2:Y:S04]  /*436e0*/  LDSM.16.MT88.4 R16, [R0+0x1b000] ;  /* 0x01b000000010783b */ /* 0x000ea80000004200 */
[----:B------:R-:W-:Y:S01]  /*436f0*/  STL.64 [R1+0xc0], R4 ;  /* 0x0000c00401007387 */ /* 0x000fe20000100a00 */
[----:B------:R1:W-:Y:S03]  /*43700*/  STL.64 [R1+0xc8], R6 ;  /* 0x0000c80601007387 */ /* 0x0003e60000100a00 */
[----:B0-----:R-:W3:Y:S01]  /*43710*/  LDL.LU R2, [R1+0x29cc] ;  /* 0x0029cc0001027983 */ /* 0x001ee20000300800 */
[----:B-1----:R-:W-:Y:S01]  /*43720*/  IMAD.MOV.U32 R7, RZ, RZ, R8 ;  /* 0x000000ffff077224 */ /* 0x002fe200078e0008 */
[----:B------:R-:W-:-:S02]  /*43730*/  MOV R6, R9 ;  /* 0x0000000900067202 */ /* 0x000fc40000000f00 */
[----:B------:R-:W-:Y:S01]  /*43740*/  MOV R5, R10 ;  /* 0x0000000a00057202 */ /* 0x000fe20000000f00 */
[----:B------:R-:W-:Y:S02]  /*43750*/  IMAD.MOV.U32 R4, RZ, RZ, R11 ;  /* 0x000000ffff047224 */ /* 0x000fe400078e000b */
[----:B--2---:R-:W-:Y:S01]  /*43760*/  IMAD.MOV.U32 R11, RZ, RZ, R18 ;  /* 0x000000ffff0b7224 */ /* 0x004fe200078e0012 */
[----:B------:R-:W-:Y:S02]  /*43770*/  MOV R10, R19 ;  /* 0x00000013000a7202 */ /* 0x000fe40000000f00 */
[----:B------:R-:W-:Y:S02]  /*43780*/  MOV R8, R16 ;  /* 0x0000001000087202 */ /* 0x000fe40000000f00 */
[----:B------:R-:W-:Y:S01]  /*43790*/  MOV R9, R17 ;  /* 0x0000001100097202 */ /* 0x000fe20000000f00 */
[----:B------:R-:W-:Y:S01]  /*437a0*/  STL.64 [R1+0x2948], R6 ;  /* 0x0029480601007387 */ /* 0x000fe20000100a00 */
[----:B------:R-:W-:Y:S02]  /*437b0*/  STL.64 [R1+0x2940], R4 ;  /* 0x0029400401007387 */ /* 0x000fe40000100a00 */
[----:B------:R-:W-:Y:S01]  /*437c0*/  STL.64 [R1+0x2958], R10 ;  /* 0x0029580a01007387 */ /* 0x000fe20000100a00 */
[----:B------:R0:W-:Y:S04]  /*437d0*/  STL.64 [R1+0x2950], R8 ;  /* 0x0029500801007387 */ /* 0x0001e80000100a00 */
[----:B0-----:R-:W2:Y:S01]  /*437e0*/  LDL.LU R8, [R1+0x40] ;  /* 0x0000400001087983 */ /* 0x001ea20000300800 */
[----:B------:R-:W-:Y:S01]  /*437f0*/  IMAD.MOV.U32 R10, RZ, RZ, R15 ;  /* 0x000000ffff0a7224 */ /* 0x000fe200078e000f */
[----:B------:R-:W-:-:S02]  /*43800*/  MOV R11, R29 ;  /* 0x0000001d000b7202 */ /* 0x000fc40000000f00 */
[----:B---3--:R-:W-:Y:S02]  /*43810*/  MOV R9, R2 ;  /* 0x0000000200097202 */ /* 0x008fe40000000f00 */
[----:B------:R-:W3:Y:S01]  /*43820*/  LDL.LU R2, [R1+0x29c8] ;  /* 0x0029c80001027983 */ /* 0x000ee20000300800 */
[----:B------:R-:W4:Y:S02]  /*43830*/  LDL.LU R15, [R1+0x29c4] ;  /* 0x0029c400010f7983 */ /* 0x000f240000300800 */
[----:B------:R-:W3:Y:S02]  /*43840*/  LDL.LU R29, [R1+0x29c0] ;  /* 0x0029c000011d7983 */ /* 0x000ee40000300800 */
[----:B------:R-:W-:Y:S01]  /*43850*/  STL.64 [R1+0x2988], R10 ;  /* 0x0029880a01007387 */ /* 0x000fe20000100a00 */
[----:B--2---:R0:W-:Y:S04]  /*43860*/  STL.64 [R1+0x2980], R8 ;  /* 0x0029800801007387 */ /* 0x0041e80000100a00 */
[----:B0-----:R-:W2:Y:S01]  /*43870*/  LDL.LU R8, [R1+0x20] ;  /* 0x0000200001087983 */ /* 0x001ea20000300800 */
[----:B------:R-:W2:Y:S02]  /*43880*/  LDL.LU R9, [R1+0x24] ;  /* 0x0000240001097983 */ /* 0x000ea40000300800 */
[----:B------:R-:W2:Y:S02]  /*43890*/  LDL.LU R10, [R1+0x28] ;  /* 0x00002800010a7983 */ /* 0x000ea40000300800 */
[----:B------:R-:W2:Y:S01]  /*438a0*/  LDL.LU R11, [R1+0x2c] ;  /* 0x00002c00010b7983 */ /* 0x000ea20000300800 */
[----:B------:R-:W2:Y:S01]  /*438b0*/  LDL.LU R4, [R1+0x90] ;  /* 0x0000900001047983 */ /* 0x000ea20000300800 */
[----:B------:R-:W2:Y:S02]  /*438c0*/  LDL.LU R5, [R1+0x94] ;  /* 0x0000940001057983 */ /* 0x000ea40000300800 */
[----:B------:R-:W2:Y:S02]  /*438d0*/  LDL.LU R6, [R1+0x98] ;  /* 0x0000980001067983 */ /* 0x000ea40000300800 */
[----:B------:R-:W2:Y:S01]  /*438e0*/  LDL.LU R7, [R1+0x9c] ;  /* 0x00009c0001077983 */ /* 0x000ea20000300800 */
[----:B------:R-:W4:Y:S01]  /*438f0*/  LDL.LU R16, [R1+0x70] ;  /* 0x0000700001107983 */ /* 0x000f220000300800 */
[----:B------:R-:W4:Y:S02]  /*43900*/  LDL.LU R17, [R1+0x74] ;  /* 0x0000740001117983 */ /* 0x000f240000300800 */
[----:B------:R-:W4:Y:S02]  /*43910*/  LDL.LU R18, [R1+0x78] ;  /* 0x0000780001127983 */ /* 0x000f240000300800 */
[----:B------:R-:W4:Y:S01]  /*43920*/  LDL.LU R19, [R1+0x7c] ;  /* 0x00007c0001137983 */ /* 0x000f220000300800 */
[----:B---3--:R-:W0:Y:S04]  /*43930*/  LDSM.16.MT88.4 R24, [R29+0x1b000] ;  /* 0x01b000001d18783b */ /* 0x008e280000004200 */
[----:B--2---:R-:W-:Y:S01]  /*43940*/  STL.64 [R1+0x2968], R6 ;  /* 0x0029680601007387 */ /* 0x004fe20000100a00 */
[----:B------:R1:W-:Y:S03]  /*43950*/  STL.64 [R1+0x2960], R4 ;  /* 0x0029600401007387 */ /* 0x0003e60000100a00 */
[----:B-1----:R-:W2:Y:S01]  /*43960*/  LDL.LU R4, [R1+0xa0] ;  /* 0x0000a00001047983 */ /* 0x002ea20000300800 */
[----:B------:R-:W2:Y:S02]  /*43970*/  LDL.LU R5, [R1+0xa4] ;  /* 0x0000a40001057983 */ /* 0x000ea40000300800 */
[----:B------:R-:W3:Y:S02]  /*43980*/  LDL.LU R6, [R1+0xa8] ;  /* 0x0000a80001067983 */ /* 0x000ee40000300800 */
[----:B------:R-:W3:Y:S01]  /*43990*/  LDL.LU R7, [R1+0xac] ;  /* 0x0000ac0001077983 */ /* 0x000ee20000300800 */
[----:B----4-:R-:W-:Y:S01]  /*439a0*/  HMMA.16816.F32.BF16 R16, R8, R12, R16 ;  /* 0x0000000c0810723c */ /* 0x010fe20000041810 */
[----:B---3--:R-:W-:Y:S01]  /*439b0*/  STL.64 [R1+0x2978], R6 ;  /* 0x0029780601007387 */ /* 0x008fe20000100a00 */
[----:B--2---:R1:W-:Y:S03]  /*439c0*/  STL.64 [R1+0x2970], R4 ;  /* 0x0029700401007387 */ /* 0x0043e60000100a00 */
[----:B-1----:R-:W2:Y:S01]  /*439d0*/  LDL.LU R4, [R1+0xd0] ;  /* 0x0000d00001047983 */ /* 0x002ea20000300800 */
[----:B------:R-:W2:Y:S02]  /*439e0*/  LDL.LU R5, [R1+0xd4] ;  /* 0x0000d40001057983 */ /* 0x000ea40000300800 */
[----:B------:R-:W3:Y:S02]  /*439f0*/  LDL.LU R6, [R1+0xd8] ;  /* 0x0000d80001067983 */ /* 0x000ee40000300800 */
[----:B------:R-:W3:Y:S02]  /*43a00*/  LDL.LU R7, [R1+0xdc] ;  /* 0x0000dc0001077983 */ /* 0x000ee40000300800 */
[----:B---3--:R-:W-:Y:S01]  /*43a10*/  STL.64 [R1+0x2998], R6 ;  /* 0x0029980601007387 */ /* 0x008fe20000100a00 */
[----:B--2---:R1:W-:Y:S03]  /*43a20*/  STL.64 [R1+0x2990], R4 ;  /* 0x0029900401007387 */ /* 0x0043e60000100a00 */
[----:B-1----:R-:W2:Y:S01]  /*43a30*/  LDL.LU R4, [R1+0xe0] ;  /* 0x0000e00001047983 */ /* 0x002ea20000300800 */
[----:B------:R-:W2:Y:S02]  /*43a40*/  LDL.LU R5, [R1+0xe4] ;  /* 0x0000e40001057983 */ /* 0x000ea40000300800 */
[----:B------:R-:W2:Y:S02]  /*43a50*/  LDL.LU R6, [R1+0xe8] ;  /* 0x0000e80001067983 */ /* 0x000ea40000300800 */
[----:B------:R-:W2:Y:S01]  /*43a60*/  LDL.LU R7, [R1+0xec] ;  /* 0x0000ec0001077983 */ /* 0x000ea20000300800 */
[----:B------:R-:W-:Y:S01]  /*43a70*/  STL.64 [R1+0x2898], R22 ;  /* 0x0028981601007387 */ /* 0x000fe20000100a00 */
[----:B------:R1:W-:Y:S02]  /*43a80*/  STL.64 [R1+0x2890], R20 ;  /* 0x0028901401007387 */ /* 0x0003e40000100a00 */
[----:B-1----:R-:W-:Y:S01]  /*43a90*/  MOV R20, R28 ;  /* 0x0000001c00147202 */ /* 0x002fe20000000f00 */
[----:B------:R-:W-:Y:S01]  /*43aa0*/  IMAD.MOV.U32 R21, RZ, RZ, R3 ;  /* 0x000000ffff157224 */ /* 0x000fe200078e0003 */
[----:B------:R-:W3:Y:S01]  /*43ab0*/  LDL.LU R28, [R1+0x29bc] ;  /* 0x0029bc00011c7983 */ /* 0x000ee20000300800 */
[----:B------:R-:W4:Y:S02]  /*43ac0*/  LDL.LU R3, [R1+0x29b8] ;  /* 0x0029b80001037983 */ /* 0x000f240000300800 */
[----:B------:R-:W2:Y:S01]  /*43ad0*/  LDL.LU R22, [R1+0x38] ;  /* 0x0000380001167983 */ /* 0x000ea20000300800 */
[----:B------:R-:W-:-:S02]  /*43ae0*/  MOV R23, R14 ;  /* 0x0000000e00177202 */ /* 0x000fc40000000f00 */
[----:B------:R-:W2:Y:S01]  /*43af0*/  LDL.LU R14, [R1+0x29b4] ;  /* 0x0029b400010e7983 */ /* 0x000ea20000300800 */
[----:B0-----:R-:W-:Y:S02]  /*43b00*/  STL.64 [R1+0x2888], R26 ;  /* 0x0028881a01007387 */ /* 0x001fe40000100a00 */
[----:B------:R0:W-:Y:S02]  /*43b10*/  STL.64 [R1+0x2880], R24 ;  /* 0x0028801801007387 */ /* 0x0001e40000100a00 */
[----:B0-----:R-:W-:Y:S02]  /*43b20*/  MOV R24, R15 ;  /* 0x0000000f00187202 */ /* 0x001fe40000000f00 */
[----:B------:R-:W2:Y:S01]  /*43b30*/  LDL.LU R15, [R1+0x29b0] ;  /* 0x0029b000010f7983 */ /* 0x000ea20000300800 */
[----:B------:R-:W-:Y:S02]  /*43b40*/  STL.64 [R1+0xb0], R16 ;  /* 0x0000b01001007387 */ /* 0x000fe40000100a00 */
[----:B------:R-:W-:Y:S02]  /*43b50*/  STL.64 [R1+0xb8], R18 ;  /* 0x0000b81201007387 */ /* 0x000fe40000100a00 */
[----:B------:R-:W0:Y:S04]  /*43b60*/  LDSM.16.MT88.4 R16, [R29+0x1b080] ;  /* 0x01b080001d10783b */ /* 0x000e280000004200 */
[----:B0-----:R-:W-:Y:S01]  /*43b70*/  STL.64 [R1+0x70], R16 ;  /* 0x0000701001007387 */ /* 0x001fe20000100a00 */
        /* <DEDUP_REMOVED lines=14> */
[----:B------:R0:W-:Y:S01]  /*43c60*/  STL.64 [R1+0x1a0], R4 ;  /* 0x0001a00401007387 */ /* 0x0001e20000100a00 */
[----:B------:R-:W-:Y:S01]  /*43c70*/  IMAD.MOV.U32 R13, RZ, RZ, R6 ;  /* 0x000000ffff0d7224 */ /* 0x000fe200078e0006 */
[----:B------:R-:W-:Y:S02]  /*43c80*/  MOV R12, R7 ;  /* 0x00000007000c7202 */ /* 0x000fe40000000f00 */
[----:B------:R-:W2:Y:S04]  /*43c90*/  LDL.LU.64 R6, [R1+0x2978] ;  /* 0x0029780001067983 */ /* 0x000ea80000300a00 */
[----:B0-----:R-:W2:Y:S01]  /*43ca0*/  LDL.LU.64 R4, [R1+0x2970] ;  /* 0x0029700001047983 */ /* 0x001ea20000300a00 */
[----:B---3--:R-:W-:Y:S02]  /*43cb0*/  IMAD.MOV.U32 R25, RZ, RZ, R28 ;  /* 0x000000ffff197224 */ /* 0x008fe400078e001c */
[----:B------:R-:W0:Y:S01]  /*43cc0*/  S2R R28, SR_TID.X ;  /* 0x00000000001c7919 */ /* 0x000e220000002100 */
[----:B------:R-:W-:-:S02]  /*43cd0*/  MOV R27, R2 ;  /* 0x00000002001b7202 */ /* 0x000fc40000000f00 */
[----:B------:R-:W1:Y:S01]  /*43ce0*/  S2R R2, SR_TID.X ;  /* 0x0000000000027919 */ /* 0x000e620000002100 */
[----:B--2---:R-:W-:Y:S03]  /*43cf0*/  HMMA.16816.F32.BF16 R8, R8, R18, R4 ;  /* 0x000000120808723c */ /* 0x004fe60000041804 */
[----:B------:R-:W2:Y:S01]  /*43d00*/  LDL.LU.64 R6, [R1+0x2968] ;  /* 0x0029680001067983 */ /* 0x000ea20000300a00 */
[----:B------:R-:W2:Y:S01]  /*43d10*/  LDL.LU.64 R4, [R1+0x2960] ;  /* 0x0029600001047983 */ /* 0x000ea20000300a00 */
[----:B0-----:R-:W-:Y:S02]  /*43d20*/  LOP3.LUT R17, R28, 0x7, RZ, 0xc0, !PT ;  /* 0x000000071c117812 */ /* 0x001fe400078ec0ff */
[----:B-1----:R-:W-:Y:S02]  /*43d30*/  LOP3.LUT R2, R2, 0x10, RZ, 0xc0, !PT ;  /* 0x0000001002027812 */ /* 0x002fe400078ec0ff */
[----:B----4-:R-:W-:Y:S01]  /*43d40*/  MOV R26, R3 ;  /* 0x00000003001a7202 */ /* 0x010fe20000000f00 */
[----:B------:R-:W-:-:S02]  /*43d50*/  SHF.L.U32 R3, R28, 0x1, RZ ;  /* 0x000000011c037819 */ /* 0x000fc400000006ff */
[----:B------:R-:W-:Y:S02]  /*43d60*/  IMAD R17, R17, 0x110, RZ ;  /* 0x0000011011117824 */ /* 0x000fe400078e02ff */
[----:B------:R-:W-:-:S03]  /*43d70*/  IMAD.SHL.U32 R2, R2, 0x80, RZ ;  /* 0x0000008002027824 */ /* 0x000fc600078e00ff */
[----:B------:R-:W-:-:S04]  /*43d80*/  LOP3.LUT R17, R17, 0x10, R3, 0x78, !PT ;  /* 0x0000001011117812 */ /* 0x000fc800078e7803 */
[----:B------:R-:W-:-:S03]  /*43d90*/  LOP3.LUT R17, R17, R2, RZ, 0xfc, !PT ;  /* 0x0000000211117212 */ /* 0x000fc600078efcff */
[----:B------:R-:W-:Y:S02]  /*43da0*/  MOV R3, R10 ;  /* 0x0000000a00037202 */ /* 0x000fe40000000f00 */
[----:B------:R-:W-:Y:S01]  /*43db0*/  MOV R28, R9 ;  /* 0x00000009001c7202 */ /* 0x000fe20000000f00 */
[----:B------:R0:W-:Y:S01]  /*43dc0*/  STL [R1+0x160], R8 ;  /* 0x0001600801007387 */ /* 0x0001e20000100800 */
[----:B------:R-:W-:Y:S02]  /*43dd0*/  IMAD.MOV.U32 R2, RZ, RZ, R11 ;  /* 0x000000ffff027224 */ /* 0x000fe400078e000b */
[----:B------:R-:W3:Y:S01]  /*43de0*/  LDL.LU.64 R10, [R1+0x2958] ;  /* 0x00295800010a7983 */ /* 0x000ee20000300a00 */
[----:B0-----:R-:W4:Y:S01]  /*43df0*/  LDL.LU.64 R8, [R1+0x2950] ;  /* 0x0029500001087983 */ /* 0x001f220000300a00 */
[----:B------:R-:W-:Y:S02]  /*43e00*/  STL [R1+0x2858], R3 ;  /* 0x0028580301007387 */ /* 0x000fe40000100800 */
[----:B------:R-:W-:Y:S02]  /*43e10*/  STL [R1+0x2848], R28 ;  /* 0x0028481c01007387 */ /* 0x000fe40000100800 */
[----:B------:R-:W-:Y:S01]  /*43e20*/  STL [R1+0x2844], R2 ;  /* 0x0028440201007387 */ /* 0x000fe20000100800 */
[C---:B--2---:R-:W-:Y:S08]  /*43e30*/  HMMA.16816.F32.BF16 R4, R20.reuse, R14, R4 ;  /* 0x0000000e1404723c */ /* 0x044ff00000041804 */
[----:B------:R-:W-:Y:S11]  /*43e40*/  HMMA.16816.F32.BF16 R20, R20, R18, R24 ;  /* 0x000000121414723c */ /* 0x000ff60000041818 */
[----:B------:R-:W-:Y:S04]  /*43e50*/  @!UPT UIADD3 URZ, URZ, URZ, URZ ;  /* 0x0000003f3f3ff290 */ /* 0x000fe8000fffe03f */
[----:B------:R-:W-:Y:S01]  /*43e60*/  STL.64 [R1+0x100], R4 ;  /* 0x0001000401007387 */ /* 0x000fe20000100a00 */
[----:B------:R0:W-:Y:S03]  /*43e70*/  STL.64 [R1+0x108], R6 ;  /* 0x0001080601007387 */ /* 0x0001e60000100a00 */
[----:B0-----:R-:W2:Y:S01]  /*43e80*/  LDL.LU.64 R6, [R1+0x2948] ;  /* 0x0029480001067983 */ /* 0x001ea20000300a00 */
[----:B------:R-:W2:Y:S02]  /*43e90*/  LDL.LU.64 R4, [R1+0x2940] ;  /* 0x0029400001047983 */ /* 0x000ea40000300a00 */
[----:B------:R-:W-:Y:S02]  /*43ea0*/  STL.64 [R1+0x2928], R14 ;  /* 0x0029280e01007387 */ /* 0x000fe40000100a00 */
[----:B------:R-:W-:Y:S02]  /*43eb0*/  STL.64 [R1+0x2920], R12 ;  /* 0x0029200c01007387 */ /* 0x000fe40000100a00 */
[----:B------:R-:W0:Y:S04]  /*43ec0*/  LDSM.16.MT88.4 R12, [R17+0x1c000] ;  /* 0x01c00000110c783b */ /* 0x000e280000004200 */
[----:B------:R4:W-:Y:S01]  /*43ed0*/  STL.64 [R1+0x90], R20 ;  /* 0x0000901401007387 */ /* 0x0009e20000100a00 */
[----:B------:R3:W-:Y:S03]  /*43ee0*/  STL.64 [R1+0x98], R22 ;  /* 0x0000981601007387 */ /* 0x0007e60000100a00 */
[----:B0-----:R-:W-:Y:S01]  /*43ef0*/  STL [R1+0x68], R14 ;  /* 0x0000680e01007387 */ /* 0x001fe20000100800 */
[----:B------:R-:W2:Y:S02]  /*43f00*/  LDL.LU R24, [R1+0x140] ;  /* 0x0001400001187983 */ /* 0x000ea40000300800 */
[----:B------:R-:W2:Y:S02]  /*43f10*/  LDL.LU R25, [R1+0x144] ;  /* 0x0001440001197983 */ /* 0x000ea40000300800 */
[----:B------:R-:W2:Y:S01]  /*43f20*/  LDL.LU R26, [R1+0x148] ;  /* 0x00014800011a7983 */ /* 0x000ea20000300800 */
[----:B------:R-:W2:Y:S01]  /*43f30*/  LDL.LU R27, [R1+0x14c] ;  /* 0x00014c00011b7983 */ /* 0x000ea20000300800 */
[----:B----4-:R-:W-:Y:S01]  /*43f40*/  MOV R20, R8 ;  /* 0x0000000800147202 */ /* 0x010fe20000000f00 */
[----:B---3--:R-:W-:Y:S01]  /*43f50*/  IMAD.MOV.U32 R22, RZ, RZ, R11 ;  /* 0x000000ffff167224 */ /* 0x008fe200078e000b */
[----:B------:R-:W-:-:S02]  /*43f60*/  MOV R23, R10 ;  /* 0x0000000a00177202 */ /* 0x000fc40000000f00 */
[----:B------:R-:W-:Y:S01]  /*43f70*/  MOV R21, R9 ;  /* 0x0000000900157202 */ /* 0x000fe20000000f00 */
[----:B--2---:R-:W-:Y:S01]  /*43f80*/  STL.64 [R1+0x28a8], R26 ;  /* 0x0028a81a01007387 */ /* 0x004fe20000100a00 */
[----:B------:R0:W-:Y:S02]  /*43f90*/  STL.64 [R1+0x28a0], R24 ;  /* 0x0028a01801007387 */ /* 0x0001e40000100a00 */
        /* <DEDUP_REMOVED lines=8> */
[----:B------:R-:W2:Y:S01]  /*44020*/  LDL.LU R26, [R1+0x158] ;  /* 0x00015800011a7983 */ /* 0x000ea20000300800 */
[----:B----4-:R-:W-:-:S05]  /*44030*/  MOV R27, R11 ;  /* 0x0000000b001b7202 */ /* 0x010fca0000000f00 */
[----:B--2---:R-:W-:Y:S01]  /*44040*/  STL.64 [R1+0x28b8], R26 ;  /* 0x0028b81a01007387 */ /* 0x004fe20000100a00 */
[----:B------:R0:W-:Y:S03]  /*44050*/  STL.64 [R1+0x28b0], R24 ;  /* 0x0028b01801007387 */ /* 0x0001e60000100a00 */
[----:B0-----:R-:W2:Y:S01]  /*44060*/  LDL.LU R24, [R1+0x190] ;  /* 0x0001900001187983 */ /* 0x001ea20000300800 */
[----:B------:R-:W2:Y:S02]  /*44070*/  LDL.LU R25, [R1+0x194] ;  /* 0x0001940001197983 */ /* 0x000ea40000300800 */
[----:B------:R-:W4:Y:S02]  /*44080*/  LDL.LU R26, [R1+0x198] ;  /* 0x00019800011a7983 */ /* 0x000f240000300800 */
[----:B------:R-:W4:Y:S01]  /*44090*/  LDL.LU R27, [R1+0x19c] ;  /* 0x00019c00011b7983 */ /* 0x000f220000300800 */
[----:B------:R-:W-:Y:S01]  /*440a0*/  MOV R22, R5 ;  /* 0x0000000500167202 */ /* 0x000fe20000000f00 */
[----:B------:R-:W-:-:S02]  /*440b0*/  IMAD.MOV.U32 R23, RZ, RZ, R4 ;  /* 0x000000ffff177224 */ /* 0x000fc400078e0004 */
[----:B------:R-:W-:Y:S01]  /*440c0*/  IMAD.MOV.U32 R20, RZ, RZ, R7 ;  /* 0x000000ffff147224 */ /* 0x000fe200078e0007 */
[----:B------:R-:W-:Y:S01]  /*440d0*/  MOV R21, R6 ;  /* 0x0000000600157202 */ /* 0x000fe20000000f00 */
[----:B----4-:R-:W-:Y:S01]  /*440e0*/  STL.64 [R1+0x28d8], R26 ;  /* 0x0028d81a01007387 */ /* 0x010fe20000100a00 */
[----:B--2---:R0:W-:Y:S02]  /*440f0*/  STL.64 [R1+0x28d0], R24 ;  /* 0x0028d01801007387 */ /* 0x0041e40000100a00 */
[----:B------:R-:W2:Y:S02]  /*44100*/  LDL R11, [R1+0xe40] ;  /* 0x000e4000010b7983 */ /* 0x000ea40000100800 */
[----:B------:R-:W-:Y:S01]  /*44110*/  STL.64 [R1+0x28f8], R22 ;  /* 0x0028f81601007387 */ /* 0x000fe20000100a00 */
[----:B------:R1:W-:Y:S04]  /*44120*/  STL.64 [R1+0x28f0], R20 ;  /* 0x0028f01401007387 */ /* 0x0003e80000100a00 */
[----:B0-----:R-:W4:Y:S01]  /*44130*/  LDL.LU R24, [R1+0x180] ;  /* 0x0001800001187983 */ /* 0x001f220000300800 */
[----:B------:R-:W4:Y:S02]  /*44140*/  LDL.LU R25, [R1+0x184] ;  /* 0x0001840001197983 */ /* 0x000f240000300800 */
[----:B------:R-:W3:Y:S02]  /*44150*/  LDL.LU R26, [R1+0x188] ;  /* 0x00018800011a7983 */ /* 0x000ee40000300800 */
[----:B------:R-:W3:Y:S01]  /*44160*/  LDL.LU R27, [R1+0x18c] ;  /* 0x00018c00011b7983 */ /* 0x000ee20000300800 */
[----:B-1----:R-:W4:Y:S01]  /*44170*/  LDL.LU R20, [R1+0x80] ;  /* 0x0000800001147983 */ /* 0x002f220000300800 */
[----:B------:R-:W4:Y:S02]  /*44180*/  LDL.LU R21, [R1+0x84] ;  /* 0x0000840001157983 */ /* 0x000f240000300800 */
[----:B------:R-:W4:Y:S02]  /*44190*/  LDL.LU R22, [R1+0x88] ;  /* 0x0000880001167983 */ /* 0x000f240000300800 */
[----:B------:R-:W4:Y:S01]  /*441a0*/  LDL.LU R23, [R1+0x8c] ;  /* 0x00008c0001177983 */ /* 0x000f220000300800 */
[----:B------:R-:W-:Y:S01]  /*441b0*/  MOV R2, R13 ;  /* 0x0000000d00027202 */ /* 0x000fe20000000f00 */
[----:B------:R-:W-:Y:S01]  /*441c0*/  IMAD.MOV.U32 R16, RZ, RZ, R15 ;  /* 0x000000ffff107224 */ /* 0x000fe200078e000f */
[----:B--2---:R-:W0:Y:S04]  /*441d0*/  LDSM.16.M88.4 R4, [R11+0x20380] ;  /* 0x020380000b04783b */ /* 0x004e280000000200 */
[----:B---3--:R-:W-:Y:S01]  /*441e0*/  STL.64 [R1+0x28e8], R26 ;  /* 0x0028e81a01007387 */ /* 0x008fe20000100a00 */
[----:B----4-:R1:W-:Y:S03]  /*441f0*/  STL.64 [R1+0x28e0], R24 ;  /* 0x0028e01801007387 */ /* 0x0103e60000100a00 */
[----:B-1----:R-:W2:Y:S01]  /*44200*/  LDL.LU R24, [R1+0x1b0] ;  /* 0x0001b00001187983 */ /* 0x002ea20000300800 */
[----:B------:R-:W2:Y:S02]  /*44210*/  LDL.LU R25, [R1+0x1b4] ;  /* 0x0001b40001197983 */ /* 0x000ea40000300800 */
[----:B------:R-:W3:Y:S02]  /*44220*/  LDL.LU R26, [R1+0x1b8] ;  /* 0x0001b800011a7983 */ /* 0x000ee40000300800 */
[----:B------:R-:W3:Y:S01]  /*44230*/  LDL.LU R27, [R1+0x1bc] ;  /* 0x0001bc00011b7983 */ /* 0x000ee20000300800 */
[----:B------:R-:W4:Y:S04]  /*44240*/  LDL R3, [R1+0x1214] ;  /* 0x0012140001037983 */ /* 0x000f280000100800 */
        /* <DEDUP_REMOVED lines=12> */
[----:B------:R-:W-:Y:S01]  /*44310*/  STL [R1+0x2860], R2 ;  /* 0x0028600201007387 */ /* 0x000fe20000100800 */
[----:B------:R-:W-:Y:S02]  /*44320*/  STL [R1+0x285c], R16 ;  /* 0x00285c1001007387 */ /* 0x000fe40000100800 */
[----:B0-----:R0:W-:Y:S02]  /*44330*/  STL [R1+0x2734], R6 ;  /* 0x0027340601007387 */ /* 0x0011e40000100800 */
[----:B------:R1:W-:Y:S01]  /*44340*/  STL [R1+0x2730], R7 ;  /* 0x0027300701007387 */ /* 0x0003e20000100800 */
[----:B------:R3:W-:Y:S01]  /*44350*/  STL.64 [R1+0x2850], R4 ;  /* 0x0028500401007387 */ /* 0x0007e20000100a00 */
[----:B0-----:R-:W-:Y:S01]  /*44360*/  MOV R6, R9 ;  /* 0x0000000900067202 */ /* 0x001fe20000000f00 */
[----:B-1----:R-:W-:Y:S01]  /*44370*/  IMAD.MOV.U32 R7, RZ, RZ, R8 ;  /* 0x000000ffff077224 */ /* 0x002fe200078e0008 */
[----:B---3--:R-:W-:Y:S01]  /*44380*/  MOV R5, R10 ;  /* 0x0000000a00057202 */ /* 0x008fe20000000f00 */
[----:B------:R-:W3:Y:S04]  /*44390*/  LDL.LU R4, [R1+0x110] ;  /* 0x0001100001047983 */ /* 0x000ee80000300800 */
[----:B------:R-:W0:Y:S04]  /*443a0*/  LDSM.16.M88.4 R8, [R11+0x28380] ;  /* 0x028380000b08783b */ /* 0x000e280000000200 */
[----:B0-----:R-:W-:Y:S01]  /*443b0*/  STL [R1+0x2738], R10 ;  /* 0x0027380a01007387 */ /* 0x001fe20000100800 */
[----:B------:R-:W-:Y:S02]  /*443c0*/  STL [R1+0x270c], R11 ;  /* 0x00270c0b01007387 */ /* 0x000fe40000100800 */
[----:B------:R0:W-:Y:S02]  /*443d0*/  STL.64 [R1+0x2868], R8 ;  /* 0x0028680801007387 */ /* 0x0001e40000100a00 */
[----:B0-----:R-:W2:Y:S01]  /*443e0*/  LDL.LU R8, [R1+0xc0] ;  /* 0x0000c00001087983 */ /* 0x001ea20000300800 */
[----:B------:R-:W2:Y:S02]  /*443f0*/  LDL.LU R9, [R1+0xc4] ;  /* 0x0000c40001097983 */ /* 0x000ea40000300800 */
[----:B------:R-:W2:Y:S02]  /*44400*/  LDL.LU R10, [R1+0xc8] ;  /* 0x0000c800010a7983 */ /* 0x000ea40000300800 */
[----:B------:R-:W2:Y:S01]  /*44410*/  LDL.LU R11, [R1+0xcc] ;  /* 0x0000cc00010b7983 */ /* 0x000ea20000300800 */
[----:B------:R-:W-:-:S02]  /*44420*/  MOV R28, R12 ;  /* 0x0000000c001c7202 */ /* 0x000fc40000000f00 */
[----:B------:R-:W0:Y:S04]  /*44430*/  LDSM.16.MT88.4 R12, [R17+0x1c080] ;  /* 0x01c08000110c783b */ /* 0x000e280000004200 */
[----:B--2---:R-:W-:Y:S01]  /*44440*/  STL.64 [R1+0x2878], R10 ;  /* 0x0028780a01007387 */ /* 0x004fe20000100a00 */
[----:B------:R1:W-:Y:S03]  /*44450*/  STL.64 [R1+0x2870], R8 ;  /* 0x0028700801007387 */ /* 0x0003e60000100a00 */
[----:B-1----:R-:W2:Y:S01]  /*44460*/  LDL.LU R8, [R1+0x130] ;  /* 0x0001300001087983 */ /* 0x002ea20000300800 */
[----:B------:R-:W2:Y:S02]  /*44470*/  LDL.LU R9, [R1+0x134] ;  /* 0x0001340001097983 */ /* 0x000ea40000300800 */
[----:B------:R-:W2:Y:S02]  /*44480*/  LDL.LU R10, [R1+0x138] ;  /* 0x00013800010a7983 */ /* 0x000ea40000300800 */
[----:B------:R-:W2:Y:S01]  /*44490*/  LDL.LU R11, [R1+0x13c] ;  /* 0x00013c00010b7983 */ /* 0x000ea20000300800 */
[----:B0-----:R-:W-:Y:S01]  /*444a0*/  STL.64 [R1+0x50], R12 ;  /* 0x0000500c01007387 */ /* 0x001fe20000100a00 */
[----:B------:R0:W-:Y:S03]  /*444b0*/  STL.64 [R1+0x58], R14 ;  /* 0x0000580e01007387 */ /* 0x0001e60000100a00 */
[----:B0-----:R-:W2:Y:S01]  /*444c0*/  LDL.LU.64 R14, [R1+0x2928] ;  /* 0x00292800010e7983 */ /* 0x001ea20000300a00 */
[----:B------:R-:W3:Y:S01]  /*444d0*/  LDL.LU.64 R12, [R1+0x2920] ;  /* 0x00292000010c7983 */ /* 0x000ee20000300a00 */
[C---:B--2---:R-:W-:Y:S11]  /*444e0*/  HMMA.16816.F32.BF16 R24, R20.reuse, R14, R24 ;  /* 0x0000000e1418723c */ /* 0x044ff60000041818 */
[----:B------:R-:W-:Y:S11]  /*444f0*/  @!UPT UIADD3 URZ, URZ, URZ, URZ ;  /* 0x0000003f3f3ff290 */ /* 0x000ff6000fffe03f */
[----:B------:R-:W-:Y:S01]  /*44500*/  @!UPT UIADD3 URZ, URZ, URZ, URZ ;  /* 0x0000003f3f3ff290 */ /* 0x000fe2000fffe03f */
[----:B------:R-:W-:Y:S01]  /*44510*/  STL.64 [R1+0xf0], R24 ;  /* 0x0000f01801007387 */ /* 0x000fe20000100a00 */
[----:B------:R-:W-:Y:S02]  /*44520*/  STL.64 [R1+0xf8], R26 ;  /* 0x0000f81a01007387 */ /* 0x000fe40000100a00 */
[----:B----4-:R-:W0:Y:S02]  /*44530*/  LDSM.16.MT88.4 R24, [R3+0x1c000] ;  /* 0x01c000000318783b */ /* 0x010e240000004200 */
[----:B0-----:R-:W-:Y:S02]  /*44540*/  STL.64 [R1+0x40], R24 ;  /* 0x0000401801007387 */ /* 0x001fe40000100a00 */
[----:B------:R-:W-:Y:S02]  /*44550*/  STL.64 [R1+0x48], R26 ;  /* 0x0000481a01007387 */ /* 0x000fe40000100a00 */
[----:B------:R-:W0:Y:S02]  /*44560*/  LDSM.16.MT88.4 R24, [R3+0x1c080] ;  /* 0x01c080000318783b */ /* 0x000e240000004200 */
[----:B0-----:R-:W-:Y:S02]  /*44570*/  STL.64 [R1+0x30], R24 ;  /* 0x0000301801007387 */ /* 0x001fe40000100a00 */
        /* <DEDUP_REMOVED lines=44> */
[----:B------:R-:W-:Y:S01]  /*44840*/  STL.64 [R1], R20 ;  /* 0x0000001401007387 */ /* 0x000fe20000100a00 */
        /* <DEDUP_REMOVED lines=9> */
[----:B------:R-:W2:Y:S01]  /*448e0*/  LDL.LU.64 R24, [R1+0x2880] ;  /* 0x0028800001187983 */ /* 0x000ea20000300a00 */
[----:B---3--:R-:W-:Y:S01]  /*448f0*/  HMMA.16816.F32.BF16 R4, R20, R18, R4 ;  /* 0x000000121404723c */ /* 0x008fe20000041804 */
[----:B------:R-:W3:Y:S11]  /*44900*/  LDL.LU R20, [R1+0xb0] ;  /* 0x0000b00001147983 */ /* 0x000ef60000300800 */
[----:B------:R-:W-:Y:S11]  /*44910*/  @!UPT UIADD3 URZ, URZ, URZ, URZ ;  /* 0x0000003f3f3ff290 */ /* 0x000ff6000fffe03f */
[----:B------:R0:W-:Y:S01]  /*44920*/  STL.64 [R1+0x140], R4 ;  /* 0x0001400401007387 */ /* 0x0001e20000100a00 */
[----:B------:R1:W-:Y:S02]  /*44930*/  STL.64 [R1+0x148], R6 ;  /* 0x0001480601007387 */ /* 0x0003e40000100a00 */
[----:B------:R-:W3:Y:S02]  /*44940*/  LDL.LU R21, [R1+0xb4] ;  /* 0x0000b40001157983 */ /* 0x000ee40000300800 */
[----:B------:R-:W3:Y:S01]  /*44950*/  LDL.LU R22, [R1+0xb8] ;  /* 0x0000b80001167983 */ /* 0x000ee20000300800 */
[----:B------:R-:W3:Y:S04]  /*44960*/  LDL.LU R23, [R1+0xbc] ;  /* 0x0000bc0001177983 */ /* 0x000ee80000300800 */
[----:B0-----:R-:W4:Y:S01]  /*44970*/  LDL.LU R4, [R1+0x170] ;  /* 0x0001700001047983 */ /* 0x001f220000300800 */
[----:B------:R-:W4:Y:S02]  /*44980*/  LDL.LU R5, [R1+0x174] ;  /* 0x0001740001057983 */ /* 0x000f240000300800 */
[----:B-1----:R-:W4:Y:S02]  /*44990*/  LDL.LU R6, [R1+0x178] ;  /* 0x0001780001067983 */ /* 0x002f240000300800 */
[----:B------:R-:W4:Y:S01]  /*449a0*/  LDL.LU R7, [R1+0x17c] ;  /* 0x00017c0001077983 */ /* 0x000f220000300800 */
        /* <DEDUP_REMOVED lines=10> */
[----:B------:R0:W-:Y:S01]  /*44a50*/  STL.64 [R1+0x130], R24 ;  /* 0x0001301801007387 */ /* 0x0001e20000100a00 */
[----:B------:R1:W-:Y:S03]  /*44a60*/  STL.64 [R1+0x138], R26 ;  /* 0x0001381a01007387 */ /* 0x0003e60000100a00 */
[----:B0-----:R-:W3:Y:S01]  /*44a70*/  LDL.LU.64 R24, [R1+0x70] ;  /* 0x0000700001187983 */ /* 0x001ee20000300a00 */
[----:B-1----:R-:W3:Y:S02]  /*44a80*/  LDL.LU.64 R26, [R1+0x78] ;  /* 0x00007800011a7983 */ /* 0x002ee40000300a00 */
[----:B------:R-:W-:Y:S01]  /*44a90*/  IMAD.MOV.U32 R10, RZ, RZ, R13 ;  /* 0x000000ffff0a7224 */ /* 0x000fe200078e000d */
[----:B---3--:R-:W-:Y:S01]  /*44aa0*/  HMMA.16816.F32.BF16 R20, R24, R14, R20 ;  /* 0x0000000e1814723c */ /* 0x008fe20000041814 */
[----:B------:R-:W-:Y:S02]  /*44ab0*/  MOV R2, R24 ;  /* 0x0000001800027202 */ /* 0x000fe40000000f00 */
[----:B------:R-:W-:Y:S01]  /*44ac0*/  MOV R16, R25 ;  /* 0x0000001900107202 */ /* 0x000fe20000000f00 */
[----:B------:R-:W-:Y:S01]  /*44ad0*/  IMAD.MOV.U32 R3, RZ, RZ, R26 ;  /* 0x000000ffff037224 */ /* 0x000fe200078e001a */
[----:B------:R-:W-:-:S02]  /*44ae0*/  MOV R0, R27 ;  /* 0x0000001b00007202 */ /* 0x000fc40000000f00 */
[----:B------:R-:W-:Y:S11]  /*44af0*/  LDSM.16.MT88.4 R24, [R29+0x1c080] ;  /* 0x01c080001d18783b */ /* 0x000ff60000004200 */
[----:B------:R-:W-:Y:S06]  /*44b00*/  @!UPT UIADD3 URZ, URZ, URZ, URZ ;  /* 0x0000003f3f3ff290 */ /* 0x000fec000fffe03f */
[----:B------:R-:W-:Y:S01]  /*44b10*/  MOV R11, R23 ;  /* 0x00000017000b7202 */ /* 0x000fe20000000f00 */
[----:B------:R-:W-:Y:S01]  /*44b20*/  STL.64 [R1+0xd0], R20 ;  /* 0x0000d01401007387 */ /* 0x000fe20000100a00 */
[----:B------:R-:W-:Y:S02]  /*44b30*/  STL [R1+0xd8], R22 ;  /* 0x0000d81601007387 */ /* 0x000fe40000100800 */
[----:B------:R-:W-:Y:S01]  /*44b40*/  LDSM.16.MT88.4 R20, [R17+0x1d000] ;  /* 0x01d000001114783b */ /* 0x000fe20000004200 */
[----:B------:R0:W-:Y:S02]  /*44b50*/  STL [R1+0x2840], R11 ;  /* 0x0028400b01007387 */ /* 0x0001e40000100800 */
[----:B0-----:R-:W-:Y:S02]  /*44b60*/  MOV R11, R12 ;  /* 0x0000000c000b7202 */ /* 0x001fe40000000f00 */
[----:B------:R-:W0:Y:S04]  /*44b70*/  LDSM.16.MT88.4 R12, [R29+0x1c000] ;  /* 0x01c000001d0c783b */ /* 0x000e280000004200 */
[----:B--2---:R1:W-:Y:S04]  /*44b80*/  STL.64 [R1+0x2838], R8 ;  /* 0x0028380801007387 */ /* 0x0043e80000100a00 */
[----:B-1----:R-:W2:Y:S01]  /*44b90*/  LDL.LU R8, [R1+0x1a0] ;  /* 0x0001a00001087983 */ /* 0x002ea20000300800 */
[----:B------:R-:W2:Y:S03]  /*44ba0*/  LDL.LU R9, [R1+0x1a4] ;  /* 0x0001a40001097983 */ /* 0x000ea60000300800 */
        /* <DEDUP_REMOVED lines=8> */
[----:B0-----:R-:W3:Y:S01]  /*44c30*/  LDL.LU.64 R24, [R1+0x50] ;  /* 0x0000500001187983 */ /* 0x001ee20000300a00 */
[----:B------:R-:W3:Y:S02]  /*44c40*/  LDL.LU.64 R26, [R1+0x58] ;  /* 0x00005800011a7983 */ /* 0x000ee40000300a00 */
[----:B------:R-:W-:Y:S02]  /*44c50*/  STL [R1+0x2708], R29 ;  /* 0x0027081d01007387 */ /* 0x000fe40000100800 */
[----:B------:R-:W-:Y:S01]  /*44c60*/  STL.64 [R1+0x2718], R22 ;  /* 0x0027181601007387 */ /* 0x000fe20000100a00 */
[----:B------:R0:W-:Y:S02]  /*44c70*/  STL.64 [R1+0x2710], R20 ;  /* 0x0027101401007387 */ /* 0x0001e40000100a00 */
[----:B0-----:R-:W-:-:S02]  /*44c80*/  MOV R20, R2 ;  /* 0x0000000200147202 */ /* 0x001fc40000000f00 */
[----:B------:R-:W2:Y:S01]  /*44c90*/  LDL.LU R2, [R1+0x2860] ;  /* 0x0028600001027983 */ /* 0x000ea20000300800 */
[----:B------:R-:W-:Y:S01]  /*44ca0*/  IMAD.MOV.U32 R21, RZ, RZ, R16 ;  /* 0x000000ffff157224 */ /* 0x000fe200078e0010 */
[----:B------:R-:W-:Y:S02]  /*44cb0*/  MOV R22, R3 ;  /* 0x0000000300167202 */ /* 0x000fe40000000f00 */
[----:B------:R-:W-:Y:S01]  /*44cc0*/  MOV R23, R0 ;  /* 0x0000000000177202 */ /* 0x000fe20000000f00 */
[----:B------:R-:W3:Y:S01]  /*44cd0*/  LDL.LU R16, [R1+0x285c] ;  /* 0x00285c0001107983 */ /* 0x000ee20000300800 */
[----:B------:R-:W3:Y:S05]  /*44ce0*/  LDL.LU R3, [R1+0x2858] ;  /* 0x0028580001037983 */ /* 0x000eea0000300800 */
[----:B----4-:R-:W-:Y:S01]  /*44cf0*/  HMMA.16816.F32.BF16 R20, R20, R18, R4 ;  /* 0x000000121414723c */ /* 0x010fe20000041804 */
[----:B------:R-:W4:Y:S11]  /*44d00*/  LDL.LU.64 R4, [R1+0x2850] ;  /* 0x0028500001047983 */ /* 0x000f360000300a00 */
[----:B------:R-:W-:Y:S11]  /*44d10*/  @!UPT UIADD3 URZ, URZ, URZ, URZ ;  /* 0x0000003f3f3ff290 */ /* 0x000ff6000fffe03f */
[----:B------:R-:W-:Y:S01]  /*44d20*/  STL.64 [R1+0x2728], R22 ;  /* 0x0027281601007387 */ /* 0x000fe20000100a00 */
[----:B------:R0:W-:Y:S02]  /*44d30*/  STL.64 [R1+0x2720], R20 ;  /* 0x0027201401007387 */ /* 0x0001e40000100a00 */
[----:B0-----:R-:W-:Y:S02]  /*44d40*/  IMAD.MOV.U32 R20, RZ, RZ, R28 ;  /* 0x000000ffff147224 */ /* 0x001fe400078e001c */
[----:B------:R-:W4:Y:S01]  /*44d50*/  LDL.LU R28, [R1+0x2848] ;  /* 0x00284800011c7983 */ /* 0x000f220000300800 */
[----:B--2---:R-:W-:-:S03]  /*44d60*/  MOV R21, R2 ;  /* 0x0000000200157202 */ /* 0x004fc60000000f00 */
[----:B------:R-:W2:Y:S01]  /*44d70*/  LDL.LU R2, [R1+0x2844] ;  /* 0x0028440001027983 */ /* 0x000ea20000300800 */
[----:B------:R-:W2:Y:S01]  /*44d80*/  LDL.LU R22, [R1+0x68] ;  /* 0x0000680001167983 */ /* 0x000ea20000300800 */
[----:B---3--:R-:W-:Y:S02]  /*44d90*/  MOV R23, R16 ;  /* 0x0000001000177202 */ /* 0x008fe40000000f00 */
[----:B------:R-:W0:Y:S04]  /*44da0*/  LDSM.16.MT88.4 R16, [R17+0x1d080] ;  /* 0x01d080001110783b */ /* 0x000e280000004200 */
[----:B0-----:R-:W-:Y:S01]  /*44db0*/  STL.64 [R1+0x26f0], R18 ;  /* 0x0026f01201007387 */ /* 0x001fe20000100a00 */
[----:B------:R0:W-:Y:S03]  /*44dc0*/  STL.64 [R1+0x26e8], R16 ;  /* 0x0026e81001007387 */ /* 0x0001e60000100a00 */
[----:B0-----:R-:W3:Y:S01]  /*44dd0*/  LDL.LU R16, [R1+0x160] ;  /* 0x0001600001107983 */ /* 0x001ee20000300800 */
[----:B----4-:R-:W-:Y:S01]  /*44de0*/  IMAD.MOV.U32 R17, RZ, RZ, R28 ;  /* 0x000000ffff117224 */ /* 0x010fe200078e001c */
[-C--:B--2---:R-:W-:Y:S01]  /*44df0*/  HMMA.16816.F32.BF16 R8, R20, R4.reuse, R8 ;  /* 0x000000041408723c */ /* 0x084fe20000041808 */
[----:B------:R-:W-:Y:S11]  /*44e00*/  MOV R19, R2 ;  /* 0x0000000200137202 */ /* 0x000ff60000000f00 */
[----:B------:R-:W-:Y:S11]  /*44e10*/  @!UPT UIADD3 URZ, URZ, URZ, URZ ;  /* 0x0000003f3f3ff290 */ /* 0x000ff6000fffe03f */
[----:B------:R-:W-:Y:S01]  /*44e20*/  @!UPT UIADD3 URZ, URZ, URZ, URZ ;  /* 0x0000003f3f3ff290 */ /* 0x000fe2000fffe03f */
[----:B------:R-:W-:Y:S02]  /*44e30*/  IMAD.MOV.U32 R2, RZ, RZ, R11 ;  /* 0x000000ffff027224 */ /* 0x000fe400078e000b */
[----:B------:R-:W-:Y:S01]  /*44e40*/  IMAD.MOV.U32 R0, RZ, RZ, R8 ;  /* 0x000000ffff007224 */ /* 0x000fe200078e0008 */
[----:B------:R-:W-:Y:S01]  /*44e50*/  MOV R28, R9 ;  /* 0x00000009001c7202 */ /* 0x000fe20000000f00 */
[----:B------:R-:W2:Y:S01]  /*44e60*/  LDL.LU R11, [R1+0x2840] ;  /* 0x00284000010b7983 */ /* 0x000ea20000300800 */
[----:B------:R-:W3:Y:S01]  /*44e70*/  LDL.LU.64 R8, [R1+0x2838] ;  /* 0x0028380001087983 */ /* 0x000ee20000300a00 */
[----:B------:R-:W-:Y:S01]  /*44e80*/  MOV R18, R3 ;  /* 0x0000000300127202 */ /* 0x000fe20000000f00 */
[----:B------:R-:W-:Y:S01]  /*44e90*/  HMMA.16816.F32.BF16 R12, R24, R4, R12 ;  /* 0x00000004180c723c */ /* 0x000fe2000004180c */
[----:B------:R-:W-:Y:S11]  /*44ea0*/  MOV R3, R10 ;  /* 0x0000000a00037202 */ /* 0x000ff60000000f00 */
[----:B------:R-:W-:Y:S11]  /*44eb0*/  @!UPT UIADD3 URZ, URZ, URZ, URZ ;  /* 0x0000003f3f3ff290 */ /* 0x000ff6000fffe03f */
[----:B------:R-:W-:Y:S01]  /*44ec0*/  @!UPT UIADD3 URZ, URZ, URZ, URZ ;  /* 0x0000003f3f3ff290 */ /* 0x000fe2000fffe03f */
[----:B------:R-:W-:Y:S01]  /*44ed0*/  IMAD.MOV.U32 R6, RZ, RZ, R14 ;  /* 0x000000ffff067224 */ /* 0x000fe200078e000e */
[----:B------:R-:W-:Y:S02]  /*44ee0*/  MOV R7, R15 ;  /* 0x0000000f00077202 */ /* 0x000fe40000000f00 */
[----:B------:R-:W-:Y:S01]  /*44ef0*/  MOV R10, R13 ;  /* 0x0000000d000a7202 */ /* 0x000fe20000000f00 */
[----:B---3--:R-:W-:Y:S11]  /*44f00*/  HMMA.16816.F32.BF16 R16, R20, R8, R16 ;  /* 0x000000081410723c */ /* 0x008ff60000041810 */
[----:B------:R-:W-:Y:S11]  /*44f10*/  @!UPT UIADD3 URZ, URZ, URZ, URZ ;  /* 0x0000003f3f3ff290 */ /* 0x000ff6000fffe03f */
[----:B------:R-:W-:Y:S01]  /*44f20*/  @!UPT UIADD3 URZ, URZ, URZ, URZ ;  /* 0x0000003f3f3ff290 */ /* 0x000fe2000fffe03f */
[----:B------:R0:W-:Y:S01]  /*44f30*/  STL.64 [R1+0x2700], R18 ;  /* 0x0027001201007387 */ /* 0x0001e20000100a00 */
[----:B------:R1:W-:Y:S02]  /*44f40*/  STL.64 [R1+0x26f8], R16 ;  /* 0x0026f81001007387 */ /* 0x0003e40000100a00 */
[----:B------:R3:W-:Y:S02]  /*44f50*/  STL [R1+0x60], R12 ;  /* 0x0000600c01007387 */ /* 0x0007e40000100800 */
[----:B------:R-:W-:Y:S01]  /*44f60*/  STL.64 [R1+0x2820], R6 ;  /* 0x0028200601007387 */ /* 0x000fe20000100a00 */
[----:B------:R-:W-:Y:S01]  /*44f70*/  STL.64 [R1+0x2818], R4 ;  /* 0x0028180401007387 */ /* 0x000fe20000100a00 */
[----:B0-----:R-:W-:Y:S02]  /*44f80*/  MOV R19, R24 ;  /* 0x0000001800137202 */ /* 0x001fe40000000f00 */
[----:B------:R-:W-:Y:S01]  /*44f90*/  MOV R18, R25 ;  /* 0x0000001900127202 */ /* 0x000fe20000000f00 */
[----:B------:R-:W4:Y:S01]  /*44fa0*/  LDL.LU R24, [R1+0x130] ;  /* 0x0001300001187983 */ /* 0x000f220000300800 */
[----:B-1----:R-:W-:-:S02]  /*44fb0*/  IMAD.MOV.U32 R17, RZ, RZ, R26 ;  /* 0x000000ffff117224 */ /* 0x002fc400078e001a */
[----:B------:R-:W4:Y:S01]  /*44fc0*/  LDL.LU R25, [R1+0x134] ;  /* 0x0001340001197983 */ /* 0x000f220000300800 */
[----:B------:R-:W-:Y:S01]  /*44fd0*/  MOV R16, R27 ;  /* 0x0000001b00107202 */ /* 0x000fe20000000f00 */
[----:B------:R-:W2:Y:S01]  /*44fe0*/  LDL.LU R26, [R1+0x138] ;  /* 0x00013800011a7983 */ /* 0x000ea20000300800 */
[----:B------:R-:W2:Y:S02]  /*44ff0*/  LDL.LU R27, [R1+0x13c] ;  /* 0x00013c00011b7983 */ /* 0x000ea40000300800 */
[----:B---3--:R-:W3:Y:S02]  /*45000*/  LDL.LU R12, [R1+0x80] ;  /* 0x00008000010c7983 */ /* 0x008ee40000300800 */
[----:B------:R-:W3:Y:S01]  /*45010*/  LDL.LU R13, [R1+0x84] ;  /* 0x00008400010d7983 */ /* 0x000ee20000300800 */
[----:B------:R-:W2:Y:S01]  /*45020*/  LDL.LU R14, [R1+0x88] ;  /* 0x00008800010e7983 */ /* 0x000ea20000300800 */
[----:B------:R-:W2:Y:S03]  /*45030*/  LDL.LU R15, [R1+0x8c] ;  /* 0x00008c00010f7983 */ /* 0x000ea60000300800 */
[----:B--2---:R-:W-:Y:S01]  /*45040*/  STL.64 [R1+0x2798], R14 ;  /* 0x0027980e01007387 */ /* 0x004fe20000100a00 */
[----:B---3--:R0:W-:Y:S03]  /*45050*/  STL.64 [R1+0x2790], R12 ;  /* 0x0027900c01007387 */ /* 0x0081e60000100a00 */
[----:B0-----:R-:W2:Y:S01]  /*45060*/  LDL.LU R12, [R1+0x20] ;  /* 0x00002000010c7983 */ /* 0x001ea20000300800 */
[----:B------:R-:W2:Y:S02]  /*45070*/  LDL.LU R13, [R1+0x24] ;  /* 0x00002400010d7983 */ /* 0x000ea40000300800 */
[----:B------:R-:W3:Y:S02]  /*45080*/  LDL.LU R14, [R1+0x28] ;  /* 0x00002800010e7983 */ /* 0x000ee40000300800 */
[----:B------:R-:W3:Y:S02]  /*45090*/  LDL.LU R15, [R1+0x2c] ;  /* 0x00002c00010f7983 */ /* 0x000ee40000300800 */
[----:B---3--:R-:W-:Y:S01]  /*450a0*/  STL.64 [R1+0x27c8], R14 ;  /* 0x0027c80e01007387 */ /* 0x008fe20000100a00 */
[----:B--2---:R-:W-:Y:S02]  /*450b0*/  STL.64 [R1+0x27c0], R12 ;  /* 0x0027c00c01007387 */ /* 0x004fe40000100a00 */
[----:B------:R-:W-:Y:S02]  /*450c0*/  STL.64 [R1+0x2758], R26 ;  /* 0x0027581a01007387 */ /* 0x000fe40000100a00 */
[----:B----4-:R0:W-:Y:S02]  /*450d0*/  STL.64 [R1+0x2750], R24 ;  /* 0x0027501801007387 */ /* 0x0101e40000100a00 */
        /* <DEDUP_REMOVED lines=30> */
[----:B0-----:R-:W2:Y:S01]  /*452c0*/  LDL.LU R24, [R1] ;  /* 0x0000000001187983 */ /* 0x001ea20000300800 */
[----:B------:R-:W2:Y:S02]  /*452d0*/  LDL.LU R25, [R1+0x4] ;  /* 0x0000040001197983 */ /* 0x000ea40000300800 */
[----:B------:R-:W3:Y:S02]  /*452e0*/  LDL.LU R26, [R1+0x8] ;  /* 0x00000800011a7983 */ /* 0x000ee40000300800 */
[----:B------:R-:W3:Y:S01]  /*452f0*/  LDL.LU R27, [R1+0xc] ;  /* 0x00000c00011b7983 */ /* 0x000ee20000300800 */
[----:B------:R-:W4:Y:S01]  /*45300*/  LDL.LU R12, [R1+0x90] ;  /* 0x00009000010c7983 */ /* 0x000f220000300800 */
[----:B------:R-:W4:Y:S02]  /*45310*/  LDL.LU R13, [R1+0x94] ;  /* 0x00009400010d7983 */ /* 0x000f240000300800 */
[----:B------:R-:W4:Y:S01]  /*45320*/  LDL.LU R14, [R1+0x98] ;  /* 0x00009800010e7983 */ /* 0x000f220000300800 */
[----:B------:R-:W-:Y:S01]  /*45330*/  MOV R7, R16 ;  /* 0x0000001000077202 */ /* 0x000fe20000000f00 */
[----:B------:R-:W4:Y:S01]  /*45340*/  LDL.LU R15, [R1+0x9c] ;  /* 0x00009c00010f7983 */ /* 0x000f220000300800 */
[----:B------:R-:W-:Y:S01]  /*45350*/  MOV R6, R17 ;  /* 0x0000001100067202 */ /* 0x000fe20000000f00 */
[----:B------:R-:W4:Y:S02]  /*45360*/  LDL.LU R16, [R1+0xf0] ;  /* 0x0000f00001107983 */ /* 0x000f240000300800 */
[----:B------:R-:W-:Y:S01]  /*45370*/  IMAD.MOV.U32 R5, RZ, RZ, R18 ;  /* 0x000000ffff057224 */ /* 0x000fe200078e0012 */
[----:B------:R-:W4:Y:S01]  /*45380*/  LDL.LU R17, [R1+0xf4] ;  /* 0x0000f40001117983 */ /* 0x000f220000300800 */
[----:B------:R-:W-:Y:S01]  /*45390*/  MOV R4, R19 ;  /* 0x0000001300047202 */ /* 0x000fe20000000f00 */
        /* <DEDUP_REMOVED lines=19> */
[----:B------:R-:W3:Y:S02]  /*454d0*/  LDL.LU R26, [R1+0x128] ;  /* 0x00012800011a7983 */ /* 0x000ee40000300800 */
[----:B------:R-:W3:Y:S02]  /*454e0*/  LDL.LU R27, [R1+0x12c] ;  /* 0x00012c00011b7983 */ /* 0x000ee40000300800 */
[----:B------:R-:W-:Y:S11]  /*454f0*/  IMAD.MOV.U32 R23, RZ, RZ, R11 ;  /* 0x000000ffff177224 */ /* 0x000ff600078e000b */
[----:B------:R-:W-:Y:S01]  /*45500*/  @!UPT UIADD3 URZ, URZ, URZ, URZ ;  /* 0x0000003f3f3ff290 */ /* 0x000fe2000fffe03f */
        /* <DEDUP_REMOVED lines=8> */
[----:B------:R-:W3:Y:S01]  /*45590*/  LDL.LU R20, [R1+0xd0] ;  /* 0x0000d00001147983 */ /* 0x000ee20000300800 */
[----:B------:R-:W3:Y:S02]  /*455a0*/  LDL.LU R21, [R1+0xd4] ;  /* 0x0000d40001157983 */ /* 0x000ee40000300800 */
[----:B------:R-:W3:Y:S02]  /*455b0*/  LDL.LU R22, [R1+0xd8] ;  /* 0x0000d80001167983 */ /* 0x000ee40000300800 */
[----:B------:R-:W4:Y:S01]  /*455c0*/  LDL.LU.64 R14, [R1+0x2830] ;  /* 0x00283000010e7983 */ /* 0x000f220000300a00 */
[----:B------:R-:W4:Y:S01]  /*455d0*/  LDL.LU.64 R12, [R1+0x2828] ;  /* 0x00282800010c7983 */ /* 0x000f220000300a00 */
[----:B------:R-:W-:Y:S02]  /*455e0*/  STL [R1+0xc4], R5 ;  /* 0x0000c40501007387 */ /* 0x000fe40000100800 */
[----:B------:R0:W-:Y:S02]  /*455f0*/  STL [R1+0xc8], R6 ;  /* 0x0000c80601007387 */ /* 0x0001e40000100800 */
[----:B0-----:R-:W2:Y:S01]  /*45600*/  LDL.LU.64 R6, [R1+0x2820] ;  /* 0x0028200001067983 */ /* 0x001ea20000300a00 */
[----:B------:R-:W4:Y:S02]  /*45610*/  LDL.LU.64 R4, [R1+0x2818] ;  /* 0x0028180001047983 */ /* 0x000f240000300a00 */
[C---:B----4-:R-:W-:Y:S08]  /*45620*/  HMMA.16816.F32.BF16 R16, R12.reuse, R4, R16 ;  /* 0x000000040c10723c */ /* 0x050ff00000041810 */
[----:B--2---:R-:W-:Y:S11]  /*45630*/  HMMA.16816.F32.BF16 R12, R12, R8, R24 ;  /* 0x000000080c0c723c */ /* 0x004ff60000041818 */
[----:B------:R-:W-:Y:S04]  /*45640*/  @!UPT UIADD3 URZ, URZ, URZ, URZ ;  /* 0x0000003f3f3ff290 */ /* 0x000fe8000fffe03f */
[----:B------:R0:W-:Y:S01]  /*45650*/  STL.64 [R1+0x110], R16 ;  /* 0x0001101001007387 */ /* 0x0001e20000100a00 */
[----:B------:R-:W-:Y:S02]  /*45660*/  STL.64 [R1+0x118], R18 ;  /* 0x0001181201007387 */ /* 0x000fe40000100a00 */
[----:B0-----:R-:W-:Y:S02]  /*45670*/  IMAD.MOV.U32 R16, RZ, RZ, R0 ;  /* 0x000000ffff107224 */ /* 0x001fe400078e0000 */
[----:B------:R-:W2:Y:S01]  /*45680*/  LDL.LU R0, [R1+0x2810] ;  /* 0x0028100001007983 */ /* 0x000ea20000300800 */
[----:B------:R-:W4:Y:S02]  /*45690*/  LDL.LU.64 R26, [R1+0x2808] ;  /* 0x00280800011a7983 */ /* 0x000f240000300a00 */
[----:B------:R-:W4:Y:S02]  /*456a0*/  LDL.LU.64 R24, [R1+0x2800] ;  /* 0x0028000001187983 */ /* 0x000f240000300a00 */
[----:B------:R-:W-:Y:S01]  /*456b0*/  STL.64 [R1+0x100], R12 ;  /* 0x0001000c01007387 */ /* 0x000fe20000100a00 */
[----:B------:R0:W-:Y:S04]  /*456c0*/  STL.64 [R1+0x108], R14 ;  /* 0x0001080e01007387 */ /* 0x0001e80000100a00 */
[----:B0-----:R-:W4:Y:S01]  /*456d0*/  LDL.LU.64 R14, [R1+0x27f8] ;  /* 0x0027f800010e7983 */ /* 0x001f220000300a00 */
[----:B------:R-:W4:Y:S02]  /*456e0*/  LDL.LU.64 R12, [R1+0x27f0] ;  /* 0x0027f000010c7983 */ /* 0x000f240000300a00 */
        /* <DEDUP_REMOVED lines=22> */
[----:B------:R-:W-:Y:S01]  /*45850*/  IMAD.MOV.U32 R19, RZ, RZ, R2 ;  /* 0x000000ffff137224 */ /* 0x000fe200078e0002 */
[----:B------:R-:W-:Y:S02]  /*45860*/  MOV R18, R3 ;  /* 0x0000000300127202 */ /* 0x000fe40000000f00 */
[----:B------:R-:W-:Y:S01]  /*45870*/  MOV R17, R28 ;  /* 0x0000001c00117202 */ /* 0x000fe20000000f00 */
[----:B----4-:R-:W-:Y:S01]  /*45880*/  HMMA.16816.F32.BF16 R12, R12, R8, R24 ;  /* 0x000000080c0c723c */ /* 0x010fe20000041818 */
[----:B------:R-:W4:Y:S01]  /*45890*/  LDL.LU.64 R26, [R1+0x27a8] ;  /* 0x0027a800011a7983 */ /* 0x000f220000300a00 */
[----:B------:R-:W4:Y:S11]  /*458a0*/  LDL.LU.64 R24, [R1+0x27a0] ;  /* 0x0027a00001187983 */ /* 0x000f360000300a00 */
[----:B------:R-:W-:Y:S11]  /*458b0*/  @!UPT UIADD3 URZ, URZ, URZ, URZ ;  /* 0x0000003f3f3ff290 */ /* 0x000ff6000fffe03f */
[----:B------:R-:W-:Y:S01]  /*458c0*/  IMAD.MOV.U32 R2, RZ, RZ, R15 ;  /* 0x000000ffff027224 */ /* 0x000fe200078e000f */
[----:B------:R-:W-:Y:S02]  /*458d0*/  MOV R3, R14 ;  /* 0x0000000e00037202 */ /* 0x000fe40000000f00 */
[----:B------:R-:W-:Y:S01]  /*458e0*/  MOV R28, R13 ;  /* 0x0000000d001c7202 */ /* 0x000fe20000000f00 */
[----:B------:R-:W-:Y:S01]  /*458f0*/  STL [R1+0x1e0], R12 ;  /* 0x0001e00c01007387 */ /* 0x000fe20000100800 */
[----:B------:R-:W-:Y:S02]  /*45900*/  STL [R1+0x26e0], R2 ;  /* 0x0026e00201007387 */ /* 0x000fe40000100800 */
[----:B------:R-:W-:Y:S01]  /*45910*/  STL [R1+0x26b8], R3 ;  /* 0x0026b80301007387 */ /* 0x000fe20000100800 */
[----:B------:R0:W-:Y:S04]  /*45920*/  STL [R1+0x2690], R28 ;  /* 0x0026901c01007387 */ /* 0x0001e80000100800 */
[----:B0-----:R-:W2:Y:S04]  /*45930*/  LDL R28, [R1+0x1214] ;  /* 0x00121400011c7983 */ /* 0x001ea80000100800 */
[----:B--2---:R-:W0:Y:S04]  /*45940*/  LDSM.16.MT88.4 R12, [R28+0x1d000] ;  /* 0x01d000001c0c783b */ /* 0x004e280000004200 */
[----:B0-----:R-:W-:Y:S01]  /*45950*/  STL.64 [R1+0x10], R12 ;  /* 0x0000100c01007387 */ /* 0x001fe20000100a00 */
[----:B------:R0:W-:Y:S03]  /*45960*/  STL.64 [R1+0x18], R14 ;  /* 0x0000180e01007387 */ /* 0x0001e60000100a00 */
[----:B0-----:R-:W4:Y:S01]  /*45970*/  LDL.LU.64 R14, [R1+0x2798] ;  /* 0x00279800010e7983 */ /* 0x001f220000300a00 */
[----:B------:R-:W4:Y:S02]  /*45980*/  LDL.LU.64 R12, [R1+0x2790] ;  /* 0x00279000010c7983 */ /* 0x000f240000300a00 */
[C---:B----4-:R-:W-:Y:S11]  /*45990*/  HMMA.16816.F32.BF16 R24, R12.reuse, R4, R24 ;  /* 0x000000040c18723c */ /* 0x050ff60000041818 */
[----:B------:R-:W-:Y:S11]  /*459a0*/  @!UPT UIADD3 URZ, URZ, URZ, URZ ;  /* 0x0000003f3f3ff290 */ /* 0x000ff6000fffe03f */
[----:B------:R-:W-:Y:S01]  /*459b0*/  @!UPT UIADD3 URZ, URZ, URZ, URZ ;  /* 0x0000003f3f3ff290 */ /* 0x000fe2000fffe03f */
[----:B------:R-:W-:Y:S01]  /*459c0*/  STL.64 [R1+0x1f0], R24 ;  /* 0x0001f01801007387 */ /* 0x000fe20000100a00 */
[----:B------:R-:W-:Y:S02]  /*459d0*/  STL.64 [R1+0x1f8], R26 ;  /* 0x0001f81a01007387 */ /* 0x000fe40000100a00 */
[----:B------:R-:W0:Y:S02]  /*459e0*/  LDSM.16.MT88.4 R24, [R28+0x1d080] ;  /* 0x01d080001c18783b */ /* 0x000e240000004200 */
[----:B0-----:R-:W-:Y:S02]  /*459f0*/  STL.64 [R1], R24 ;  /* 0x0000001801007387 */ /* 0x001fe40000100a00 */
        /* <DEDUP_REMOVED lines=28> */
[----:B0-----:R-:W2:Y:S01]  /*45bc0*/  LDL.LU R12, [R1+0x60] ;  /* 0x00006000010c7983 */ /* 0x001ea20000300800 */
[----:B------:R-:W-:Y:S02]  /*45bd0*/  MOV R13, R10 ;  /* 0x0000000a000d7202 */ /* 0x000fe40000000f00 */
[----:B------:R-:W4:Y:S02]  /*45be0*/  LDL.LU R10, [R1+0x2738] ;  /* 0x00273800010a7983 */ /* 0x000f240000300800 */
[----:B-1----:R-:W-:Y:S01]  /*45bf0*/  IMAD.MOV.U32 R14, RZ, RZ, R6 ;  /* 0x000000ffff0e7224 */ /* 0x002fe200078e0006 */
[----:B------:R-:W-:Y:S01]  /*45c00*/  MOV R15, R7 ;  /* 0x00000007000f7202 */ /* 0x000fe20000000f00 */
        /* <DEDUP_REMOVED lines=14> */
[----:B------:R1:W-:Y:S01]  /*45cf0*/  STL.64 [R1+0x188], R26 ;  /* 0x0001881a01007387 */ /* 0x0003e20000100a00 */
[----:B0-----:R-:W-:Y:S02]  /*45d00*/  MOV R24, R11 ;  /* 0x0000000b00187202 */ /* 0x001fe40000000f00 */
[----:B------:R-:W4:Y:S01]  /*45d10*/  LDL.LU R11, [R1+0x270c] ;  /* 0x00270c00010b7983 */ /* 0x000f220000300800 */
[----:B------:R-:W3:Y:S02]  /*45d20*/  LDL.LU R25, [R1+0xc4] ;  /* 0x0000c40001197983 */ /* 0x000ee40000300800 */
[----:B-1----:R-:W3:Y:S02]  /*45d30*/  LDL.LU R26, [R1+0xc8] ;  /* 0x0000c800011a7983 */ /* 0x002ee40000300800 */
[----:B------:R-:W-:Y:S02]  /*45d40*/  IMAD.MOV.U32 R27, RZ, RZ, R29 ;  /* 0x000000ffff1b7224 */ /* 0x000fe400078e001d */
[----:B------:R-:W3:Y:S01]  /*45d50*/  LDL.LU R29, [R1+0x2708] ;  /* 0x00270800011d7983 */ /* 0x000ee20000300800 */
[C---:B--2---:R-:W-:Y:S11]  /*45d60*/  HMMA.16816.F32.BF16 R16, R20.reuse, R6, R16 ;  /* 0x000000061410723c */ /* 0x044ff60000041810 */
[----:B------:R-:W-:Y:S11]  /*45d70*/  @!UPT UIADD3 URZ, URZ, URZ, URZ ;  /* 0x0000003f3f3ff290 */ /* 0x000ff6000fffe03f */
[----:B------:R-:W-:Y:S01]  /*45d80*/  @!UPT UIADD3 URZ, URZ, URZ, URZ ;  /* 0x0000003f3f3ff290 */ /* 0x000fe2000fffe03f */
[----:B------:R-:W-:Y:S01]  /*45d90*/  STL.64 [R1+0x170], R16 ;  /* 0x0001701001007387 */ /* 0x000fe20000100a00 */
[----:B------:R0:W-:Y:S03]  /*45da0*/  STL.64 [R1+0x178], R18 ;  /* 0x0001781201007387 */ /* 0x0001e60000100a00 */
[----:B0-----:R-:W4:Y:S01]  /*45db0*/  LDL.LU.64 R18, [R1+0x2700] ;  /* 0x0027000001127983 */ /* 0x001f220000300a00 */
[----:B------:R-:W4:Y:S02]  /*45dc0*/  LDL.LU.64 R16, [R1+0x26f8] ;  /* 0x0026f80001107983 */ /* 0x000f240000300a00 */
[----:B----4-:R-:W-:Y:S01]  /*45dd0*/  HMMA.16816.F32.BF16 R20, R20, R10, R16 ;  /* 0x0000000a1414723c */ /* 0x010fe20000041810 */
[----:B------:R-:W2:Y:S01]  /*45de0*/  LDL.LU.64 R18, [R1+0x26f0] ;  /* 0x0026f00001127983 */ /* 0x000ea20000300a00 */
[----:B------:R-:W2:Y:S02]  /*45df0*/  LDL.LU.64 R16, [R1+0x26e8] ;  /* 0x0026e80001107983 */ /* 0x000ea40000300a00 */
[----:B------:R-:W4:Y:S11]  /*45e00*/  LDL R3, [R1+0x1ae4] ;  /* 0x001ae40001037983 */ /* 0x000f360000100800 */
[----:B------:R-:W-:Y:S08]  /*45e10*/  @!UPT UIADD3 URZ, URZ, URZ, URZ ;  /* 0x0000003f3f3ff290 */ /* 0x000ff0000fffe03f */
[----:B------:R-:W-:Y:S01]  /*45e20*/  STL.64 [R1+0x150], R20 ;  /* 0x0001501401007387 */ /* 0x000fe20000100a00 */
[----:B------:R-:W-:Y:S02]  /*45e30*/  STL.64 [R1+0x158], R22 ;  /* 0x0001581601007387 */ /* 0x000fe40000100a00 */
[----:B------:R-:W0:Y:S01]  /*45e40*/  LDSM.16.MT88.4 R20, [R0+0x1d080] ;  /* 0x01d080000014783b */ /* 0x000e220000004200 */
[----:B--2---:R-:W-:Y:S11]  /*45e50*/  HMMA.16816.F32.BF16 R12, R16, R6, R12 ;  /* 0x00000006100c723c */ /* 0x004ff6000004180c */
[----:B------:R-:W-:Y:S11]  /*45e60*/  @!UPT UIADD3 URZ, URZ, URZ, URZ ;  /* 0x0000003f3f3ff290 */ /* 0x000ff6000fffe03f */
[----:B------:R-:W-:Y:S01]  /*45e70*/  @!UPT UIADD3 URZ, URZ, URZ, URZ ;  /* 0x0000003f3f3ff290 */ /* 0x000fe2000fffe03f */
[----:B------:R-:W-:Y:S01]  /*45e80*/  STL.64 [R1+0x130], R12 ;  /* 0x0001300c01007387 */ /* 0x000fe20000100a00 */
[----:B------:R-:W-:Y:S02]  /*45e90*/  STL.64 [R1+0x138], R14 ;  /* 0x0001380e01007387 */ /* 0x000fe40000100a00 */
[----:B---3--:R-:W1:Y:S04]  /*45ea0*/  LDSM.16.MT88.4 R12, [R29+0x1d000] ;  /* 0x01d000001d0c783b */ /* 0x008e680000004200 */
[----:B0-----:R0:W-:Y:S01]  /*45eb0*/  STL.64 [R1+0x50], R20 ;  /* 0x0000501401007387 */ /* 0x0011e20000100a00 */
[----:B------:R2:W-:Y:S04]  /*45ec0*/  STL.64 [R1+0x58], R22 ;  /* 0x0000581601007387 */ /* 0x0005e80000100a00 */
[----:B0-----:R-:W3:Y:S04]  /*45ed0*/  LDL.LU R20, [R1] ;  /* 0x0000000001147983 */ /* 0x001ee80000300800 */
[----:B-1----:R-:W-:Y:S01]  /*45ee0*/  STL.64 [R1+0x40], R12 ;  /* 0x0000400c01007387 */ /* 0x002fe20000100a00 */
[----:B------:R0:W-:Y:S02]  /*45ef0*/  STL.64 [R1+0x48], R14 ;  /* 0x0000480e01007387 */ /* 0x0001e40000100a00 */
[----:B------:R-:W3:Y:S02]  /*45f00*/  LDL.LU R21, [R1+0x4] ;  /* 0x0000040001157983 */ /* 0x000ee40000300800 */
[----:B--2---:R-:W2:Y:S01]  /*45f10*/  LDL.LU R22, [R1+0x8] ;  /* 0x0000080001167983 */ /* 0x004ea20000300800 */
[----:B0-----:R-:W0:Y:S04]  /*45f20*/  S2R R15, SR_TID.X ;  /* 0x00000000000f7919 */ /* 0x001e280000002100 */
[----:B------:R-:W1:Y:S01]  /*45f30*/  S2R R14, SR_TID.X ;  /* 0x00000000000e7919 */ /* 0x000e620000002100 */
[----:B------:R-:W-:-:S02]  /*45f40*/  MOV R23, R2 ;  /* 0x0000000200177202 */ /* 0x000fc40000000f00 */
[----:B------:R-:W4:Y:S01]  /*45f50*/  LDL.LU R2, [R1+0x26e0] ;  /* 0x0026e00001027983 */ /* 0x000f220000300800 */
[C---:B0-----:R-:W-:Y:S01]  /*45f60*/  SHF.L.U32 R13, R15.reuse, 0x1, RZ ;  /* 0x000000010f0d7819 */ /* 0x041fe200000006ff */
[----:B------:R-:W-:Y:S01]  /*45f70*/  LOP3.LUT R15, R15, 0x7, RZ, 0xc0, !PT ;  /* 0x000000070f0f7812 */ /* 0x000fe200078ec0ff */
[----:B-1----:R-:W-:-:S04]  /*45f80*/  LOP3.LUT R14, R14, 0x10, RZ, 0xc0, !PT ;  /* 0x000000100e0e7812 */ /* 0x002fc800078ec0ff */
[----:B------:R-:W-:Y:S02]  /*45f90*/  IMAD R15, R15, 0x110, RZ ;  /* 0x000001100f0f7824 */ /* 0x000fe400078e02ff */
[----:B------:R-:W-:-:S03]  /*45fa0*/  IMAD.SHL.U32 R14, R14, 0x80, RZ ;  /* 0x000000800e0e7824 */ /* 0x000fc600078e00ff */
[----:B------:R-:W-:-:S04]  /*45fb0*/  LOP3.LUT R15, R15, 0x10, R13, 0x78, !PT ;  /* 0x000000100f0f7812 */ /* 0x000fc800078e780d */
[----:B------:R-:W-:-:S06]  /*45fc0*/  LOP3.LUT R15, R15, R14, RZ, 0xfc, !PT ;  /* 0x0000000e0f0f7212 */ /* 0x000fcc00078efcff */
[----:B------:R-:W0:Y:S01]  /*45fd0*/  LDSM.16.MT88.4 R12, [R15+0x1e000] ;  /* 0x01e000000f0c783b */ /* 0x000e220000004200 */
[----:B------:R-:W-:Y:S01]  /*45fe0*/  HMMA.16816.F32.BF16 R16, R16, R10, R24 ;  /* 0x0000000a1010723c */ /* 0x000fe20000041818 */
[----:B0-----:R-:W-:Y:S01]  /*45ff0*/  IMAD.MOV.U32 R9, RZ, RZ, R14 ;  /* 0x000000ffff097224 */ /* 0x001fe200078e000e */
[----:B------:R-:W-:Y:S01]  /*46000*/  MOV R8, R15 ;  /* 0x0000000f00087202 */ /* 0x000fe20000000f00 */
[----:B--2---:R-:W-:Y:S01]  /*46010*/  STL.64 [R1+0x26b0], R22 ;  /* 0x0026b01601007387 */ /* 0x004fe20000100a00 */
[----:B---3--:R-:W-:Y:S02]  /*46020*/  STL.64 [R1+0x26a8], R20 ;  /* 0x0026a81401007387 */ /* 0x008fe40000100a00 */
[----:B------:R-:W0:Y:S02]  /*46030*/  LDSM.16.MT88.4 R20, [R29+0x1d080] ;  /* 0x01d080001d14783b */ /* 0x000e240000004200 */
[----:B0-----:R-:W-:Y:S02]  /*46040*/  STL.64 [R1+0x30], R20 ;  /* 0x0000301401007387 */ /* 0x001fe40000100a00 */
[----:B------:R-:W-:Y:S11]  /*46050*/  STL.64 [R1+0x38], R22 ;  /* 0x0000381601007387 */ /* 0x000ff60000100a00 */
[----:B------:R-:W-:Y:S02]  /*46060*/  @!UPT UIADD3 URZ, URZ, URZ, URZ ;  /* 0x0000003f3f3ff290 */ /* 0x000fe4000fffe03f */
[----:B------:R-:W-:Y:S02]  /*46070*/  STL.64 [R1+0x120], R16 ;  /* 0x0001201001007387 */ /* 0x000fe40000100a00 */
[----:B------:R-:W-:Y:S01]  /*46080*/  STL.64 [R1+0x128], R18 ;  /* 0x0001281201007387 */ /* 0x000fe20000100a00 */
[----:B------:R-:W-:Y:S01]  /*46090*/  STL.64 [R1+0x26c8], R10 ;  /* 0x0026c80a01007387 */ /* 0x000fe20000100a00 */
[----:B------:R0:W-:Y:S03]  /*460a0*/  STL.64 [R1+0x26c0], R8 ;  /* 0x0026c00801007387 */ /* 0x0001e60000100a00 */
[----:B----4-:R-:W1:Y:S04]  /*460b0*/  LDSM.16.M88.4 R16, [R3+0x20380] ;  /* 0x020380000310783b */ /* 0x010e680000000200 */
[----:B0-----:R-:W2:Y:S01]  /*460c0*/  LDL.LU R8, [R1+0x110] ;  /* 0x0001100001087983 */ /* 0x001ea20000300800 */
[----:B------:R-:W2:Y:S02]  /*460d0*/  LDL.LU R9, [R1+0x114] ;  /* 0x0001140001097983 */ /* 0x000ea40000300800 */
[----:B------:R-:W2:Y:S02]  /*460e0*/  LDL.LU R10, [R1+0x118] ;  /* 0x00011800010a7983 */ /* 0x000ea40000300800 */
[----:B------:R-:W2:Y:S01]  /*460f0*/  LDL.LU R11, [R1+0x11c] ;  /* 0x00011c00010b7983 */ /* 0x000ea20000300800 */
[----:B------:R-:W3:Y:S01]  /*46100*/  LDL.LU R20, [R1+0x100] ;  /* 0x0001000001147983 */ /* 0x000ee20000300800 */
[----:B------:R-:W3:Y:S02]  /*46110*/  LDL.LU R21, [R1+0x104] ;  /* 0x0001040001157983 */ /* 0x000ee40000300800 */
[----:B------:R-:W4:Y:S02]  /*46120*/  LDL.LU R22, [R1+0x108] ;  /* 0x0001080001167983 */ /* 0x000f240000300800 */
[----:B------:R-:W4:Y:S01]  /*46130*/  LDL.LU R23, [R1+0x10c] ;  /* 0x00010c0001177983 */ /* 0x000f220000300800 */
[----:B------:R-:W-:-:S02]  /*46140*/  MOV R4, R12 ;  /* 0x0000000c00047202 */ /* 0x000fc40000000f00 */
[----:B------:R-:W-:Y:S02]  /*46150*/  MOV R5, R13 ;  /* 0x0000000d00057202 */ /* 0x000fe40000000f00 */
[----:B------:R-:W0:Y:S04]  /*46160*/  LDSM.16.M88.4 R12, [R3+0x28380] ;  /* 0x02838000030c783b */ /* 0x000e280000000200 */
[----:B----4-:R-:W-:Y:S01]  /*46170*/  STL.64 [R1+0x26d8], R22 ;  /* 0x0026d81601007387 */ /* 0x010fe20000100a00 */
[----:B---3--:R3:W-:Y:S03]  /*46180*/  STL.64 [R1+0x26d0], R20 ;  /* 0x0026d01401007387 */ /* 0x0087e60000100a00 */
[----:B---3--:R-:W2:Y:S01]  /*46190*/  LDL.LU.64 R20, [R1+0x10] ;  /* 0x0000100001147983 */ /* 0x008ea20000300a00 */
[----:B------:R-:W2:Y:S02]  /*461a0*/  LDL.LU.64 R22, [R1+0x18] ;  /* 0x0000180001167983 */ /* 0x000ea40000300a00 */
[----:B-1----:R-:W-:Y:S02]  /*461b0*/  STL [R1+0x24b0], R18 ;  /* 0x0024b01201007387 */ /* 0x002fe40000100800 */
[----:B------:R1:W-:Y:S01]  /*461c0*/  STL [R1+0x24ac], R19 ;  /* 0x0024ac1301007387 */ /* 0x0003e20000100800 */
[----:B0-----:R-:W-:Y:S01]  /*461d0*/  STL [R1+0x25bc], R12 ;  /* 0x0025bc0c01007387 */ /* 0x001fe20000100800 */
[----:B------:R-:W3:Y:S02]  /*461e0*/  LDL.LU R24, [R1+0x160] ;  /* 0x0001600001187983 */ /* 0x000ee40000300800 */
[----:B------:R-:W3:Y:S02]  /*461f0*/  LDL.LU R25, [R1+0x164] ;  /* 0x0001640001197983 */ /* 0x000ee40000300800 */
[----:B------:R-:W4:Y:S01]  /*46200*/  LDL.LU R26, [R1+0x168] ;  /* 0x00016800011a7983 */ /* 0x000f220000300800 */
[----:B------:R-:W4:Y:S04]  /*46210*/  LDL.LU R27, [R1+0x16c] ;  /* 0x00016c00011b7983 */ /* 0x000f280000300800 */
[----:B-1----:R-:W0:Y:S02]  /*46220*/  S2R R19, SR_TID.X ;  /* 0x0000000000137919 */ /* 0x002e240000002100 */
[----:B0-----:R-:W-:-:S02]  /*46230*/  LOP3.LUT R18, R19, 0x7, RZ, 0xc0, !PT ;  /* 0x0000000713127812 */ /* 0x001fc400078ec0ff */
[C---:B------:R-:W-:Y:S01]  /*46240*/  LOP3.LUT R3, R19.reuse, 0x10, RZ, 0xc0, !PT ;  /* 0x0000001013037812 */ /* 0x040fe200078ec0ff */
[----:B------:R-:W-:Y:S02]  /*46250*/  SHF.L.U32 R19, R19, 0x1, RZ ;  /* 0x0000000113137819 */ /* 0x000fe400000006ff */
[----:B------:R-:W-:Y:S02]  /*46260*/  IMAD R18, R18, 0x110, RZ ;  /* 0x0000011012127824 */ /* 0x000fe400078e02ff */
[----:B------:R-:W-:-:S03]  /*46270*/  IMAD.SHL.U32 R3, R3, 0x80, RZ ;  /* 0x0000008003037824 */ /* 0x000fc600078e00ff */
[----:B------:R-:W-:-:S04]  /*46280*/  LOP3.LUT R18, R18, 0x10, R19, 0x78, !PT ;  /* 0x0000001012127812 */ /* 0x000fc800078e7813 */
[----:B------:R-:W-:Y:S01]  /*46290*/  LOP3.LUT R18, R18, R3, RZ, 0xfc, !PT ;  /* 0x0000000312127212 */ /* 0x000fe200078efcff */
[----:B----4-:R-:W-:Y:S01]  /*462a0*/  STL.64 [R1+0x26a0], R26 ;  /* 0x0026a01a01007387 */ /* 0x010fe20000100a00 */
[----:B---3--:R0:W-:Y:S03]  /*462b0*/  STL.64 [R1+0x2698], R24 ;  /* 0x0026981801007387 */ /* 0x0081e60000100a00 */
[----:B0-----:R-:W3:Y:S01]  /*462c0*/  LDL.LU R24, [R1+0xf0] ;  /* 0x0000f00001187983 */ /* 0x001ee20000300800 */
[----:B------:R-:W3:Y:S02]  /*462d0*/  LDL.LU R25, [R1+0xf4] ;  /* 0x0000f40001197983 */ /* 0x000ee40000300800 */
[----:B------:R-:W3:Y:S02]  /*462e0*/  LDL.LU R26, [R1+0xf8] ;  /* 0x0000f800011a7983 */ /* 0x000ee40000300800 */
[----:B------:R-:W3:Y:S01]  /*462f0*/  LDL.LU R27, [R1+0xfc] ;  /* 0x0000fc00011b7983 */ /* 0x000ee20000300800 */
[----:B------:R-:W-:Y:S01]  /*46300*/  STL [R1+0x25b8], R13 ;  /* 0x0025b80d01007387 */ /* 0x000fe20000100800 */
[----:B------:R-:W-:Y:S02]  /*46310*/  STL [R1+0x24b4], R14 ;  /* 0x0024b40e01007387 */ /* 0x000fe40000100800 */
[----:B------:R-:W-:Y:S02]  /*46320*/  STL [R1+0x24a8], R15 ;  /* 0x0024a80f01007387 */ /* 0x000fe40000100800 */
[----:B------:R-:W0:Y:S01]  /*46330*/  LDSM.16.MT88.4 R12, [R18+0x1e080] ;  /* 0x01e08000120c783b */ /* 0x000e220000004200 */
[----:B--2---:R-:W-:Y:S01]  /*46340*/  HMMA.16816.F32.BF16 R8, R20, R6, R8 ;  /* 0x000000061408723c */ /* 0x004fe20000041808 */
[----:B------:R-:W-:-:S02]  /*46350*/  MOV R3, R20 ;  /* 0x0000001400037202 */ /* 0x000fc40000000f00 */
[----:B------:R-:W-:Y:S01]  /*46360*/  MOV R19, R21 ;  /* 0x0000001500137202 */ /* 0x000fe20000000f00 */
[----:B0-----:R-:W-:Y:S01]  /*46370*/  STL.64 [R1+0x80], R12 ;  /* 0x0000800c01007387 */ /* 0x001fe20000100a00 */
[----:B------:R0:W-:Y:S02]  /*46380*/  STL.64 [R1+0x88], R14 ;  /* 0x0000880e01007387 */ /* 0x0001e40000100a00 */
[----:B0-----:R-:W-:Y:S01]  /*46390*/  IMAD.MOV.U32 R14, RZ, RZ, R22 ;  /* 0x000000ffff0e7224 */ /* 0x001fe200078e0016 */
[----:B------:R-:W-:Y:S02]  /*463a0*/  MOV R15, R23 ;  /* 0x00000017000f7202 */ /* 0x000fe40000000f00 */
[----:B------:R-:W2:Y:S01]  /*463b0*/  LDL.LU.64 R22, [R1+0x26d8] ;  /* 0x0026d80001167983 */ /* 0x000ea20000300a00 */
[----:B------:R-:W2:Y:S11]  /*463c0*/  LDL.LU.64 R20, [R1+0x26d0] ;  /* 0x0026d00001147983 */ /* 0x000eb60000300a00 */
[----:B------:R-:W-:Y:S02]  /*463d0*/  @!UPT UIADD3 URZ, URZ, URZ, URZ ;  /* 0x0000003f3f3ff290 */ /* 0x000fe4000fffe03f */
[----:B------:R-:W-:Y:S01]  /*463e0*/  MOV R12, R10 ;  /* 0x0000000a000c7202 */ /* 0x000fe20000000f00 */
[----:B------:R0:W-:Y:S02]  /*463f0*/  STL.64 [R1+0x140], R8 ;  /* 0x0001400801007387 */ /* 0x0001e40000100a00 */
[----:B------:R-:W-:Y:S02]  /*46400*/  IMAD.MOV.U32 R13, RZ, RZ, R11 ;  /* 0x000000ffff0d7224 */ /* 0x000fe400078e000b */
[----:B------:R-:W2:Y:S04]  /*46410*/  LDL.LU.64 R10, [R1+0x26c8] ;  /* 0x0026c800010a7983 */ /* 0x000ea80000300a00 */
[----:B0-----:R-:W4:Y:S01]  /*46420*/  LDL.LU.64 R8, [R1+0x26c0] ;  /* 0x0026c00001087983 */ /* 0x001f220000300a00 */
[----:B------:R0:W-:Y:S02]  /*46430*/  STL [R1+0x25c4], R13 ;  /* 0x0025c40d01007387 */ /* 0x0001e40000100800 */
[----:B------:R1:W-:Y:S01]  /*46440*/  STL [R1+0x25c0], R12 ;  /* 0x0025c00c01007387 */ /* 0x0003e20000100800 */
[----:B0-----:R-:W-:-:S02]  /*46450*/  MOV R13, R19 ;  /* 0x00000013000d7202 */ /* 0x001fc40000000f00 */
[----:B-1----:R-:W-:Y:S02]  /*46460*/  MOV R12, R3 ;  /* 0x00000003000c7202 */ /* 0x002fe40000000f00 */
[----:B------:R-:W3:Y:S05]  /*46470*/  LDL.LU R3, [R1+0x26b8] ;  /* 0x0026b80001037983 */ /* 0x000eea0000300800 */
[----:B--2---:R-:W-:Y:S01]  /*46480*/  HMMA.16816.F32.BF16 R12, R12, R10, R20 ;  /* 0x0000000a0c0c723c */ /* 0x004fe20000041814 */
[----:B------:R-:W3:Y:S01]  /*46490*/  LDL.LU.64 R22, [R1+0x26b0] ;  /* 0x0026b00001167983 */ /* 0x000ee20000300a00 */
[----:B------:R-:W3:Y:S11]  /*464a0*/  LDL.LU.64 R20, [R1+0x26a8] ;  /* 0x0026a80001147983 */ /* 0x000ef60000300a00 */
[----:B------:R-:W-:Y:S10]  /*464b0*/  @!UPT UIADD3 URZ, URZ, URZ, URZ ;  /* 0x0000003f3f3ff290 */ /* 0x000ff4000fffe03f */
[----:B------:R0:W-:Y:S01]  /*464c0*/  STL.64 [R1+0x110], R12 ;  /* 0x0001100c01007387 */ /* 0x0001e20000100a00 */
[----:B------:R-:W-:Y:S01]  /*464d0*/  STL.64 [R1+0x118], R14 ;  /* 0x0001180e01007387 */ /* 0x000fe20000100a00 */
[C---:B---3--:R-:W-:Y:S11]  /*464e0*/  HMMA.16816.F32.BF16 R24, R20.reuse, R6, R24 ;  /* 0x000000061418723c */ /* 0x048ff60000041818 */
[----:B------:R-:W-:Y:S11]  /*464f0*/  @!UPT UIADD3 URZ, URZ, URZ, URZ ;  /* 0x0000003f3f3ff290 */ /* 0x000ff6000fffe03f */
[----:B------:R-:W-:Y:S02]  /*46500*/  @!UPT UIADD3 URZ, URZ, URZ, URZ ;  /* 0x0000003f3f3ff290 */ /* 0x000fe4000fffe03f */
[----:B0-----:R-:W-:Y:S01]  /*46510*/  MOV R12, R27 ;  /* 0x0000001b000c7202 */ /* 0x001fe20000000f00 */
[----:B------:R-:W-:Y:S01]  /*46520*/  IMAD.MOV.U32 R13, RZ, RZ, R26 ;  /* 0x000000ffff0d7224 */ /* 0x000fe200078e001a */
[----:B------:R0:W-:Y:S01]  /*46530*/  STL.64 [R1+0x100], R24 ;  /* 0x0001001801007387 */ /* 0x0001e20000100a00 */
[----:B------:R-:W2:Y:S03]  /*46540*/  LDL.LU.64 R26, [R1+0x26a0] ;  /* 0x0026a000011a7983 */ /* 0x000ea60000300a00 */
[----:B0-----:R-:W2:Y:S01]  /*46550*/  LDL.LU.64 R24, [R1+0x2698] ;  /* 0x0026980001187983 */ /* 0x001ea20000300a00 */
[----:B------:R0:W-:Y:S02]  /*46560*/  STL [R1+0x25cc], R12 ;  /* 0x0025cc0c01007387 */ /* 0x0001e40000100800 */
[----:B------:R1:W-:Y:S01]  /*46570*/  STL [R1+0x25c8], R13 ;  /* 0x0025c80d01007387 */ /* 0x0003e20000100800 */
[----:B0-----:R-:W3:Y:S01]  /*46580*/  LDL.LU R12, [R1+0xe0] ;  /* 0x0000e000010c7983 */ /* 0x001ee20000300800 */
[----:B-1----:R-:W3:Y:S02]  /*46590*/  LDL.LU R13, [R1+0xe4] ;  /* 0x0000e400010d7983 */ /* 0x002ee40000300800 */
[----:B------:R-:W3:Y:S02]  /*465a0*/  LDL.LU R14, [R1+0xe8] ;  /* 0x0000e800010e7983 */ /* 0x000ee40000300800 */
[----:B------:R-:W3:Y:S01]  /*465b0*/  LDL.LU R15, [R1+0xec] ;  /* 0x0000ec00010f7983 */ /* 0x000ee20000300800 */
[----:B------:R-:W-:Y:S01]  /*465c0*/  STL.64 [R1+0x2688], R10 ;  /* 0x0026880a01007387 */ /* 0x000fe20000100a00 */
[----:B----4-:R0:W-:Y:S01]  /*465d0*/  STL.64 [R1+0x2680], R8 ;  /* 0x0026800801007387 */ /* 0x0101e20000100a00 */
[----:B---3--:R-:W-:Y:S02]  /*465e0*/  HMMA.16816.F32.BF16 R12, R20, R10, R12 ;  /* 0x0000000a140c723c */ /* 0x008fe4000004180c */
[----:B------:R-:W1:Y:S11]  /*465f0*/  LDSM.16.MT88.4 R20, [R28+0x1e000] ;  /* 0x01e000001c14783b */ /* 0x000e760000004200 */
[----:B------:R-:W-:Y:S10]  /*46600*/  @!UPT UIADD3 URZ, URZ, URZ, URZ ;  /* 0x0000003f3f3ff290 */ /* 0x000ff4000fffe03f */
[----:B------:R1:W-:Y:S01]  /*46610*/  STL.64 [R1+0xe0], R12 ;  /* 0x0000e00c01007387 */ /* 0x0003e20000100a00 */
[----:B------:R-:W-:Y:S02]  /*46620*/  STL.64 [R1+0xe8], R14 ;  /* 0x0000e80e01007387 */ /* 0x000fe40000100a00 */
[----:B0-----:R-:W2:Y:S02]  /*46630*/  LDL.LU.64 R8, [R1+0x90] ;  /* 0x0000900001087983 */ /* 0x001ea40000300a00 */
[----:B------:R-:W2:Y:S01]  /*46640*/  LDL.LU.64 R10, [R1+0x98] ;  /* 0x00009800010a7983 */ /* 0x000ea20000300a00 */
[----:B-1----:R-:W-:Y:S01]  /*46650*/  MOV R12, R22 ;  /* 0x00000016000c7202 */ /* 0x002fe20000000f00 */
[----:B------:R-:W-:Y:S01]  /*46660*/  IMAD.MOV.U32 R13, RZ, RZ, R23 ;  /* 0x000000ffff0d7224 */ /* 0x000fe200078e0017 */
[----:B------:R-:W-:Y:S03]  /*46670*/  STL.64 [R1+0x20], R20 ;  /* 0x0000201401007387 */ /* 0x000fe60000100a00 */
[----:B------:R-:W-:Y:S02]  /*46680*/  STL [R1+0x25d4], R12 ;  /* 0x0025d40c01007387 */ /* 0x000fe40000100800 */
[----:B------:R0:W1:Y:S01]  /*46690*/  LDSM.16.MT88.4 R20, [R28+0x1e080] ;  /* 0x01e080001c14783b */ /* 0x0000620000004200 */
[----:B------:R-:W-:Y:S03]  /*466a0*/  STL [R1+0x25d0], R13 ;  /* 0x0025d00d01007387 */ /* 0x000fe60000100800 */
[----:B------:R-:W3:Y:S01]  /*466b0*/  LDSM.16.MT88.4 R12, [R0+0x1e000] ;  /* 0x01e00000000c783b */ /* 0x000ee20000004200 */
[----:B0-----:R-:W4:Y:S04]  /*466c0*/  LDL.LU R28, [R1+0x2690] ;  /* 0x00269000011c7983 */ /* 0x001f280000300800 */
[----:B-1----:R-:W-:Y:S01]  /*466d0*/  STL.64 [R1+0x10], R20 ;  /* 0x0000101401007387 */ /* 0x002fe20000100a00 */
[----:B------:R-:W-:Y:S02]  /*466e0*/  STL.64 [R1+0x18], R22 ;  /* 0x0000181601007387 */ /* 0x000fe40000100a00 */
[----:B---3--:R-:W-:Y:S02]  /*466f0*/  STL.64 [R1], R12 ;  /* 0x0000000c01007387 */ /* 0x008fe40000100a00 */
[----:B------:R0:W-:Y:S01]  /*46700*/  STL.64 [R1+0x8], R14 ;  /* 0x0000080e01007387 */ /* 0x0001e20000100a00 */
[----:B--2---:R-:W-:Y:S01]  /*46710*/  HMMA.16816.F32.BF16 R24, R8, R6, R24 ;  /* 0x000000060818723c */ /* 0x004fe20000041818 */
[----:B0-----:R-:W-:Y:S01]  /*46720*/  IMAD.MOV.U32 R15, RZ, RZ, R10 ;  /* 0x000000ffff0f7224 */ /* 0x001fe200078e000a */
[----:B------:R-:W-:-:S02]  /*46730*/  MOV R14, R11 ;  /* 0x0000000b000e7202 */ /* 0x000fc40000000f00 */
[----:B------:R-:W-:Y:S02]  /*46740*/  MOV R20, R8 ;  /* 0x0000000800147202 */ /* 0x000fe40000000f00 */
[----:B------:R-:W-:Y:S01]  /*46750*/  MOV R19, R9 ;  /* 0x0000000900137202 */ /* 0x000fe20000000f00 */
[----:B------:R-:W2:Y:S01]  /*46760*/  LDL.LU.64 R10, [R1+0x2688] ;  /* 0x00268800010a7983 */ /* 0x000ea20000300a00 */
[----:B------:R-:W3:Y:S11]  /*46770*/  LDL.LU.64 R8, [R1+0x2680] ;  /* 0x0026800001087983 */ /* 0x000ef60000300a00 */
[----:B------:R-:W-:Y:S04]  /*46780*/  @!UPT UIADD3 URZ, URZ, URZ, URZ ;  /* 0x0000003f3f3ff290 */ /* 0x000fe8000fffe03f */
[----:B------:R-:W-:Y:S01]  /*46790*/  STL.64 [R1+0xf8], R26 ;  /* 0x0000f81a01007387 */ /* 0x000fe20000100a00 */
[----:B------:R-:W-:Y:S02]  /*467a0*/  STL.64 [R1+0x2678], R6 ;  /* 0x0026780601007387 */ /* 0x000fe40000100a00 */
[----:B------:R0:W-:Y:S02]  /*467b0*/  STL.64 [R1+0x2670], R4 ;  /* 0x0026700401007387 */ /* 0x0001e40000100a00 */
[----:B0-----:R-:W-:Y:S02]  /*467c0*/  MOV R4, R20 ;  /* 0x0000001400047202 */ /* 0x001fe40000000f00 */
[----:B------:R-:W0:Y:S01]  /*467d0*/  LDSM.16.MT88.4 R20, [R29+0x1e000] ;  /* 0x01e000001d14783b */ /* 0x000e220000004200 */
[----:B------:R-:W-:Y:S01]  /*467e0*/  MOV R12, R24 ;  /* 0x00000018000c7202 */ /* 0x000fe20000000f00 */
[----:B------:R-:W-:Y:S02]  /*467f0*/  IMAD.MOV.U32 R13, RZ, RZ, R25 ;  /* 0x000000ffff0d7224 */ /* 0x000fe400078e0019 */
[----:B------:R-:W1:Y:S04]  /*46800*/  LDSM.16.MT88.4 R24, [R29+0x1e080] ;  /* 0x01e080001d18783b */ /* 0x000e680000004200 */
[----:B------:R4:W-:Y:S01]  /*46810*/  STL [R1+0x25e0], R12 ;  /* 0x0025e00c01007387 */ /* 0x0009e20000100800 */
[----:B------:R-:W-:Y:S03]  /*46820*/  STL [R1+0x25dc], R13 ;  /* 0x0025dc0d01007387 */ /* 0x000fe60000100800 */
[----:B----4-:R-:W2:Y:S04]  /*46830*/  LDL.LU R12, [R1+0x1e0] ;  /* 0x0001e000010c7983 */ /* 0x010ea80000300800 */
[----:B0-----:R-:W-:Y:S01]  /*46840*/  STL.64 [R1+0x2500], R22 ;  /* 0x0025001601007387 */ /* 0x001fe20000100a00 */
[----:B------:R-:W-:Y:S02]  /*46850*/  STL.64 [R1+0x24f8], R20 ;  /* 0x0024f81401007387 */ /* 0x000fe40000100a00 */
[----:B------:R-:W0:Y:S04]  /*46860*/  LDSM.16.MT88.4 R20, [R0+0x1e080] ;  /* 0x01e080000014783b */ /* 0x000e280000004200 */
[----:B------:R-:W-:Y:S01]  /*46870*/  STL [R1+0x25a8], R29 ;  /* 0x0025a81d01007387 */ /* 0x000fe20000100800 */
[----:B-1----:R1:W-:Y:S01]  /*46880*/  STL [R1+0x24d4], R24 ;  /* 0x0024d41801007387 */ /* 0x0023e20000100800 */
[----:B------:R4:W-:Y:S02]  /*46890*/  STL [R1+0x24d0], R25 ;  /* 0x0024d01901007387 */ /* 0x0009e40000100800 */
[----:B------:R0:W-:Y:S02]  /*468a0*/  STL [R1+0x24cc], R26 ;  /* 0x0024cc1a01007387 */ /* 0x0001e40000100800 */
[----:B------:R0:W-:Y:S02]  /*468b0*/  STL [R1+0x24c8], R27 ;  /* 0x0024c81b01007387 */ /* 0x0001e40000100800 */
[----:B0-----:R-:W-:Y:S01]  /*468c0*/  STL.64 [R1+0x1b0], R20 ;  /* 0x0001b01401007387 */ /* 0x001fe20000100a00 */
[----:B------:R-:W-:Y:S02]  /*468d0*/  STL.64 [R1+0x1b8], R22 ;  /* 0x0001b81601007387 */ /* 0x000fe40000100a00 */
[----:B-1----:R-:W2:Y:S02]  /*468e0*/  LDL.LU R24, [R1+0x30] ;  /* 0x0000300001187983 */ /* 0x002ea40000300800 */
[----:B----4-:R-:W2:Y:S01]  /*468f0*/  LDL.LU R25, [R1+0x34] ;  /* 0x0000340001197983 */ /* 0x010ea20000300800 */
[----:B------:R-:W4:Y:S01]  /*46900*/  LDL.LU R26, [R1+0x38] ;  /* 0x00003800011a7983 */ /* 0x000f220000300800 */
[----:B------:R-:W4:Y:S02]  /*46910*/  LDL.LU R27, [R1+0x3c] ;  /* 0x00003c00011b7983 */ /* 0x000f240000300800 */
[----:B------:R-:W-:Y:S01]  /*46920*/  IMAD.MOV.U32 R6, RZ, RZ, R15 ;  /* 0x000000ffff067224 */ /* 0x000fe200078e000f */
[----:B------:R-:W-:-:S02]  /*46930*/  MOV R7, R14 ;  /* 0x0000000e00077202 */ /* 0x000fc40000000f00 */
[----:B------:R-:W-:Y:S01]  /*46940*/  MOV R13, R28 ;  /* 0x0000001c000d7202 */ /* 0x000fe20000000f00 */
[----:B------:R-:W-:Y:S01]  /*46950*/  IMAD.MOV.U32 R14, RZ, RZ, R3 ;  /* 0x000000ffff0e7224 */ /* 0x000fe200078e0003 */
[----:B------:R-:W-:Y:S02]  /*46960*/  MOV R15, R2 ;  /* 0x00000002000f7202 */ /* 0x000fe40000000f00 */
[----:B------:R-:W-:Y:S01]  /*46970*/  MOV R28, R20 ;  /* 0x00000014001c7202 */ /* 0x000fe20000000f00 */
[----:B------:R-:W-:Y:S01]  /*46980*/  IMAD.MOV.U32 R3, RZ, RZ, R21 ;  /* 0x000000ffff037224 */ /* 0x000fe200078e0015 */
[----:B------:R-:W-:Y:S02]  /*46990*/  MOV R2, R22 ;  /* 0x0000001600027202 */ /* 0x000fe40000000f00 */
[----:B------:R-:W-:Y:S02]  /*469a0*/  MOV R0, R23 ;  /* 0x0000001700007202 */ /* 0x000fe40000000f00 */
[----:B------:R-:W0:Y:S01]  /*469b0*/  LDSM.16.MT88.4 R20, [R18+0x1f000] ;  /* 0x01f000001214783b */ /* 0x000e220000004200 */
[----:B------:R-:W-:-:S03]  /*469c0*/  MOV R5, R19 ;  /* 0x0000001300057202 */ /* 0x000fc60000000f00 */
[----:B----4-:R-:W-:Y:S01]  /*469d0*/  STL.64 [R1+0x2628], R26 ;  /* 0x0026281a01007387 */ /* 0x010fe20000100a00 */
[----:B--2---:R1:W-:Y:S02]  /*469e0*/  STL.64 [R1+0x2620], R24 ;  /* 0x0026201801007387 */ /* 0x0043e40000100a00 */
[----:B------:R-:W-:Y:S02]  /*469f0*/  STL [R1+0x25d8], R0 ;  /* 0x0025d80001007387 */ /* 0x000fe40000100800 */
[----:B------:R-:W-:Y:S01]  /*46a00*/  STL [R1+0x25b4], R2 ;  /* 0x0025b40201007387 */ /* 0x000fe20000100800 */
[----:B------:R-:W-:Y:S01]  /*46a10*/  STL [R1+0x25b0], R3 ;  /* 0x0025b00301007387 */ /* 0x000fe20000100800 */
[----:B------:R-:W-:Y:S03]  /*46a20*/  STL [R1+0x25ac], R28 ;  /* 0x0025ac1c01007387 */ /* 0x000fe60000100800 */
[----:B-1----:R-:W2:Y:S01]  /*46a30*/  LDL.LU R24, [R1+0x40] ;  /* 0x0000400001187983 */ /* 0x002ea20000300800 */
[----:B0-----:R0:W-:Y:S02]  /*46a40*/  STL.64 [R1+0x60], R20 ;  /* 0x0000601401007387 */ /* 0x0011e40000100a00 */
[----:B------:R1:W-:Y:S02]  /*46a50*/  STL.64 [R1+0x68], R22 ;  /* 0x0000681601007387 */ /* 0x0003e40000100a00 */
[----:B------:R-:W2:Y:S01]  /*46a60*/  LDL.LU R25, [R1+0x44] ;  /* 0x0000440001197983 */ /* 0x000ea20000300800 */
[----:B------:R-:W4:Y:S01]  /*46a70*/  LDL.LU R26, [R1+0x48] ;  /* 0x00004800011a7983 */ /* 0x000f220000300800 */
[----:B------:R-:W4:Y:S01]  /*46a80*/  LDL.LU R27, [R1+0x4c] ;  /* 0x00004c00011b7983 */ /* 0x000f220000300800 */
[----:B------:R-:W-:Y:S02]  /*46a90*/  HMMA.16816.F32.BF16 R4, R4, R10, R12 ;  /* 0x0000000a0404723c */ /* 0x000fe4000004180c */
[----:B----4-:R-:W-:Y:S01]  /*46aa0*/  STL.64 [R1+0x2658], R26 ;  /* 0x0026581a01007387 */ /* 0x010fe20000100a00 */
[----:B--2---:R-:W-:Y:S11]  /*46ab0*/  STL.64 [R1+0x2650], R24 ;  /* 0x0026501801007387 */ /* 0x004ff60000100a00 */
[----:B------:R-:W-:Y:S09]  /*46ac0*/  @!UPT UIADD3 URZ, URZ, URZ, URZ ;  /* 0x0000003f3f3ff290 */ /* 0x000ff2000fffe03f */
[----:B------:R-:W-:Y:S02]  /*46ad0*/  STL [R1+0xd4], R5 ;  /* 0x0000d40501007387 */ /* 0x000fe40000100800 */
[----:B------:R-:W-:Y:S01]  /*46ae0*/  STL [R1+0xd8], R6 ;  /* 0x0000d80601007387 */ /* 0x000fe20000100800 */
[----:B------:R-:W-:Y:S01]  /*46af0*/  STL.64 [R1+0x2668], R10 ;  /* 0x0026680a01007387 */ /* 0x000fe20000100a00 */
[----:B---3--:R-:W-:Y:S02]  /*46b00*/  STL.64 [R1+0x2660], R8 ;  /* 0x0026600801007387 */ /* 0x008fe40000100a00 */
[----:B0-----:R-:W2:Y:S02]  /*46b10*/  LDL.LU R20, [R1+0x170] ;  /* 0x0001700001147983 */ /* 0x001ea40000300800 */
[----:B------:R-:W2:Y:S01]  /*46b20*/  LDL.LU R21, [R1+0x174] ;  /* 0x0001740001157983 */ /* 0x000ea20000300800 */
[----:B-1----:R-:W3:Y:S01]  /*46b30*/  LDL.LU R22, [R1+0x178] ;  /* 0x0001780001167983 */ /* 0x002ee20000300800 */
        /* <DEDUP_REMOVED lines=21> */
[----:B------:R-:W-:Y:S01]  /*46c90*/  IMAD.MOV.U32 R13, RZ, RZ, R4 ;  /* 0x000000ffff0d7224 */ /* 0x000fe200078e0004 */
[----:B------:R-:W-:-:S02]  /*46ca0*/  MOV R0, R7 ;  /* 0x0000000700007202 */ /* 0x000fc40000000f00 */
[----:B------:R-:W0:Y:S04]  /*46cb0*/  LDSM.16.MT88.4 R4, [R18+0x1f080] ;  /* 0x01f080001204783b */ /* 0x000e280000004200 */
[----:B---3--:R-:W-:Y:S01]  /*46cc0*/  STL.64 [R1+0x2638], R22 ;  /* 0x0026381601007387 */ /* 0x008fe20000100a00 */
[----:B--2---:R1:W-:Y:S03]  /*46cd0*/  STL.64 [R1+0x2630], R20 ;  /* 0x0026301401007387 */ /* 0x0043e60000100a00 */
[----:B-1----:R-:W2:Y:S01]  /*46ce0*/  LDL.LU R20, [R1+0x1a0] ;  /* 0x0001a00001147983 */ /* 0x002ea20000300800 */
[----:B------:R-:W2:Y:S02]  /*46cf0*/  LDL.LU R21, [R1+0x1a4] ;  /* 0x0001a40001157983 */ /* 0x000ea40000300800 */
[----:B------:R-:W3:Y:S02]  /*46d00*/  LDL.LU R22, [R1+0x1a8] ;  /* 0x0001a80001167983 */ /* 0x000ee40000300800 */
[----:B------:R-:W3:Y:S01]  /*46d10*/  LDL.LU R23, [R1+0x1ac] ;  /* 0x0001ac0001177983 */ /* 0x000ee20000300800 */
[----:B0-----:R-:W-:-:S02]  /*46d20*/  MOV R15, R7 ;  /* 0x00000007000f7202 */ /* 0x001fc40000000f00 */
[----:B------:R-:W-:Y:S01]  /*46d30*/  MOV R19, R6 ;  /* 0x0000000600137202 */ /* 0x000fe20000000f00 */
[----:B------:R-:W-:Y:S01]  /*46d40*/  IMAD.MOV.U32 R18, RZ, RZ, R5 ;  /* 0x000000ffff127224 */ /* 0x000fe200078e0005 */
        /* <DEDUP_REMOVED lines=8> */
[----:B------:R0:W-:Y:S02]  /*46dd0*/  STL [R1+0x25e4], R13 ;  /* 0x0025e40d01007387 */ /* 0x0001e40000100800 */
[----:B------:R-:W4:Y:S02]  /*46de0*/  LDL.LU.64 R6, [R1+0x2678] ;  /* 0x0026780001067983 */ /* 0x000f240000300a00 */
[----:B------:R-:W3:Y:S01]  /*46df0*/  LDL.LU.64 R4, [R1+0x2670] ;  /* 0x0026700001047983 */ /* 0x000ee20000300a00 */
[----:B------:R-:W-:Y:S01]  /*46e00*/  STL [R1+0x25f8], R15 ;  /* 0x0025f80f01007387 */ /* 0x000fe20000100800 */
[----:B------:R-:W-:Y:S02]  /*46e10*/  STL [R1+0x25f4], R19 ;  /* 0x0025f41301007387 */ /* 0x000fe40000100800 */
[----:B------:R-:W-:Y:S02]  /*46e20*/  STL [R1+0x25f0], R18 ;  /* 0x0025f01201007387 */ /* 0x000fe40000100800 */
[----:B------:R1:W-:Y:S01]  /*46e30*/  STL [R1+0x25ec], R14 ;  /* 0x0025ec0e01007387 */ /* 0x0003e20000100800 */
[----:B------:R-:W4:Y:S01]  /*46e40*/  LDL.LU R12, [R1+0x50] ;  /* 0x00005000010c7983 */ /* 0x000f220000300800 */
[----:B0-----:R-:W4:Y:S03]  /*46e50*/  LDL.LU R13, [R1+0x54] ;  /* 0x00005400010d7983 */ /* 0x001f260000300800 */
[----:B-1----:R-:W4:Y:S01]  /*46e60*/  LDL.LU R14, [R1+0x58] ;  /* 0x00005800010e7983 */ /* 0x002f220000300800 */
[----:B------:R-:W4:Y:S02]  /*46e70*/  LDL.LU R15, [R1+0x5c] ;  /* 0x00005c00010f7983 */ /* 0x000f240000300800 */
[C---:B----4-:R-:W-:Y:S11]  /*46e80*/  HMMA.16816.F32.BF16 R8, R12.reuse, R6, R8 ;  /* 0x000000060c08723c */ /* 0x050ff60000041808 */
[----:B------:R-:W-:Y:S11]  /*46e90*/  @!UPT UIADD3 URZ, URZ, URZ, URZ ;  /* 0x0000003f3f3ff290 */ /* 0x000ff6000fffe03f */
[----:B------:R-:W-:Y:S01]  /*46ea0*/  @!UPT UIADD3 URZ, URZ, URZ, URZ ;  /* 0x0000003f3f3ff290 */ /* 0x000fe2000fffe03f */
[----:B------:R-:W-:Y:S01]  /*46eb0*/  STL.64 [R1+0x160], R8 ;  /* 0x0001600801007387 */ /* 0x000fe20000100a00 */
[----:B------:R0:W-:Y:S03]  /*46ec0*/  STL.64 [R1+0x168], R10 ;  /* 0x0001680a01007387 */ /* 0x0001e60000100a00 */
[----:B0-----:R-:W4:Y:S01]  /*46ed0*/  LDL.LU.64 R10, [R1+0x2668] ;  /* 0x00266800010a7983 */ /* 0x001f220000300a00 */
[----:B------:R-:W2:Y:S01]  /*46ee0*/  LDL.LU.64 R8, [R1+0x2660] ;  /* 0x0026600001087983 */ /* 0x000ea20000300a00 */
[----:B----4-:R-:W-:Y:S02]  /*46ef0*/  HMMA.16816.F32.BF16 R12, R12, R10, R24 ;  /* 0x0000000a0c0c723c */ /* 0x010fe40000041818 */
[----:B------:R-:W2:Y:S01]  /*46f00*/  LDL.LU.64 R26, [R1+0x2658] ;  /* 0x00265800011a7983 */ /* 0x000ea20000300a00 */
[----:B------:R-:W2:Y:S11]  /*46f10*/  LDL.LU.64 R24, [R1+0x2650] ;  /* 0x0026500001187983 */ /* 0x000eb60000300a00 */
[----:B------:R-:W-:Y:S09]  /*46f20*/  @!UPT UIADD3 URZ, URZ, URZ, URZ ;  /* 0x0000003f3f3ff290 */ /* 0x000ff2000fffe03f */
[----:B------:R0:W-:Y:S01]  /*46f30*/  STL.64 [R1+0x1d0], R12 ;  /* 0x0001d00c01007387 */ /* 0x0001e20000100a00 */
[----:B------:R1:W-:Y:S01]  /*46f40*/  STL.64 [R1+0x1d8], R14 ;  /* 0x0001d80e01007387 */ /* 0x0003e20000100a00 */
[C---:B--2---:R-:W-:Y:S11]  /*46f50*/  HMMA.16816.F32.BF16 R20, R24.reuse, R6, R20 ;  /* 0x000000061814723c */ /* 0x044ff60000041814 */
[----:B------:R-:W-:Y:S11]  /*46f60*/  @!UPT UIADD3 URZ, URZ, URZ, URZ ;  /* 0x0000003f3f3ff290 */ /* 0x000ff6000fffe03f */
[----:B------:R-:W-:Y:S02]  /*46f70*/  @!UPT UIADD3 URZ, URZ, URZ, URZ ;  /* 0x0000003f3f3ff290 */ /* 0x000fe4000fffe03f */
[----:B0-----:R-:W-:Y:S01]  /*46f80*/  MOV R13, R22 ;  /* 0x00000016000d7202 */ /* 0x001fe20000000f00 */
[----:B------:R-:W-:Y:S02]  /*46f90*/  IMAD.MOV.U32 R12, RZ, RZ, R23 ;  /* 0x000000ffff0c7224 */ /* 0x000fe400078e0017 */
[----:B-1----:R-:W-:Y:S01]  /*46fa0*/  IMAD.MOV.U32 R14, RZ, RZ, R20 ;  /* 0x000000ffff0e7224 */ /* 0x002fe200078e0014 */
[----:B------:R-:W-:Y:S01]  /*46fb0*/  MOV R0, R21 ;  /* 0x0000001500007202 */ /* 0x000fe20000000f00 */
[----:B------:R-:W2:Y:S01]  /*46fc0*/  LDL.LU.64 R22, [R1+0x2648] ;  /* 0x0026480001167983 */ /* 0x000ea20000300a00 */
        /* <DEDUP_REMOVED lines=10> */
[----:B0-----:R-:W2:Y:S02]  /*47070*/  LDL.LU.64 R24, [R1+0x2620] ;  /* 0x0026200001187983 */ /* 0x001ea40000300a00 */
[C---:B--2---:R-:W-:Y:S11]  /*47080*/  HMMA.16816.F32.BF16 R20, R24.reuse, R6, R20 ;  /* 0x000000061814723c */ /* 0x044ff60000041814 */
[----:B------:R-:W-:Y:S11]  /*47090*/  @!UPT UIADD3 URZ, URZ, URZ, URZ ;  /* 0x0000003f3f3ff290 */ /* 0x000ff6000fffe03f */
[----:B------:R-:W-:Y:S02]  /*470a0*/  @!UPT UIADD3 URZ, URZ, URZ, URZ ;  /* 0x0000003f3f3ff290 */ /* 0x000fe4000fffe03f */
[----:B------:R-:W-:Y:S01]  /*470b0*/  IMAD.MOV.U32 R28, RZ, RZ, R22 ;  /* 0x000000ffff1c7224 */ /* 0x000fe200078e0016 */
[----:B------:R-:W-:Y:S02]  /*470c0*/  MOV R29, R23 ;  /* 0x00000017001d7202 */ /* 0x000fe40000000f00 */
[----:B------:R-:W-:Y:S02]  /*470d0*/  MOV R2, R20 ;  /* 0x0000001400027202 */ /* 0x000fe40000000f00 */
[----:B------:R-:W-:Y:S01]  /*470e0*/  MOV R3, R21 ;  /* 0x0000001500037202 */ /* 0x000fe20000000f00 */
[----:B------:R-:W2:Y:S01]  /*470f0*/  LDL.LU.64 R22, [R1+0x2618] ;  /* 0x0026180001167983 */ /* 0x000ea20000300a00 */
[----:B------:R-:W2:Y:S01]  /*47100*/  LDL.LU.64 R20, [R1+0x2610] ;  /* 0x0026100001147983 */ /* 0x000ea20000300a00 */
[----:B------:R-:W-:Y:S01]  /*47110*/  MOV R6, R9 ;  /* 0x0000000900067202 */ /* 0x000fe20000000f00 */
[----:B------:R-:W-:Y:S02]  /*47120*/  IMAD.MOV.U32 R7, RZ, RZ, R8 ;  /* 0x000000ffff077224 */ /* 0x000fe400078e0008 */
[----:B--2---:R-:W-:Y:S01]  /*47130*/  HMMA.16816.F32.BF16 R8, R24, R10, R20 ;  /* 0x0000000a1808723c */ /* 0x004fe20000041814 */
[----:B------:R-:W3:Y:S01]  /*47140*/  LDL.LU.64 R22, [R1+0x2608] ;  /* 0x0026080001167983 */ /* 0x000ee20000300a00 */
[----:B------:R-:W3:Y:S11]  /*47150*/  LDL.LU.64 R20, [R1+0x2600] ;  /* 0x0026000001147983 */ /* 0x000ef60000300a00 */
[----:B------:R-:W-:Y:S10]  /*47160*/  @!UPT UIADD3 URZ, URZ, URZ, URZ ;  /* 0x0000003f3f3ff290 */ /* 0x000ff4000fffe03f */
[----:B------:R-:W-:Y:S01]  /*47170*/  STL.64 [R1+0x24c0], R10 ;  /* 0x0024c00a01007387 */ /* 0x000fe20000100a00 */
[----:B------:R-:W-:Y:S01]  /*47180*/  STL.64 [R1+0x24b8], R8 ;  /* 0x0024b80801007387 */ /* 0x000fe20000100a00 */
[----:B---3--:R-:W-:Y:S11]  /*47190*/  HMMA.16816.F32.BF16 R20, R4, R16, R20 ;  /* 0x000000100414723c */ /* 0x008ff60000041814 */
[----:B------:R-:W-:Y:S11]  /*471a0*/  @!UPT UIADD3 URZ, URZ, URZ, URZ ;  /* 0x0000003f3f3ff290 */ /* 0x000ff6000fffe03f */
[----:B------:R-:W-:Y:S02]  /*471b0*/  @!UPT UIADD3 URZ, URZ, URZ, URZ ;  /* 0x0000003f3f3ff290 */ /* 0x000fe4000fffe03f */
[----:B------:R-:W-:Y:S02]  /*471c0*/  MOV R24, R20 ;  /* 0x0000001400187202 */ /* 0x000fe40000000f00 */
[----:B------:R-:W-:Y:S01]  /*471d0*/  MOV R25, R21 ;  /* 0x0000001500197202 */ /* 0x000fe20000000f00 */
[----:B------:R-:W2:Y:S01]  /*471e0*/  LDL.LU R20, [R1] ;  /* 0x0000000001147983 */ /* 0x000ea20000300800 */
[----:B------:R-:W-:Y:S02]  /*471f0*/  IMAD.MOV.U32 R26, RZ, RZ, R22 ;  /* 0x000000ffff1a7224 */ /* 0x000fe400078e0016 */
        /* <DEDUP_REMOVED lines=9> */
[----:B------:R-:W-:Y:S01]  /*47290*/  IMAD.MOV.U32 R26, RZ, RZ, R19 ;  /* 0x000000ffff1a7224 */ /* 0x000fe200078e0013 */
[----:B------:R-:W-:-:S02]  /*472a0*/  MOV R27, R18 ;  /* 0x00000012001b7202 */ /* 0x000fc40000000f00 */
[----:B------:R-:W-:Y:S02]  /*472b0*/  MOV R25, R15 ;  /* 0x0000000f00197202 */ /* 0x000fe40000000f00 */
[----:B------:R-:W3:Y:S01]  /*472c0*/  LDL.LU R15, [R1+0x25f8] ;  /* 0x0025f800010f7983 */ /* 0x000ee20000300800 */
[----:B------:R-:W4:Y:S02]  /*472d0*/  LDL.LU R19, [R1+0x25f4] ;  /* 0x0025f40001137983 */ /* 0x000f240000300800 */
[----:B------:R-:W3:Y:S02]  /*472e0*/  LDL.LU R18, [R1+0x25f0] ;  /* 0x0025f00001127983 */ /* 0x000ee40000300800 */
[----:B------:R0:W-:Y:S02]  /*472f0*/  STL.64 [R1+0x24f0], R26 ;  /* 0x0024f01a01007387 */ /* 0x0001e40000100a00 */
[----:B0-----:R-:W-:Y:S02]  /*47300*/  MOV R26, R13 ;  /* 0x0000000d001a7202 */ /* 0x001fe40000000f00 */
[----:B------:R-:W-:Y:S01]  /*47310*/  MOV R27, R12 ;  /* 0x0000000c001b7202 */ /* 0x000fe20000000f00 */
[----:B--2---:R0:W-:Y:S02]  /*47320*/  STL.64 [R1+0x24e8], R24 ;  /* 0x0024e81801007387 */ /* 0x0041e40000100a00 */
[----:B0-----:R-:W-:Y:S01]  /*47330*/  MOV R24, R14 ;  /* 0x0000000e00187202 */ /* 0x001fe20000000f00 */
[----:B------:R-:W-:Y:S01]  /*47340*/  IMAD.MOV.U32 R25, RZ, RZ, R0 ;  /* 0x000000ffff197224 */ /* 0x000fe200078e0000 */
[----:B------:R-:W2:Y:S01]  /*47350*/  LDL.LU R14, [R1+0x25ec] ;  /* 0x0025ec00010e7983 */ /* 0x000ea20000300800 */
        /* <DEDUP_REMOVED lines=8> */
[----:B------:R-:W-:Y:S02]  /*473e0*/  STL.64 [R1+0x2558], R20 ;  /* 0x0025581401007387 */ /* 0x000fe40000100a00 */
[----:B------:R-:W-:Y:S02]  /*473f0*/  STL.64 [R1+0x2510], R26 ;  /* 0x0025101a01007387 */ /* 0x000fe40000100a00 */
[----:B------:R0:W-:Y:S02]  /*47400*/  STL.64 [R1+0x2508], R24 ;  /* 0x0025081801007387 */ /* 0x0001e40000100a00 */
[----:B0-----:R-:W-:-:S02]  /*47410*/  IMAD.MOV.U32 R24, RZ, RZ, R13 ;  /* 0x000000ffff187224 */ /* 0x001fc400078e000d */
[----:B------:R-:W2:Y:S01]  /*47420*/  LDL.LU R13, [R1+0x25dc] ;  /* 0x0025dc00010d7983 */ /* 0x000ea20000300800 */
[----:B------:R-:W2:Y:S02]  /*47430*/  LDL.LU R25, [R1+0xd4] ;  /* 0x0000d40001197983 */ /* 0x000ea40000300800 */
[----:B------:R-:W2:Y:S01]  /*47440*/  LDL.LU R26, [R1+0xd8] ;  /* 0x0000d800011a7983 */ /* 0x000ea20000300800 */
[----:B------:R-:W-:Y:S02]  /*47450*/  MOV R27, R0 ;  /* 0x00000000001b7202 */ /* 0x000fe40000000f00 */
[----:B------:R-:W3:Y:S04]  /*47460*/  LDL.LU R0, [R1+0x25d8] ;  /* 0x0025d80001007983 */ /* 0x000ee80000300800 */
[----:B--2---:R-:W-:Y:S01]  /*47470*/  STL.64 [R1+0x2520], R26 ;  /* 0x0025201a01007387 */ /* 0x004fe20000100a00 */
[----:B------:R0:W-:Y:S02]  /*47480*/  STL.64 [R1+0x2518], R24 ;  /* 0x0025181801007387 */ /* 0x0001e40000100a00 */
[----:B0-----:R-:W-:Y:S01]  /*47490*/  MOV R24, R12 ;  /* 0x0000000c00187202 */ /* 0x001fe20000000f00 */
        /* <DEDUP_REMOVED lines=12> */
[----:B----4-:R0:W-:Y:S03]  /*47560*/  STL.64 [R1+0x2588], R20 ;  /* 0x0025881401007387 */ /* 0x0101e60000100a00 */
[----:B0-----:R-:W4:Y:S01]  /*47570*/  LDL.LU R20, [R1+0x80] ;  /* 0x0000800001147983 */ /* 0x001f220000300800 */
[----:B------:R-:W4:Y:S02]  /*47580*/  LDL.LU R21, [R1+0x84] ;  /* 0x0000840001157983 */ /* 0x000f240000300800 */
[----:B------:R-:W4:Y:S02]  /*47590*/  LDL.LU R22, [R1+0x88] ;  /* 0x0000880001167983 */ /* 0x000f240000300800 */
[----:B------:R-:W4:Y:S01]  /*475a0*/  LDL.LU R23, [R1+0x8c] ;  /* 0x00008c0001177983 */ /* 0x000f220000300800 */
[----:B------:R-:W2:Y:S01]  /*475b0*/  LDL.LU R8, [R1+0x150] ;  /* 0x0001500001087983 */ /* 0x000ea20000300800 */
        /* <DEDUP_REMOVED lines=13> */
[----:B---3--:R-:W-:Y:S01]  /*47690*/  IMAD.MOV.U32 R26, RZ, RZ, R13 ;  /* 0x000000ffff1a7224 */ /* 0x008fe200078e000d */
[----:B------:R-:W-:Y:S01]  /*476a0*/  MOV R27, R12 ;  /* 0x0000000c001b7202 */ /* 0x000fe20000000f00 */
[----:B------:R-:W3:Y:S01]  /*476b0*/  LDL.LU R13, [R1+0x25c4] ;  /* 0x0025c400010d7983 */ /* 0x000ee20000300800 */
[----:B------:R-:W3:Y:S03]  /*476c0*/  LDL.LU R12, [R1+0x25c0] ;  /* 0x0025c000010c7983 */ /* 0x000ee60000300800 */
[----:B------:R-:W-:Y:S04]  /*476d0*/  STL.64 [R1+0x2570], R26 ;  /* 0x0025701a01007387 */ /* 0x000fe80000100a00 */
[----:B--2---:R0:W-:Y:S04]  /*476e0*/  STL.64 [R1+0x2568], R24 ;  /* 0x0025681801007387 */ /* 0x0041e80000100a00 */
[----:B0-----:R-:W2:Y:S01]  /*476f0*/  LDL.LU R24, [R1+0x110] ;  /* 0x0001100001187983 */ /* 0x001ea20000300800 */
[----:B------:R-:W2:Y:S02]  /*47700*/  LDL.LU R25, [R1+0x114] ;  /* 0x0001140001197983 */ /* 0x000ea40000300800 */
[----:B------:R-:W2:Y:S02]  /*47710*/  LDL.LU R26, [R1+0x118] ;  /* 0x00011800011a7983 */ /* 0x000ea40000300800 */
[----:B------:R-:W2:Y:S02]  /*47720*/  LDL.LU R27, [R1+0x11c] ;  /* 0x00011c00011b7983 */ /* 0x000ea40000300800 */
[----:B--2---:R3:W-:Y:S01]  /*47730*/  STL.64 [R1+0x2580], R26 ;  /* 0x0025801a01007387 */ /* 0x0047e20000100a00 */
[----:B------:R0:W-:Y:S01]  /*47740*/  STL.64 [R1+0x2578], R24 ;  /* 0x0025781801007387 */ /* 0x0001e20000100a00 */
[----:B---3--:R-:W-:-:S02]  /*47750*/  MOV R26, R12 ;  /* 0x0000000c001a7202 */ /* 0x008fc40000000f00 */
[----:B0-----:R-:W2:Y:S01]  /*47760*/  LDL.LU R24, [R1+0x140] ;  /* 0x0001400001187983 */ /* 0x001ea20000300800 */
[----:B------:R-:W2:Y:S02]  /*47770*/  LDL.LU R25, [R1+0x144] ;  /* 0x0001440001197983 */ /* 0x000ea40000300800 */
[----:B------:R-:W3:Y:S02]  /*47780*/  LDL.LU R12, [R1+0x25bc] ;  /* 0x0025bc00010c7983 */ /* 0x000ee40000300800 */
[----:B------:R-:W-:Y:S02]  /*47790*/  IMAD.MOV.U32 R27, RZ, RZ, R13 ;  /* 0x000000ffff1b7224 */ /* 0x000fe400078e000d */
[----:B------:R-:W3:Y:S03]  /*477a0*/  LDL.LU R13, [R1+0x25b8] ;  /* 0x0025b800010d7983 */ /* 0x000ee60000300800 */
[----:B------:R-:W-:Y:S01]  /*477b0*/  STL.64 [R1+0x25a0], R26 ;  /* 0x0025a01a01007387 */ /* 0x000fe20000100a00 */
[----:B---3--:R-:W-:Y:S01]  /*477c0*/  HMMA.16816.F32.BF16 R4, R4, R12, R8 ;  /* 0x0000000c0404723c */ /* 0x008fe20000041808 */
[----:B--2---:R0:W-:Y:S06]  /*477d0*/  STL.64 [R1+0x2598], R24 ;  /* 0x0025981801007387 */ /* 0x0041ec0000100a00 */
[----:B------:R-:W-:-:S02]  /*477e0*/  MOV R8, R2 ;  /* 0x0000000200087202 */ /* 0x000fc40000000f00 */
[----:B------:R-:W-:Y:S01]  /*477f0*/  MOV R9, R3 ;  /* 0x0000000300097202 */ /* 0x000fe20000000f00 */
[----:B0-----:R-:W2:Y:S01]  /*47800*/  LDL.LU R24, [R1+0x120] ;  /* 0x0001200001187983 */ /* 0x001ea20000300800 */
[----:B------:R-:W2:Y:S02]  /*47810*/  LDL.LU R25, [R1+0x124] ;  /* 0x0001240001197983 */ /* 0x000ea40000300800 */
[----:B------:R-:W2:Y:S02]  /*47820*/  LDL.LU R26, [R1+0x128] ;  /* 0x00012800011a7983 */ /* 0x000ea40000300800 */
[----:B------:R-:W2:Y:S01]  /*47830*/  LDL.LU R27, [R1+0x12c] ;  /* 0x00012c00011b7983 */ /* 0x000ea20000300800 */
[----:B------:R-:W3:Y:S01]  /*47840*/  LDL.LU R2, [R1+0x25b4] ;  /* 0x0025b40001027983 */ /* 0x000ee20000300800 */
[----:B------:R-:W2:Y:S02]  /*47850*/  LDL.LU R3, [R1+0x25b0] ;  /* 0x0025b00001037983 */ /* 0x000ea40000300800 */
[----:B------:R-:W-:Y:S01]  /*47860*/  IMAD.MOV.U32 R10, RZ, RZ, R28 ;  /* 0x000000ffff0a7224 */ /* 0x000fe200078e001c */
[----:B------:R-:W-:Y:S01]  /*47870*/  MOV R11, R29 ;  /* 0x0000001d000b7202 */ /* 0x000fe20000000f00 */
[----:B------:R-:W2:Y:S01]  /*47880*/  LDL.LU R28, [R1+0x25ac] ;  /* 0x0025ac00011c7983 */ /* 0x000ea20000300800 */
[----:B------:R-:W2:Y:S02]  /*47890*/  LDL.LU R29, [R1+0x25a8] ;  /* 0x0025a800011d7983 */ /* 0x000ea40000300800 */
[----:B------:R-:W-:Y:S02]  /*478a0*/  STL.64 [R1+0x2490], R6 ;  /* 0x0024900601007387 */ /* 0x000fe40000100a00 */
[----:B------:R0:W-:Y:S02]  /*478b0*/  STL.64 [R1+0x2488], R4 ;  /* 0x0024880401007387 */ /* 0x0001e40000100a00 */
[----:B0-----:R-:W4:Y:S01]  /*478c0*/  LDL.LU R4, [R1+0x130] ;  /* 0x0001300001047983 */ /* 0x001f220000300800 */
[----:B------:R-:W4:Y:S02]  /*478d0*/  LDL.LU R5, [R1+0x134] ;  /* 0x0001340001057983 */ /* 0x000f240000300800 */
[----:B------:R-:W4:Y:S02]  /*478e0*/  LDL.LU R6, [R1+0x138] ;  /* 0x0001380001067983 */ /* 0x000f240000300800 */
[----:B------:R-:W4:Y:S02]  /*478f0*/  LDL.LU R7, [R1+0x13c] ;  /* 0x00013c0001077983 */ /* 0x000f240000300800 */
[C---:B----4-:R-:W-:Y:S08]  /*47900*/  HMMA.16816.F32.BF16 R4, R20.reuse, R16, R4 ;  /* 0x000000101404723c */ /* 0x050ff00000041804 */
[----:B--2---:R-:W-:Y:S11]  /*47910*/  HMMA.16816.F32.BF16 R20, R20, R12, R24 ;  /* 0x0000000c1414723c */ /* 0x004ff60000041818 */
[----:B------:R-:W-:Y:S04]  /*47920*/  @!UPT UIADD3 URZ, URZ, URZ, URZ ;  /* 0x0000003f3f3ff290 */ /* 0x000fe8000fffe03f */
[----:B------:R0:W-:Y:S01]  /*47930*/  STL.64 [R1+0x40], R4 ;  /* 0x0000400401007387 */ /* 0x0001e20000100a00 */
[----:B------:R3:W-:Y:S02]  /*47940*/  STL.64 [R1+0x48], R6 ;  /* 0x0000480601007387 */ /* 0x0007e40000100a00 */
[----:B------:R-:W2:Y:S02]  /*47950*/  LDL.LU.64 R26, [R1+0x25a0] ;  /* 0x0025a000011a7983 */ /* 0x000ea40000300a00 */
[----:B------:R-:W2:Y:S01]  /*47960*/  LDL.LU.64 R24, [R1+0x2598] ;  /* 0x0025980001187983 */ /* 0x000ea20000300a00 */
[----:B0-----:R-:W-:Y:S01]  /*47970*/  MOV R4, R28 ;  /* 0x0000001c00047202 */ /* 0x001fe20000000f00 */
[----:B------:R-:W-:Y:S01]  /*47980*/  IMAD.MOV.U32 R5, RZ, RZ, R3 ;  /* 0x000000ffff057224 */ /* 0x000fe200078e0003 */
[----:B---3--:R-:W-:Y:S02]  /*47990*/  MOV R6, R2 ;  /* 0x0000000200067202 */ /* 0x008fe40000000f00 */
[----:B------:R-:W-:Y:S01]  /*479a0*/  MOV R7, R0 ;  /* 0x0000000000077202 */ /* 0x000fe20000000f00 */
[----:B------:R-:W-:Y:S01]  /*479b0*/  IMAD.MOV.U32 R28, RZ, RZ, R20 ;  /* 0x000000ffff1c7224 */ /* 0x000fe200078e0014 */
[----:B------:R-:W-:-:S02]  /*479c0*/  MOV R3, R21 ;  /* 0x0000001500037202 */ /* 0x000fc40000000f00 */
[----:B------:R-:W-:Y:S01]  /*479d0*/  MOV R2, R22 ;  /* 0x0000001600027202 */ /* 0x000fe20000000f00 */
[----:B------:R-:W-:Y:S02]  /*479e0*/  IMAD.MOV.U32 R0, RZ, RZ, R23 ;  /* 0x000000ffff007224 */ /* 0x000fe400078e0017 */
[----:B------:R-:W0:Y:S04]  /*479f0*/  LDSM.16.MT88.4 R20, [R29+0x1f080] ;  /* 0x01f080001d14783b */ /* 0x000e280000004200 */
        /* <DEDUP_REMOVED lines=58> */
[----:B------:R-:W3:Y:S11]  /*47da0*/  LDL.LU.64 R24, [R1+0x24d8] ;  /* 0x0024d80001187983 */ /* 0x000ef60000300a00 */
[----:B------:R-:W-:Y:S10]  /*47db0*/  @!UPT UIADD3 URZ, URZ, URZ, URZ ;  /* 0x0000003f3f3ff290 */ /* 0x000ff4000fffe03f */
[----:B------:R3:W-:Y:S01]  /*47dc0*/  STL.64 [R1+0x10], R20 ;  /* 0x0000101401007387 */ /* 0x0007e20000100a00 */
[----:B------:R2:W-:Y:S01]  /*47dd0*/  STL [R1+0x18], R22 ;  /* 0x0000181601007387 */ /* 0x0005e20000100800 */
[----:B------:R-:W-:Y:S02]  /*47de0*/  MOV R29, R23 ;  /* 0x00000017001d7202 */ /* 0x000fe40000000f00 */
[----:B---3--:R-:W-:Y:S01]  /*47df0*/  MOV R20, R24 ;  /* 0x0000001800147202 */ /* 0x008fe20000000f00 */
[----:B------:R-:W-:Y:S01]  /*47e00*/  IMAD.MOV.U32 R21, RZ, RZ, R25 ;  /* 0x000000ffff157224 */ /* 0x000fe200078e0019 */
[----:B------:R-:W3:Y:S01]  /*47e10*/  LDL.LU R24, [R1+0x24d4] ;  /* 0x0024d40001187983 */ /* 0x000ee20000300800 */
[----:B------:R-:W3:Y:S01]  /*47e20*/  LDL.LU R25, [R1+0x24d0] ;  /* 0x0024d00001197983 */ /* 0x000ee20000300800 */
[----:B--2---:R-:W-:Y:S02]  /*47e30*/  MOV R22, R26 ;  /* 0x0000001a00167202 */ /* 0x004fe40000000f00 */
[----:B------:R-:W-:Y:S01]  /*47e40*/  MOV R23, R27 ;  /* 0x0000001b00177202 */ /* 0x000fe20000000f00 */
[----:B------:R-:W3:Y:S01]  /*47e50*/  LDL.LU R26, [R1+0x24cc] ;  /* 0x0024cc00011a7983 */ /* 0x000ee20000300800 */
[----:B------:R-:W3:Y:S03]  /*47e60*/  LDL.LU R27, [R1+0x24c8] ;  /* 0x0024c800011b7983 */ /* 0x000ee60000300800 */
[----:B------:R-:W-:Y:S01]  /*47e70*/  STL.64 [R1+0x24a0], R22 ;  /* 0x0024a01601007387 */ /* 0x000fe20000100a00 */
[----:B------:R0:W-:Y:S03]  /*47e80*/  STL.64 [R1+0x2498], R20 ;  /* 0x0024981401007387 */ /* 0x0001e60000100a00 */
[----:B0-----:R-:W2:Y:S01]  /*47e90*/  LDL.LU R20, [R1+0x160] ;  /* 0x0001600001147983 */ /* 0x001ea20000300800 */
[----:B------:R-:W2:Y:S02]  /*47ea0*/  LDL.LU R21, [R1+0x164] ;  /* 0x0001640001157983 */ /* 0x000ea40000300800 */
[----:B------:R-:W2:Y:S02]  /*47eb0*/  LDL.LU R22, [R1+0x168] ;  /* 0x0001680001167983 */ /* 0x000ea40000300800 */
[----:B------:R-:W2:Y:S01]  /*47ec0*/  LDL.LU R23, [R1+0x16c] ;  /* 0x00016c0001177983 */ /* 0x000ea20000300800 */
[-C--:B---3--:R-:W-:Y:S11]  /*47ed0*/  HMMA.16816.F32.BF16 R8, R24, R16.reuse, R8 ;  /* 0x000000101808723c */ /* 0x088ff60000041808 */
[----:B------:R-:W-:Y:S11]  /*47ee0*/  @!UPT UIADD3 URZ, URZ, URZ, URZ ;  /* 0x0000003f3f3ff290 */ /* 0x000ff6000fffe03f */
[----:B------:R-:W-:Y:S01]  /*47ef0*/  @!UPT UIADD3 URZ, URZ, URZ, URZ ;  /* 0x0000003f3f3ff290 */ /* 0x000fe2000fffe03f */
[----:B------:R-:W-:Y:S01]  /*47f00*/  STL.64 [R1+0xc0], R8 ;  /* 0x0000c00801007387 */ /* 0x000fe20000100a00 */
[----:B------:R0:W-:Y:S03]  /*47f10*/  STL.64 [R1+0xc8], R10 ;  /* 0x0000c80a01007387 */ /* 0x0001e60000100a00 */
[----:B0-----:R-:W3:Y:S01]  /*47f20*/  LDL.LU.64 R10, [R1+0x24c0] ;  /* 0x0024c000010a7983 */ /* 0x001ee20000300a00 */
[----:B------:R-:W3:Y:S01]  /*47f30*/  LDL.LU.64 R8, [R1+0x24b8] ;  /* 0x0024b80001087983 */ /* 0x000ee20000300a00 */
[----:B--2---:R-:W-:Y:S08]  /*47f40*/  HMMA.16816.F32.BF16 R4, R4, R16, R20 ;  /* 0x000000100404723c */ /* 0x004ff00000041814 */
[----:B---3--:R-:W-:Y:S01]  /*47f50*/  HMMA.16816.F32.BF16 R24, R24, R12, R8 ;  /* 0x0000000c1818723c */ /* 0x008fe20000041808 */
[----:B------:R-:W2:Y:S01]  /*47f60*/  LDL.LU R8, [R1+0x60] ;  /* 0x0000600001087983 */ /* 0x000ea20000300800 */
[----:B------:R-:W2:Y:S02]  /*47f70*/  LDL.LU R9, [R1+0x64] ;  /* 0x0000640001097983 */ /* 0x000ea40000300800 */
[----:B------:R-:W2:Y:S02]  /*47f80*/  LDL.LU R10, [R1+0x68] ;  /* 0x00006800010a7983 */ /* 0x000ea40000300800 */
[----:B------:R-:W2:Y:S11]  /*47f90*/  LDL.LU R11, [R1+0x6c] ;  /* 0x00006c00010b7983 */ /* 0x000eb60000300800 */
[----:B------:R-:W-:Y:S06]  /*47fa0*/  @!UPT UIADD3 URZ, URZ, URZ, URZ ;  /* 0x0000003f3f3ff290 */ /* 0x000fec000fffe03f */
[----:B------:R-:W-:Y:S01]  /*47fb0*/  STL.64 [R1+0x2478], R26 ;  /* 0x0024781a01007387 */ /* 0x000fe20000100a00 */
[----:B------:R0:W-:Y:S02]  /*47fc0*/  STL.64 [R1+0x2470], R24 ;  /* 0x0024701801007387 */ /* 0x0001e40000100a00 */
[----:B0-----:R-:W-:Y:S01]  /*47fd0*/  IMAD.MOV.U32 R24, RZ, RZ, R14 ;  /* 0x000000ffff187224 */ /* 0x001fe200078e000e */
[----:B------:R-:W-:Y:S01]  /*47fe0*/  MOV R25, R18 ;  /* 0x0000001200197202 */ /* 0x000fe20000000f00 */
[----:B------:R-:W3:Y:S01]  /*47ff0*/  LDL.LU R14, [R1+0x24b4] ;  /* 0x0024b400010e7983 */ /* 0x000ee20000300800 */
[----:B------:R-:W2:Y:S01]  /*48000*/  LDL.LU R18, [R1+0x24b0] ;  /* 0x0024b00001127983 */ /* 0x000ea20000300800 */
[----:B------:R-:W-:Y:S01]  /*48010*/  MOV R26, R19 ;  /* 0x00000013001a7202 */ /* 0x000fe20000000f00 */
[----:B------:R-:W-:Y:S01]  /*48020*/  IMAD.MOV.U32 R27, RZ, RZ, R15 ;  /* 0x000000ffff1b7224 */ /* 0x000fe200078e000f */
[----:B------:R-:W2:Y:S01]  /*48030*/  LDL.LU R19, [R1+0x24ac] ;  /* 0x0024ac0001137983 */ /* 0x000ea20000300800 */
[----:B------:R-:W3:Y:S02]  /*48040*/  LDL.LU R15, [R1+0x24a8] ;  /* 0x0024a800010f7983 */ /* 0x000ee40000300800 */
[----:B------:R-:W-:Y:S02]  /*48050*/  STL [R1+0x23ac], R12 ;  /* 0x0023ac0c01007387 */ /* 0x000fe40000100800 */
[----:B------:R-:W-:Y:S01]  /*48060*/  STL [R1+0x23a8], R13 ;  /* 0x0023a80d01007387 */ /* 0x000fe20000100800 */
[----:B------:R-:W2:Y:S01]  /*48070*/  LDL.LU.64 R22, [R1+0x24a0] ;  /* 0x0024a00001167983 */ /* 0x000ea20000300a00 */
[----:B------:R-:W2:Y:S02]  /*48080*/  LDL.LU.64 R20, [R1+0x2498] ;  /* 0x0024980001147983 */ /* 0x000ea40000300a00 */
[----:B------:R-:W-:Y:S02]  /*48090*/  STL.64 [R1+0xd0], R4 ;  /* 0x0000d00401007387 */ /* 0x000fe40000100a00 */
[----:B------:R0:W-:Y:S02]  /*480a0*/  STL.64 [R1+0xd8], R6 ;  /* 0x0000d80601007387 */ /* 0x0001e40000100a00 */
[----:B0-----:R-:W3:Y:S01]  /*480b0*/  LDL.LU.64 R6, [R1+0x2490] ;  /* 0x0024900001067983 */ /* 0x001ee20000300a00 */
[----:B------:R-:W3:Y:S01]  /*480c0*/  LDL.LU.64 R4, [R1+0x2488] ;  /* 0x0024880001047983 */ /* 0x000ee20000300a00 */
[C---:B--2---:R-:W-:Y:S08]  /*480d0*/  HMMA.16816.F32.BF16 R20, R8.reuse, R18, R20 ;  /* 0x000000120814723c */ /* 0x044ff00000041814 */
[----:B---3--:R-:W-:Y:S11]  /*480e0*/  HMMA.16816.F32.BF16 R4, R8, R14, R4 ;  /* 0x0000000e0804723c */ /* 0x008ff60000041804 */
[----:B------:R-:W-:Y:S04]  /*480f0*/  @!UPT UIADD3 URZ, URZ, URZ, URZ ;  /* 0x0000003f3f3ff290 */ /* 0x000fe8000fffe03f */
[----:B------:R-:W-:Y:S01]  /*48100*/  STL.64 [R1+0xb0], R20 ;  /* 0x0000b01401007387 */ /* 0x000fe20000100a00 */
[----:B------:R-:W-:Y:S07]  /*48110*/  STL.64 [R1+0xb8], R22 ;  /* 0x0000b81601007387 */ /* 0x000fee0000100a00 */
[----:B------:R0:W-:Y:S01]  /*48120*/  STL.64 [R1], R4 ;  /* 0x0000000401007387 */ /* 0x0001e20000100a00 */
[----:B------:R1:W-:Y:S01]  /*48130*/  STL [R1+0x8], R6 ;  /* 0x0000080601007387 */ /* 0x0003e20000100800 */
[----:B------:R-:W-:-:S02]  /*48140*/  MOV R13, R7 ;  /* 0x00000007000d7202 */ /* 0x000fc40000000f00 */
[----:B0-----:R-:W2:Y:S01]  /*48150*/  LDL.LU R4, [R1+0x40] ;  /* 0x0000400001047983 */ /* 0x001ea20000300800 */
[----:B------:R-:W2:Y:S02]  /*48160*/  LDL.LU R5, [R1+0x44] ;  /* 0x0000440001057983 */ /* 0x000ea40000300800 */
[----:B-1----:R-:W2:Y:S02]  /*48170*/  LDL.LU R6, [R1+0x48] ;  /* 0x0000480001067983 */ /* 0x002ea40000300800 */
[----:B------:R-:W2:Y:S01]  /*48180*/  LDL.LU R7, [R1+0x4c] ;  /* 0x00004c0001077983 */ /* 0x000ea20000300800 */
[----:B------:R-:W3:Y:S01]  /*48190*/  LDL R11, [R1+0x1214] ;  /* 0x00121400010b7983 */ /* 0x000ee20000100800 */
[----:B------:R-:W-:Y:S01]  /*481a0*/  MOV R8, R28 ;  /* 0x0000001c00087202 */ /* 0x000fe20000000f00 */
[----:B------:R-:W-:Y:S01]  /*481b0*/  IMAD.MOV.U32 R9, RZ, RZ, R3 ;  /* 0x000000ffff097224 */ /* 0x000fe200078e0003 */
[----:B------:R-:W-:Y:S01]  /*481c0*/  MOV R10, R2 ;  /* 0x00000002000a7202 */ /* 0x000fe20000000f00 */
[----:B--2---:R-:W-:Y:S01]  /*481d0*/  HMMA.16816.F32.BF16 R4, R24, R18, R4 ;  /* 0x000000121804723c */ /* 0x004fe20000041804 */
[----:B---3--:R0:W-:Y:S02]  /*481e0*/  STL [R1+0x2480], R11 ;  /* 0x0024800b01007387 */ /* 0x0081e40000100800 */
[----:B0-----:R-:W-:-:S07]  /*481f0*/  MOV R11, R0 ;  /* 0x00000000000b7202 */ /* 0x001fce0000000f00 */
[----:B------:R-:W-:Y:S11]  /*48200*/  HMMA.16816.F32.BF16 R24, R24, R14, R8 ;  /* 0x0000000e1818723c */ /* 0x000ff60000041808 */
[----:B------:R-:W-:Y:S03]  /*48210*/  @!UPT UIADD3 URZ, URZ, URZ, URZ ;  /* 0x0000003f3f3ff290 */ /* 0x000fe6000fffe03f */
[----:B------:R-:W-:Y:S01]  /*48220*/  MOV R12, R5 ;  /* 0x00000005000c7202 */ /* 0x000fe20000000f00 */
[----:B------:R-:W-:Y:S01]  /*48230*/  STL [R1+0xa0], R4 ;  /* 0x0000a00401007387 */ /* 0x000fe20000100800 */
[----:B------:R-:W-:Y:S02]  /*48240*/  STL.64 [R1+0xa8], R6 ;  /* 0x0000a80601007387 */ /* 0x000fe40000100a00 */
[----:B------:R0:W-:Y:S01]  /*48250*/  STL [R1+0x2438], R19 ;  /* 0x0024381301007387 */ /* 0x0001e20000100800 */
[----:B------:R1:W-:Y:S01]  /*48260*/  STL [R1+0x23b0], R12 ;  /* 0x0023b00c01007387 */ /* 0x0003e20000100800 */
[----:B------:R-:W2:Y:S03]  /*48270*/  LDL.LU R11, [R1+0x2480] ;  /* 0x00248000010b7983 */ /* 0x000ea60000300800 */
[----:B------:R-:W3:Y:S04]  /*48280*/  S2R R0, SR_TID.X ;  /* 0x0000000000007919 */ /* 0x000ee80000002100 */
[----:B------:R-:W4:Y:S01]  /*48290*/  S2R R22, SR_CTAID.X ;  /* 0x0000000000167919 */ /* 0x000f220000002500 */
[C---:B---3--:R-:W-:Y:S01]  /*482a0*/  LOP3.LUT R2, R0.reuse, 0x3, RZ, 0xc0, !PT ;  /* 0x0000000300027812 */ /* 0x048fe200078ec0ff */
[----:B------:R-:W-:-:S03]  /*482b0*/  LOP3.LUT R0, R0, 0x60, RZ, 0xc0, !PT ;  /* 0x0000006000007812 */ /* 0x000fc600078ec0ff */
[----:B------:R-:W-:-:S04]  /*482c0*/  SHF.L.U32 R2, R2, 0x1, RZ ;  /* 0x0000000102027819 */ /* 0x000fc800000006ff */
[----:B------:R-:W-:Y:S02]  /*482d0*/  LEA.HI R2, R0, R2, RZ, 0x1e ;  /* 0x0000000200027211 */ /* 0x000fe400078ff0ff */
[----:B------:R-:W3:Y:S04]  /*482e0*/  S2R R0, SR_TID.X ;  /* 0x0000000000007919 */ /* 0x000ee80000002100 */
[----:B------:R-:W0:Y:S01]  /*482f0*/  S2R R20, SR_TID.X ;  /* 0x0000000000147919 */ /* 0x000e220000002100 */
[----:B----4-:R-:W-:Y:S01]  /*48300*/  IMAD.SHL.U32 R22, R22, 0x80, RZ ;  /* 0x0000008016167824 */ /* 0x010fe200078e00ff */
[----:B---3--:R-:W-:Y:S02]  /*48310*/  LOP3.LUT R3, R0, 0x1c, RZ, 0xc0, !PT ;  /* 0x0000001c00037812 */ /* 0x008fe400078ec0ff */
[----:B------:R-:W3:Y:S01]  /*48320*/  S2R R0, SR_CTAID.X ;  /* 0x0000000000007919 */ /* 0x000ee20000002500 */
[----:B0-----:R-:W-:-:S04]  /*48330*/  LOP3.LUT R21, R20, 0x1c, RZ, 0xc0, !PT ;  /* 0x0000001c14157812 */ /* 0x001fc800078ec0ff */
[-C--:B------:R-:W-:Y:S02]  /*48340*/  LEA.HI R19, R21, R22.reuse, RZ, 0x1e ;  /* 0x0000001615137211 */ /* 0x080fe400078ff0ff */
[----:B------:R-:W-:Y:S02]  /*48350*/  IADD3 R2, P0, R2, UR4, RZ ;  /* 0x0000000402027c10 */ /* 0x000fe4000ff1e0ff */
[----:B------:R-:W-:Y:S02]  /*48360*/  IADD3 R19, R19, 0x68, RZ ;  /* 0x0000006813137810 */ /* 0x000fe40007ffe0ff */
[----:B------:R-:W-:Y:S02]  /*48370*/  LEA.HI R3, R3, 0x60, RZ, 0x1e ;  /* 0x0000006003037811 */ /* 0x000fe400078ff0ff */
[CC--:B-1----:R-:W-:Y:S02]  /*48380*/  LEA.HI R12, R21.reuse, R22.reuse, RZ, 0x1e ;  /* 0x00000016150c7211 */ /* 0x0c2fe400078ff0ff */
[----:B------:R-:W-:-:S02]  /*48390*/  LEA.HI R4, R21, R22, RZ, 0x1e ;  /* 0x0000001615047211 */ /* 0x000fc400078ff0ff */
[----:B------:R-:W-:Y:S02]  /*483a0*/  ISETP.GT.U32.AND P2, PT, R2, R19, PT ;  /* 0x000000130200720c */ /* 0x000fe40003f44070 */
[----:B------:R-:W-:Y:S01]  /*483b0*/  IADD3.X R28, RZ, UR5, RZ, P0, !PT ;  /* 0x00000005ff1c7c10 */ /* 0x000fe200087fe4ff */
[----:B------:R-:W-:Y:S01]  /*483c0*/  STL.64 [R1+0x60], R24 ;  /* 0x0000601801007387 */ /* 0x000fe20000100a00 */
[----:B------:R-:W-:Y:S01]  /*483d0*/  IADD3 R12, R12, 0x78, RZ ;  /* 0x000000780c0c7810 */ /* 0x000fe20007ffe0ff */
[----:B------:R0:W-:Y:S01]  /*483e0*/  STL.64 [R1+0x68], R26 ;  /* 0x0000681a01007387 */ /* 0x0001e20000100a00 */
[----:B------:R-:W-:Y:S01]  /*483f0*/  IADD3 R4, R4, 0x70, RZ ;  /* 0x0000007004047810 */ /* 0x000fe20007ffe0ff */
[----:B---3--:R-:W-:Y:S01]  /*48400*/  IMAD.SHL.U32 R0, R0, 0x80, RZ ;  /* 0x0000008000007824 */ /* 0x008fe200078e00ff */
[----:B------:R-:W-:-:S04]  /*48410*/  ISETP.GT.U32.AND.EX P2, PT, R28, RZ, PT, P2 ;  /* 0x000000ff1c00720c */ /* 0x000fc80003f44120 */
[----:B------:R-:W-:Y:S01]  /*48420*/  IADD3 R5, R0, R3, RZ ;  /* 0x0000000300057210 */ /* 0x000fe20007ffe0ff */
[----:B0-----:R-:W3:Y:S01]  /*48430*/  LDL.LU.64 R26, [R1+0x2478] ;  /* 0x00247800011a7983 */ /* 0x001ee20000300a00 */
[----:B------:R-:W3:Y:S02]  /*48440*/  LDL.LU.64 R24, [R1+0x2470] ;  /* 0x0024700001187983 */ /* 0x000ee40000300a00 */
[----:B------:R-:W4:Y:S02]  /*48450*/  LDL R23, [R1+0x1210] ;  /* 0x0012100001177983 */ /* 0x000f240000100800 */
[----:B------:R-:W3:Y:S01]  /*48460*/  LDL R7, [R1+0x120c] ;  /* 0x00120c0001077983 */ /* 0x000ee20000100800 */
[C---:B------:R-:W-:Y:S02]  /*48470*/  ISETP.GT.U32.AND P4, PT, R2.reuse, R5, PT ;  /* 0x000000050200720c */ /* 0x040fe40003f84070 */
[C---:B------:R-:W-:Y:S02]  /*48480*/  ISETP.GT.U32.AND P0, PT, R2.reuse, R12, PT ;  /* 0x0000000c0200720c */ /* 0x040fe40003f04070 */
[----:B------:R-:W-:-:S02]  /*48490*/  IADD3 R0, P3, R2, 0x20, RZ ;  /* 0x0000002002007810 */ /* 0x000fc40007f7e0ff */
[C---:B------:R-:W-:Y:S02]  /*484a0*/  ISETP.GT.U32.AND P1, PT, R2.reuse, R4, PT ;  /* 0x000000040200720c */ /* 0x040fe40003f24070 */
[----:B------:R-:W-:Y:S01]  /*484b0*/  IADD3 R3, P5, R2, 0x21, RZ ;  /* 0x0000002102037810 */ /* 0x000fe20007fbe0ff */
[----:B------:R0:W-:Y:S02]  /*484c0*/  STL [R1+0x23e0], R2 ;  /* 0x0023e00201007387 */ /* 0x0001e40000100800 */
[----:B0-----:R-:W-:-:S05]  /*484d0*/  SEL R2, RZ, 0x4, !P2 ;  /* 0x00000004ff027807 */ /* 0x001fca0005000000 */
[----:B------:R-:W-:Y:S04]  /*484e0*/  STL [R1+0x160], R2 ;  /* 0x0001600201007387 */ /* 0x000fe80000100800 */
[----:B--2---:R-:W0:Y:S04]  /*484f0*/  LDSM.16.MT88.4 R8, [R11+0x1f000] ;  /* 0x01f000000b08783b */ /* 0x004e280000004200 */
[----:B0-----:R0:W-:Y:S01]  /*48500*/  STL.64 [R1+0x2468], R10 ;  /* 0x0024680a01007387 */ /* 0x0011e20000100a00 */
[----:B------:R1:W-:Y:S03]  /*48510*/  STL.64 [R1+0x2460], R8 ;  /* 0x0024600801007387 */ /* 0x0003e60000100a00 */
[----:B0-----:R-:W3:Y:S04]  /*48520*/  LDL R10, [R1+0x78] ;  /* 0x00007800010a7983 */ /* 0x001ee80000100800 */
[----:B-1----:R-:W3:Y:S04]  /*48530*/  LDL R8, [R1+0x70] ;  /* 0x0000700001087983 */ /* 0x002ee80000100800 */
[----:B------:R-:W3:Y:S04]  /*48540*/  LDL R9, [R1+0x74] ;  /* 0x0000740001097983 */ /* 0x000ee80000100800 */
[----:B------:R-:W3:Y:S01]  /*48550*/  LDL R11, [R1+0x7c] ;  /* 0x00007c00010b7983 */ /* 0x000ee20000100800 */
[----:B------:R-:W-:-:S04]  /*48560*/  LOP3.LUT R20, R20, 0x1c, RZ, 0xc0, !PT ;  /* 0x0000001c14147812 */ /* 0x000fc800078ec0ff */
[----:B------:R-:W-:Y:S01]  /*48570*/  LEA.HI R20, R20, 0x50, RZ, 0x1e ;  /* 0x0000005014147811 */ /* 0x000fe200078ff0ff */
[----:B------:R-:W-:Y:S01]  /*48580*/  IMAD.X R17, RZ, RZ, R28, P3 ;  /* 0x000000ffff117224 */ /* 0x000fe200018e061c */
[-C--:B------:R-:W-:Y:S02]  /*48590*/  ISETP.GT.U32.AND P2, PT, R0, R5.reuse, PT ;  /* 0x000000050000720c */ /* 0x080fe40003f44070 */
[----:B------:R-:W-:Y:S02]  /*485a0*/  IADD3 R6, R22, R20, RZ ;  /* 0x0000001416067210 */ /* 0x000fe40007ffe0ff */
[----:B------:R-:W-:Y:S02]  /*485b0*/  ISETP.GT.U32.AND P3, PT, R3, R5, PT ;  /* 0x000000050300720c */ /* 0x000fe40003f64070 */
[----:B------:R-:W-:Y:S02]  /*485c0*/  IADD3.X R16, RZ, R28, RZ, P5, !PT ;  /* 0x0000001cff107210 */ /* 0x000fe40002ffe4ff */
[----:B------:R-:W-:-:S02]  /*485d0*/  LEA.HI R21, R21, 0x58, RZ, 0x1e ;  /* 0x0000005815157811 */ /* 0x000fc400078ff0ff */
[----:B------:R-:W-:Y:S02]  /*485e0*/  ISETP.GT.U32.AND.EX P4, PT, R28, RZ, PT, P4 ;  /* 0x000000ff1c00720c */ /* 0x000fe40003f84140 */
[----:B------:R-:W-:Y:S02]  /*485f0*/  ISETP.GT.U32.AND P5, PT, R3, R6, PT ;  /* 0x000000060300720c */ /* 0x000fe40003fa4070 */
[----:B------:R-:W-:Y:S02]  /*48600*/  ISETP.GT.U32.AND.EX P2, PT, R17, RZ, PT, P2 ;  /* 0x000000ff1100720c */ /* 0x000fe40003f44120 */
[----:B------:R-:W-:Y:S02]  /*48610*/  ISETP.GT.U32.AND.EX P3, PT, R16, RZ, PT, P3 ;  /* 0x000000ff1000720c */ /* 0x000fe40003f64130 */
[----:B------:R-:W-:Y:S01]  /*48620*/  IADD3 R5, R22, R21, RZ ;  /* 0x0000001516057210 */ /* 0x000fe20007ffe0ff */
[----:B------:R-:W-:Y:S01]  /*48630*/  SEL R21, RZ, 0x7fff8, !P4 ;  /* 0x0007fff8ff157807 */ /* 0x000fe20006000000 */
[----:B------:R-:W-:-:S02]  /*48640*/  ISETP.GT.U32.AND.EX P5, PT, R16, RZ, PT, P5 ;  /* 0x000000ff1000720c */ /* 0x000fc40003fa4150 */
[C---:B------:R-:W-:Y:S02]  /*48650*/  ISETP.GT.U32.AND P4, PT, R0.reuse, R6, PT ;  /* 0x000000060000720c */ /* 0x040fe40003f84070 */
[----:B------:R-:W-:Y:S01]  /*48660*/  SEL R20, RZ, 0x1fffe, !P2 ;  /* 0x0001fffeff147807 */ /* 0x000fe20005000000 */
[-C--:B------:R-:W-:Y:S01]  /*48670*/  ISETP.GT.U32.AND P2, PT, R3, R5.reuse, PT ;  /* 0x000000050300720c */ /* 0x080fe20003f44070 */
[----:B------:R-:W-:Y:S01]  /*48680*/  SEL R6, RZ, 0x1, !P3 ;  /* 0x00000001ff067807 */ /* 0x000fe20005800000 */
[----:B------:R-:W-:Y:S01]  /*48690*/  ISETP.GT.U32.AND P3, PT, R0, R5, PT ;  /* 0x000000050000720c */ /* 0x000fe20003f64070 */
[----:B------:R-:W-:Y:S02]  /*486a0*/  SEL R5, RZ, 0x4, !P5 ;  /* 0x00000004ff057807 */ /* 0x000fe40006800000 */
[----:B------:R-:W-:Y:S02]  /*486b0*/  ISETP.GT.U32.AND.EX P4, PT, R17, RZ, PT, P4 ;  /* 0x000000ff1100720c */ /* 0x000fe40003f84140 */
[----:B------:R-:W-:-:S02]  /*486c0*/  ISETP.GT.U32.AND.EX P2, PT, R16, RZ, PT, P2 ;  /* 0x000000ff1000720c */ /* 0x000fc40003f44120 */
[----:B------:R-:W-:Y:S01]  /*486d0*/  ISETP.GT.U32.AND.EX P3, PT, R17, RZ, PT, P3 ;  /* 0x000000ff1100720c */ /* 0x000fe20003f64130 */
[----:B------:R-:W-:-:S04]  /*486e0*/  ISETP.GT.U32.AND P5, PT, R3, R12, PT ;  /* 0x0000000c0300720c */ /* 0x000fc80003fa4070 */
[----:B------:R-:W-:Y:S01]  /*486f0*/  ISETP.GT.U32.AND.EX P5, PT, R16, RZ, PT, P5 ;  /* 0x000000ff1000720c */ /* 0x000fe20003fa4150 */
[----:B---3--:R-:W-:Y:S01]  /*48700*/  HMMA.16816.F32.BF16 R24, R8, R14, R24 ;  /* 0x0000000e0818723c */ /* 0x008fe20000041818 */
[----:B------:R-:W2:Y:S01]  /*48710*/  LDL.LU.64 R10, [R1+0x2468] ;  /* 0x00246800010a7983 */ /* 0x000ea20000300a00 */
[----:B------:R-:W3:Y:S11]  /*48720*/  LDL.LU.64 R8, [R1+0x2460] ;  /* 0x0024600001087983 */ /* 0x000ef60000300a00 */
[----:B------:R-:W-:Y:S10]  /*48730*/  @!UPT UIADD3 URZ, URZ, URZ, URZ ;  /* 0x0000003f3f3ff290 */ /* 0x000ff4000fffe03f */
[----:B------:R-:W-:Y:S01]  /*48740*/  STL.64 [R1+0x80], R24 ;  /* 0x0000801801007387 */ /* 0x000fe20000100a00 */
[----:B------:R-:W-:Y:S02]  /*48750*/  STL [R1+0x88], R26 ;  /* 0x0000881a01007387 */ /* 0x000fe40000100800 */
[----:B------:R-:W-:Y:S02]  /*48760*/  STL [R1+0x15c], R21 ;  /* 0x00015c1501007387 */ /* 0x000fe40000100800 */
[----:B------:R-:W-:Y:S01]  /*48770*/  STL [R1+0x140], R20 ;  /* 0x0001401401007387 */ /* 0x000fe20000100800 */
[----:B------:R0:W-:Y:S01]  /*48780*/  STL [R1+0x144], R6 ;  /* 0x0001440601007387 */ /* 0x0001e20000100800 */
[----:B------:R1:W-:Y:S02]  /*48790*/  STL [R1+0x158], R5 ;  /* 0x0001580501007387 */ /* 0x0003e40000100800 */
[----:B------:R-:W-:Y:S01]  /*487a0*/  IMAD.MOV.U32 R2, RZ, RZ, R27 ;  /* 0x000000ffff027224 */ /* 0x000fe200078e001b */
[----:B------:R-:W-:-:S02]  /*487b0*/  ISETP.GT.U32.AND.EX P0, PT, R28, RZ, PT, P0 ;  /* 0x000000ff1c00720c */ /* 0x000fc40003f04100 */
[----:B------:R-:W-:Y:S01]  /*487c0*/  ISETP.GT.U32.AND.EX P1, PT, R28, RZ, PT, P1 ;  /* 0x000000ff1c00720c */ /* 0x000fe20003f24110 */
[----:B----4-:R-:W-:Y:S01]  /*487d0*/  LDSM.16.MT88.4 R20, [R23+0x1f000] ;  /* 0x01f000001714783b */ /* 0x010fe20000004200 */
[----:B0-----:R-:W-:Y:S02]  /*487e0*/  SEL R6, RZ, 0x7fff8, !P4 ;  /* 0x0007fff8ff067807 */ /* 0x001fe40006000000 */
[----:B-1----:R-:W-:Y:S01]  /*487f0*/  SEL R5, RZ, 0x1, !P2 ;  /* 0x00000001ff057807 */ /* 0x002fe20005000000 */
[-C--:B------:R-:W-:Y:S01]  /*48800*/  ISETP.GT.U32.AND P4, PT, R3, R4.reuse, PT ;  /* 0x000000040300720c */ /* 0x080fe20003f84070 */
[----:B------:R-:W-:Y:S01]  /*48810*/  ISETP.GT.U32.AND P2, PT, R0, R4, PT ;  /* 0x000000040000720c */ /* 0x000fe20003f44070 */
[----:B------:R-:W-:Y:S02]  /*48820*/  STL [R1+0x154], R6 ;  /* 0x0001540601007387 */ /* 0x000fe40000100800 */
[----:B------:R-:W-:Y:S02]  /*48830*/  STL [R1+0x14c], R5 ;  /* 0x00014c0501007387 */ /* 0x000fe40000100800 */
[----:B------:R-:W0:Y:S04]  /*48840*/  LDSM.16.MT88.4 R4, [R7+0x1f000] ;  /* 0x01f000000704783b */ /* 0x000e280000004200 */
[----:B------:R-:W-:Y:S01]  /*48850*/  FMUL R24, R2, c[0x0][0x188] ;  /* 0x0000620002187a20 */ /* 0x000fe20000400000 */
[----:B------:R-:W-:Y:S01]  /*48860*/  SEL R2, RZ, 0x1fffe, !P3 ;  /* 0x0001fffeff027807 */ /* 0x000fe20005800000 */
[----:B0-----:R-:W-:Y:S01]  /*48870*/  STL.64 [R1+0x2458], R6 ;  /* 0x0024580601007387 */ /* 0x001fe20000100a00 */
[----:B------:R-:W-:Y:S03]  /*48880*/  STL.64 [R1+0x2450], R4 ;  /* 0x0024500401007387 */ /* 0x000fe60000100a00 */
[----:B------:R0:W-:Y:S02]  /*48890*/  STL [R1+0x9c], R2 ;  /* 0x00009c0201007387 */ /* 0x0001e40000100800 */
[----:B0-----:R-:W-:-:S02]  /*488a0*/  FSEL R2, R24, -INF , !P5 ;  /* 0xff80000018027808 */ /* 0x001fc40006800000 */
[----:B------:R-:W-:Y:S01]  /*488b0*/  SEL R4, RZ, 0x1, !P5 ;  /* 0x00000001ff047807 */ /* 0x000fe20006800000 */
[----:B------:R-:W4:Y:S04]  /*488c0*/  LDL.LU R24, [R1+0x110] ;  /* 0x0001100001187983 */ /* 0x000f280000300800 */
[----:B------:R-:W-:Y:S01]  /*488d0*/  STL [R1+0x148], R4 ;  /* 0x0001480401007387 */ /* 0x000fe20000100800 */
[----:B------:R0:W-:Y:S02]  /*488e0*/  STL [R1+0x174], R2 ;  /* 0x0001740201007387 */ /* 0x0001e40000100800 */
[----:B------:R-:W4:Y:S02]  /*488f0*/  LDL.LU R25, [R1+0x114] ;  /* 0x0001140001197983 */ /* 0x000f240000300800 */
[----:B------:R-:W4:Y:S01]  /*48900*/  LDL.LU R26, [R1+0x118] ;  /* 0x00011800011a7983 */ /* 0x000f220000300800 */
[----:B------:R-:W4:Y:S01]  /*48910*/  LDL.LU R27, [R1+0x11c] ;  /* 0x00011c00011b7983 */ /* 0x000f220000300800 */
[----:B------:R-:W-:-:S02]  /*48920*/  ISETP.GT.U32.AND.EX P4, PT, R16, RZ, PT, P4 ;  /* 0x000000ff1000720c */ /* 0x000fc40003f84140 */
[-C--:B------:R-:W-:Y:S02]  /*48930*/  ISETP.GT.U32.AND P5, PT, R3, R19.reuse, PT ;  /* 0x000000130300720c */ /* 0x080fe40003fa4070 */
[----:B0-----:R-:W-:Y:S01]  /*48940*/  SEL R2, RZ, 0x4, !P4 ;  /* 0x00000004ff027807 */ /* 0x001fe20006000000 */
[C---:B------:R-:W-:Y:S02]  /*48950*/  ISETP.GT.U32.AND P4, PT, R0.reuse, R19, PT ;  /* 0x000000130000720c */ /* 0x040fe40003f84070 */
[----:B------:R-:W4:Y:S02]  /*48960*/  LDL.LU R19, [R1+0x4] ;  /* 0x0000040001137983 */ /* 0x000f240000300800 */
[----:B------:R0:W-:Y:S02]  /*48970*/  STL [R1+0x150], R2 ;  /* 0x0001500201007387 */ /* 0x0001e40000100800 */
[----:B------:R-:W4:Y:S02]  /*48980*/  LDL.LU R4, [R1+0x20] ;  /* 0x0000200001047983 */ /* 0x000f240000300800 */
[----:B------:R-:W4:Y:S01]  /*48990*/  LDL.LU R5, [R1+0x24] ;  /* 0x0000240001057983 */ /* 0x000f220000300800 */
[----:B------:R-:W4:Y:S01]  /*489a0*/  LDL.LU R6, [R1+0x28] ;  /* 0x0000280001067983 */ /* 0x000f220000300800 */
[----:B------:R-:W4:Y:S01]  /*489b0*/  LDL.LU R7, [R1+0x2c] ;  /* 0x00002c0001077983 */ /* 0x000f220000300800 */
[----:B------:R-:W-:-:S02]  /*489c0*/  ISETP.GT.U32.AND P3, PT, R0, R12, PT ;  /* 0x0000000c0000720c */ /* 0x000fc40003f64070 */
[----:B------:R-:W1:Y:S04]  /*489d0*/  S2R R12, SR_TID.X ;  /* 0x00000000000c7919 */ /* 0x000e680000002100 */
[----:B0-----:R-:W0:Y:S01]  /*489e0*/  S2R R2, SR_CTAID.X ;  /* 0x0000000000027919 */ /* 0x001e220000002500 */
[----:B------:R1:W-:Y:S03]  /*489f0*/  STL [R1+0x2414], R0 ;  /* 0x0024140001007387 */ /* 0x0003e60000100800 */
[----:B-1----:R-:W1:Y:S01]  /*48a00*/  S2R R0, SR_CTAID.X ;  /* 0x0000000000007919 */ /* 0x002e620000002500 */
[----:B------:R-:W-:Y:S02]  /*48a10*/  LOP3.LUT R12, R12, 0x1c, RZ, 0xc0, !PT ;  /* 0x0000001c0c0c7812 */ /* 0x000fe400078ec0ff */
[----:B0-----:R-:W-:-:S04]  /*48a20*/  SHF.L.U32 R2, R2, 0x7, RZ ;  /* 0x0000000702027819 */ /* 0x001fc800000006ff */
[----:B------:R-:W-:Y:S02]  /*48a30*/  LEA.HI R2, R12, R2, RZ, 0x1e ;  /* 0x000000020c027211 */ /* 0x000fe400078ff0ff */
[----:B------:R-:W0:Y:S01]  /*48a40*/  S2R R12, SR_TID.X ;  /* 0x00000000000c7919 */ /* 0x000e220000002100 */
[----:B------:R-:W-:-:S03]  /*48a50*/  ISETP.GT.U32.AND.EX P2, PT, R17, RZ, PT, P2 ;  /* 0x000000ff1100720c */ /* 0x000fc60003f44120 */
[----:B------:R1:W-:Y:S02]  /*48a60*/  STL [R1+0x23d0], R28 ;  /* 0x0023d01c01007387 */ /* 0x0003e40000100800 */
[----:B-1----:R-:W-:Y:S02]  /*48a70*/  SHF.L.U32 R0, R0, 0x7, RZ ;  /* 0x0000000700007819 */ /* 0x002fe400000006ff */
[----:B------:R-:W-:Y:S01]  /*48a80*/  SEL R28, RZ, 0x7fff8, !P2 ;  /* 0x0007fff8ff1c7807 */ /* 0x000fe20005000000 */
[----:B------:R-:W-:Y:S01]  /*48a90*/  ISETP.GT.U32.AND P2, PT, R3, R2, PT ;  /* 0x000000020300720c */ /* 0x000fe20003f44070 */
[C---:B0-----:R-:W-:Y:S02]  /*48aa0*/  LOP3.LUT R2, R12.reuse, 0x1c, RZ, 0xc0, !PT ;  /* 0x0000001c0c027812 */ /* 0x041fe400078ec0ff */
[C---:B------:R-:W-:Y:S01]  /*48ab0*/  ISETP.GT.U32.AND.EX P3, PT, R17.reuse, RZ, PT, P3 ;  /* 0x000000ff1100720c */ /* 0x040fe20003f64130 */
[----:B------:R-:W-:Y:S01]  /*48ac0*/  LOP3.LUT R12, R12, 0x1c, RZ, 0xc0, !PT ;  /* 0x0000001c0c0c7812 */ /* 0x000fe200078ec0ff */
[----:B------:R-:W-:-:S02]  /*48ad0*/  ISETP.GT.U32.AND.EX P4, PT, R17, RZ, PT, P4 ;  /* 0x000000ff1100720c */ /* 0x000fc40003f84140 */
[----:B------:R-:W-:Y:S01]  /*48ae0*/  ISETP.GT.U32.AND.EX P5, PT, R16, RZ, PT, P5 ;  /* 0x000000ff1000720c */ /* 0x000fe20003fa4150 */
[----:B--2---:R-:W-:Y:S01]  /*48af0*/  STL.64 [R1+0x2448], R10 ;  /* 0x0024480a01007387 */ /* 0x004fe20000100a00 */
[----:B---3--:R-:W-:Y:S02]  /*48b00*/  STL.64 [R1+0x2440], R8 ;  /* 0x0024400801007387 */ /* 0x008fe40000100a00 */
[----:B------:R0:W-:Y:S02]  /*48b10*/  STL [R1+0x2408], R28 ;  /* 0x0024081c01007387 */ /* 0x0001e40000100800 */
[C---:B0-----:R-:W-:Y:S01]  /*48b20*/  LEA.HI R28, R2.reuse, 0x10, RZ, 0x1e ;  /* 0x00000010021c7811 */ /* 0x041fe200078ff0ff */
[----:B----4-:R-:W-:Y:S01]  /*48b30*/  HMMA.16816.F32.BF16 R24, R8, R14, R24 ;  /* 0x0000000e0818723c */ /* 0x010fe20000041818 */
[----:B------:R-:W2:Y:S01]  /*48b40*/  LDL.LU R8, [R1+0x10] ;  /* 0x0000100001087983 */ /* 0x000ea20000300800 */
[----:B------:R-:W2:Y:S02]  /*48b50*/  LDL.LU R9, [R1+0x14] ;  /* 0x0000140001097983 */ /* 0x000ea40000300800 */
[----:B------:R-:W2:Y:S03]  /*48b60*/  LDL.LU R10, [R1+0x18] ;  /* 0x00001800010a7983 */ /* 0x000ea60000300800 */
[----:B------:R-:W-:Y:S01]  /*48b70*/  IMAD.MOV.U32 R11, RZ, RZ, R29 ;  /* 0x000000ffff0b7224 */ /* 0x000fe200078e001d */
[----:B------:R-:W-:-:S04]  /*48b80*/  LEA.HI R29, R2, 0x8, RZ, 0x1e ;  /* 0x00000008021d7811 */ /* 0x000fc800078ff0ff */
[C---:B------:R-:W-:Y:S02]  /*48b90*/  IADD3 R2, R0.reuse, R29, RZ ;  /* 0x0000001d00027210 */ /* 0x040fe40007ffe0ff */
[----:B------:R-:W0:Y:S04]  /*48ba0*/  S2R R29, SR_CTAID.X ;  /* 0x00000000001d7919 */ /* 0x000e280000002500 */
[----:B------:R1:W-:Y:S01]  /*48bb0*/  STL [R1+0x2410], R17 ;  /* 0x0024101101007387 */ /* 0x0003e20000100800 */
[----:B------:R-:W-:Y:S02]  /*48bc0*/  IADD3 R0, R0, R28, RZ ;  /* 0x0000001c00007210 */ /* 0x000fe40007ffe0ff */
[----:B-1----:R-:W-:Y:S01]  /*48bd0*/  SEL R17, RZ, 0x1fffe, !P3 ;  /* 0x0001fffeff117807 */ /* 0x002fe20005800000 */
[----:B------:R-:W-:Y:S01]  /*48be0*/  ISETP.GT.U32.AND P3, PT, R3, R2, PT ;  /* 0x000000020300720c */ /* 0x000fe20003f64070 */
[C---:B------:R-:W-:Y:S01]  /*48bf0*/  LEA.HI R2, R12.reuse, 0x18, RZ, 0x1e ;  /* 0x000000180c027811 */ /* 0x040fe200078ff0ff */
[----:B------:R-:W-:-:S02]  /*48c00*/  LEA.HI R12, R12, 0x20, RZ, 0x1e ;  /* 0x000000200c0c7811 */ /* 0x000fc400078ff0ff */
[----:B------:R1:W-:Y:S01]  /*48c10*/  STL [R1+0x90], R17 ;  /* 0x0000901101007387 */ /* 0x0003e20000100800 */
[----:B0-----:R-:W-:Y:S01]  /*48c20*/  IMAD.SHL.U32 R29, R29, 0x80, RZ ;  /* 0x000000801d1d7824 */ /* 0x001fe200078e00ff */
[----:B-1----:R-:W-:Y:S01]  /*48c30*/  SEL R17, RZ, 0x4, !P5 ;  /* 0x00000004ff117807 */ /* 0x002fe20006800000 */
[----:B------:R-:W-:Y:S02]  /*48c40*/  ISETP.GT.U32.AND P5, PT, R3, R0, PT ;  /* 0x000000000300720c */ /* 0x000fe40003fa4070 */
[C---:B------:R-:W-:Y:S01]  /*48c50*/  IMAD.IADD R0, R29.reuse, 0x1, R12 ;  /* 0x000000011d007824 */ /* 0x040fe200078e020c */
[----:B------:R-:W-:Y:S02]  /*48c60*/  IADD3 R2, R29, R2, RZ ;  /* 0x000000021d027210 */ /* 0x000fe40007ffe0ff */
[----:B------:R-:W0:Y:S04]  /*48c70*/  S2R R29, SR_TID.X ;  /* 0x00000000001d7919 */ /* 0x000e280000002100 */
[----:B------:R1:W-:Y:S01]  /*48c80*/  STL [R1+0x98], R17 ;  /* 0x0000981101007387 */ /* 0x0003e20000100800 */
[----:B------:R-:W-:Y:S01]  /*48c90*/  HMMA.16816.F32.BF16 R4, R20, R14, R4 ;  /* 0x0000000e1404723c */ /* 0x000fe20000041804 */
[----:B-1----:R-:W-:-:S02]  /*48ca0*/  FMUL R17, R19, c[0x0][0x188] ;  /* 0x0000620013117a20 */ /* 0x002fc40000400000 */
[----:B------:R-:W1:Y:S01]  /*48cb0*/  S2R R19, SR_CTAID.X ;  /* 0x0000000000137919 */ /* 0x000e620000002500 */
[----:B------:R-:W-:Y:S01]  /*48cc0*/  SEL R28, RZ, 0x7fff8, !P4 ;  /* 0x0007fff8ff1c7807 */ /* 0x000fe20006000000 */
[C---:B------:R-:W-:Y:S01]  /*48cd0*/  ISETP.GT.U32.AND P4, PT, R3.reuse, R2, PT ;  /* 0x000000020300720c */ /* 0x040fe20003f84070 */
[----:B------:R-:W-:Y:S01]  /*48ce0*/  SEL R2, RZ, 0x1, !P0 ;  /* 0x00000001ff027807 */ /* 0x000fe20004000000 */
[----:B------:R-:W-:Y:S01]  /*48cf0*/  ISETP.GT.U32.AND P0, PT, R3, R0, PT ;  /* 0x000000000300720c */ /* 0x000fe20003f04070 */
[----:B0-----:R-:W-:-:S04]  /*48d00*/  LOP3.LUT R29, R29, 0x1c, RZ, 0xc0, !PT ;  /* 0x0000001c1d1d7812 */ /* 0x001fc800078ec0ff */
[----:B------:R-:W-:Y:S01]  /*48d10*/  LEA.HI R0, R29, 0x48, RZ, 0x1e ;  /* 0x000000481d007811 */ /* 0x000fe200078ff0ff */
[----:B------:R-:W-:Y:S01]  /*48d20*/  STL [R1+0x240c], R28 ;  /* 0x00240c1c01007387 */ /* 0x000fe20000100800 */
[----:B------:R-:W-:Y:S02]  /*48d30*/  SEL R29, RZ, 0x1fffe, !P1 ;  /* 0x0001fffeff1d7807 */ /* 0x000fe40004800000 */
[----:B-1----:R-:W-:-:S07]  /*48d40*/  SHF.L.U32 R19, R19, 0x7, RZ ;  /* 0x0000000713137819 */ /* 0x002fce00000006ff */
[----:B------:R-:W-:Y:S01]  /*48d50*/  STL [R1+0x50], R4 ;  /* 0x0000500401007387 */ /* 0x000fe20000100800 */
[----:B------:R-:W-:-:S03]  /*48d60*/  IADD3 R0, R19, R0, RZ ;  /* 0x0000000013007210 */ /* 0x000fc60007ffe0ff */
[----:B------:R0:W-:Y:S01]  /*48d70*/  STL.64 [R1+0x58], R6 ;  /* 0x0000580601007387 */ /* 0x0001e20000100a00 */
[----:B------:R-:W-:Y:S01]  /*48d80*/  ISETP.GT.U32.AND P1, PT, R3, R0, PT ;  /* 0x000000000300720c */ /* 0x000fe20003f24070 */
[----:B------:R-:W-:Y:S02]  /*48d90*/  MOV R0, R5 ;  /* 0x0000000500007202 */ /* 0x000fe40000000f00 */
[----:B0-----:R-:W2:Y:S01]  /*48da0*/  LDL.LU.64 R6, [R1+0x2458] ;  /* 0x0024580001067983 */ /* 0x001ea20000300a00 */
[----:B------:R-:W2:Y:S03]  /*48db0*/  LDL.LU.64 R4, [R1+0x2450] ;  /* 0x0024500001047983 */ /* 0x000ea60000300a00 */
[----:B------:R-:W0:Y:S04]  /*48dc0*/  S2R R12, SR_TID.X ;  /* 0x00000000000c7919 */ /* 0x000e280000002100 */
[----:B------:R-:W1:Y:S01]  /*48dd0*/  S2R R19, SR_CTAID.X ;  /* 0x0000000000137919 */ /* 0x000e620000002500 */
[----:B------:R-:W-:Y:S01]  /*48de0*/  ISETP.GT.U32.AND.EX P2, PT, R16, RZ, PT, P2 ;  /* 0x000000ff1000720c */ /* 0x000fe20003f44120 */
[----:B------:R-:W-:Y:S03]  /*48df0*/  STL.64 [R1+0x2430], R22 ;  /* 0x0024301601007387 */ /* 0x000fe60000100a00 */
[----:B------:R-:W-:Y:S01]  /*48e00*/  FSEL R17, R17, -INF , !P2 ;  /* 0xff80000011117808 */ /* 0x000fe20005000000 */
[----:B------:R3:W-:Y:S04]  /*48e10*/  STL.64 [R1+0x2428], R20 ;  /* 0x0024281401007387 */ /* 0x0007e80000100a00 */
[----:B---3--:R-:W3:Y:S01]  /*48e20*/  LDL.LU R20, [R1+0x120] ;  /* 0x0001200001147983 */ /* 0x008ee20000300800 */
[----:B------:R4:W-:Y:S02]  /*48e30*/  STL [R1+0x164], R17 ;  /* 0x0001641101007387 */ /* 0x0009e40000100800 */
[----:B------:R-:W3:Y:S02]  /*48e40*/  LDL.LU R21, [R1+0x124] ;  /* 0x0001240001157983 */ /* 0x000ee40000300800 */
[----:B------:R-:W3:Y:S01]  /*48e50*/  LDL.LU R22, [R1+0x128] ;  /* 0x0001280001167983 */ /* 0x000ee20000300800 */
[----:B------:R-:W3:Y:S01]  /*48e60*/  LDL.LU R23, [R1+0x12c] ;  /* 0x00012c0001177983 */ /* 0x000ee20000300800 */
[----:B0-----:R-:W-:Y:S01]  /*48e70*/  LOP3.LUT R12, R12, 0x1c, RZ, 0xc0, !PT ;  /* 0x0000001c0c0c7812 */ /* 0x001fe200078ec0ff */
[----:B-1----:R-:W-:-:S03]  /*48e80*/  IMAD.SHL.U32 R19, R19, 0x80, RZ ;  /* 0x0000008013137824 */ /* 0x002fc600078e00ff */
[----:B------:R-:W-:Y:S02]  /*48e90*/  LEA.HI R12, R12, 0x40, RZ, 0x1e ;  /* 0x000000400c0c7811 */ /* 0x000fe400078ff0ff */
[----:B------:R-:W-:Y:S02]  /*48ea0*/  ISETP.GT.U32.AND.EX P3, PT, R16, RZ, PT, P3 ;  /* 0x000000ff1000720c */ /* 0x000fe40003f64130 */
[----:B------:R-:W-:Y:S01]  /*48eb0*/  IADD3 R12, R19, R12, RZ ;  /* 0x0000000c130c7210 */ /* 0x000fe20007ffe0ff */
[----:B------:R-:W-:Y:S01]  /*48ec0*/  FMUL R19, R13, c[0x0][0x188] ;  /* 0x000062000d137a20 */ /* 0x000fe20000400000 */
[----:B--2---:R-:W-:Y:S11]  /*48ed0*/  HMMA.16816.F32.BF16 R8, R4, R14, R8 ;  /* 0x0000000e0408723c */ /* 0x004ff60000041808 */
[----:B------:R-:W-:Y:S11]  /*48ee0*/  @!UPT UIADD3 URZ, URZ, URZ, URZ ;  /* 0x0000003f3f3ff290 */ /* 0x000ff6000fffe03f */
[----:B------:R-:W-:Y:S01]  /*48ef0*/  @!UPT UIADD3 URZ, URZ, URZ, URZ ;  /* 0x0000003f3f3ff290 */ /* 0x000fe2000fffe03f */
[----:B------:R-:W-:Y:S01]  /*48f00*/  STL [R1+0x40], R8 ;  /* 0x0000400801007387 */ /* 0x000fe20000100800 */
[----:B------:R0:W-:Y:S02]  /*48f10*/  STL.64 [R1+0x48], R10 ;  /* 0x0000480a01007387 */ /* 0x0001e40000100a00 */
[----:B----4-:R-:W-:Y:S01]  /*48f20*/  IMAD.MOV.U32 R17, RZ, RZ, R9 ;  /* 0x000000ffff117224 */ /* 0x010fe200078e0009 */
[----:B0-----:R-:W3:Y:S01]  /*48f30*/  LDL.LU.64 R10, [R1+0x2448] ;  /* 0x00244800010a7983 */ /* 0x001ee20000300a00 */
[----:B------:R-:W3:Y:S02]  /*48f40*/  LDL.LU.64 R8, [R1+0x2440] ;  /* 0x0024400001087983 */ /* 0x000ee40000300a00 */
[----:B------:R-:W-:Y:S02]  /*48f50*/  STL.64 [R1+0x2420], R6 ;  /* 0x0024200601007387 */ /* 0x000fe40000100a00 */
[----:B------:R0:W-:Y:S02]  /*48f60*/  STL.64 [R1+0x2418], R4 ;  /* 0x0024180401007387 */ /* 0x0001e40000100a00 */
[----:B0-----:R-:W2:Y:S01]  /*48f70*/  LDL.LU R4, [R1+0xf0] ;  /* 0x0000f00001047983 */ /* 0x001ea20000300800 */
[----:B------:R-:W2:Y:S02]  /*48f80*/  LDL.LU R5, [R1+0xf4] ;  /* 0x0000f40001057983 */ /* 0x000ea40000300800 */
[----:B------:R-:W2:Y:S02]  /*48f90*/  LDL.LU R6, [R1+0xf8] ;  /* 0x0000f80001067983 */ /* 0x000ea40000300800 */
[----:B------:R-:W2:Y:S01]  /*48fa0*/  LDL.LU R7, [R1+0xfc] ;  /* 0x0000fc0001077983 */ /* 0x000ea20000300800 */
[----:B------:R-:W-:Y:S01]  /*48fb0*/  STL [R1+0x23b8], R14 ;  /* 0x0023b80e01007387 */ /* 0x000fe20000100800 */
[----:B------:R0:W-:Y:S02]  /*48fc0*/  STL [R1+0x23b4], R15 ;  /* 0x0023b40f01007387 */ /* 0x0001e40000100800 */
[----:B0-----:R-:W-:-:S02]  /*48fd0*/  FSEL R15, R19, -INF , !P3 ;  /* 0xff800000130f7808 */ /* 0x001fc40005800000 */
[----:B------:R-:W3:Y:S01]  /*48fe0*/  LDL.LU R19, [R1+0x2438] ;  /* 0x0024380001137983 */ /* 0x000ee20000300800 */
[----:B------:R-:W-:Y:S01]  /*48ff0*/  FMUL R25, R25, c[0x0][0x188] ;  /* 0x0000620019197a20 */ /* 0x000fe20000400000 */
[C---:B------:R-:W-:Y:S01]  /*49000*/  ISETP.GT.U32.AND.EX P5, PT, R16.reuse, RZ, PT, P5 ;  /* 0x000000ff1000720c */ /* 0x040fe20003fa4150 */
[----:B------:R-:W-:Y:S01]  /*49010*/  FMUL R27, R27, c[0x0][0x188] ;  /* 0x000062001b1b7a20 */ /* 0x000fe20000400000 */
[----:B------:R-:W-:Y:S01]  /*49020*/  ISETP.GT.U32.AND.EX P4, PT, R16, RZ, PT, P4 ;  /* 0x000000ff1000720c */ /* 0x000fe20003f84140 */
[----:B------:R0:W-:Y:S03]  /*49030*/  STL [R1+0x168], R15 ;  /* 0x0001680f01007387 */ /* 0x0001e60000100800 */
[----:B------:R-:W-:Y:S02]  /*49040*/  FSEL R27, R27, -INF , !P4 ;  /* 0xff8000001b1b7808 */ /* 0x000fe40006000000 */
[----:B0-----:R-:W-:-:S02]  /*49050*/  FSEL R15, R25, -INF , !P5 ;  /* 0xff800000190f7808 */ /* 0x001fc40006800000 */
[----:B------:R-:W4:Y:S03]  /*49060*/  LDL.LU R25, [R1] ;  /* 0x0000000001197983 */ /* 0x000f260000300800 */
[----:B------:R0:W-:Y:S02]  /*49070*/  STL [R1+0x16c], R15 ;  /* 0x00016c0f01007387 */ /* 0x0001e40000100800 */
[----:B0-----:R-:W2:Y:S01]  /*49080*/  LDL R15, [R1+0x1214] ;  /* 0x00121400010f7983 */ /* 0x001ea20000100800 */
[----:B------:R0:W-:Y:S03]  /*49090*/  STL [R1+0x170], R27 ;  /* 0x0001701b01007387 */ /* 0x0001e60000100800 */
[----:B0-----:R-:W2:Y:S01]  /*490a0*/  LDL.LU R27, [R1+0x8] ;  /* 0x00000800011b7983 */ /* 0x001ea20000300800 */
[----:B---3--:R-:W-:Y:S03]  /*490b0*/  HMMA.16816.F32.BF16 R8, R8, R18, R20 ;  /* 0x000000120808723c */ /* 0x008fe60000041814 */
[----:B------:R-:W2:Y:S01]  /*490c0*/  LDL.LU.64 R22, [R1+0x2430] ;  /* 0x0024300001167983 */ /* 0x000ea20000300a00 */
[----:B------:R-:W2:Y:S01]  /*490d0*/  LDL.LU.64 R20, [R1+0x2428] ;  /* 0x0024280001147983 */ /* 0x000ea20000300a00 */
[----:B------:R-:W-:-:S02]  /*490e0*/  ISETP.GT.U32.AND P2, PT, R3, R12, PT ;  /* 0x0000000c0300720c */ /* 0x000fc40003f44070 */
[----:B------:R-:W0:Y:S04]  /*490f0*/  S2R R12, SR_TID.X ;  /* 0x00000000000c7919 */ /* 0x000e280000002100 */
[----:B------:R-:W1:Y:S11]  /*49100*/  S2R R14, SR_CTAID.X ;  /* 0x00000000000e7919 */ /* 0x000e760000002500 */
[----:B------:R-:W-:Y:S01]  /*49110*/  @!UPT UIADD3 URZ, URZ, URZ, URZ ;  /* 0x0000003f3f3ff290 */ /* 0x000fe2000fffe03f */
[----:B------:R3:W-:Y:S01]  /*49120*/  STL.64 [R1+0x30], R8 ;  /* 0x0000300801007387 */ /* 0x0007e20000100a00 */
[----:B------:R4:W-:Y:S01]  /*49130*/  STL.64 [R1+0x38], R10 ;  /* 0x0000380a01007387 */ /* 0x0009e20000100a00 */
[C---:B0-----:R-:W-:Y:S02]  /*49140*/  LOP3.LUT R13, R12.reuse, 0x1c, RZ, 0xc0, !PT ;  /* 0x0000001c0c0d7812 */ /* 0x041fe400078ec0ff */
[----:B------:R-:W-:Y:S02]  /*49150*/  LOP3.LUT R28, R12, 0x1c, RZ, 0xc0, !PT ;  /* 0x0000001c0c1c7812 */ /* 0x000fe400078ec0ff */
[----:B-1----:R-:W-:Y:S01]  /*49160*/  SHF.L.U32 R14, R14, 0x7, RZ ;  /* 0x000000070e0e7819 */ /* 0x002fe200000006ff */
[----:B---3--:R-:W3:Y:S01]  /*49170*/  LDL.LU R8, [R1+0x6c] ;  /* 0x00006c0001087983 */ /* 0x008ee20000300800 */
[----:B----4-:R-:W4:Y:S01]  /*49180*/  LDL.LU R11, [R1+0x64] ;  /* 0x00006400010b7983 */ /* 0x010f220000300800 */
[----:B------:R-:W-:Y:S01]  /*49190*/  LEA.HI R12, R13, 0x38, RZ, 0x1e ;  /* 0x000000380d0c7811 */ /* 0x000fe200078ff0ff */
[C---:B------:R-:W-:Y:S01]  /*491a0*/  LEA.HI R13, R28.reuse, 0x30, RZ, 0x1e ;  /* 0x000000301c0d7811 */ /* 0x040fe200078ff0ff */
[----:B------:R-:W-:Y:S01]  /*491b0*/  LEA.HI R28, R28, 0x28, RZ, 0x1e ;  /* 0x000000281c1c7811 */ /* 0x000fe200078ff0ff */
[----:B------:R-:W3:Y:S01]  /*491c0*/  LDL.LU R10, [R1+0x4c] ;  /* 0x00004c00010a7983 */ /* 0x000ee20000300800 */
[----:B------:R-:W-:-:S02]  /*491d0*/  IADD3 R12, R14, R12, RZ ;  /* 0x0000000c0e0c7210 */ /* 0x000fc40007ffe0ff */
[C---:B------:R-:W-:Y:S01]  /*491e0*/  IMAD.IADD R13, R14.reuse, 0x1, R13 ;  /* 0x000000010e0d7824 */ /* 0x040fe200078e020d */
[----:B------:R-:W-:Y:S02]  /*491f0*/  IADD3 R28, R14, R28, RZ ;  /* 0x0000001c0e1c7210 */ /* 0x000fe40007ffe0ff */
[C---:B------:R-:W-:Y:S02]  /*49200*/  ISETP.GT.U32.AND P3, PT, R3.reuse, R12, PT ;  /* 0x0000000c0300720c */ /* 0x040fe40003f64070 */
[C---:B------:R-:W-:Y:S02]  /*49210*/  ISETP.GT.U32.AND P5, PT, R3.reuse, R13, PT ;  /* 0x0000000d0300720c */ /* 0x040fe40003fa4070 */
[----:B------:R-:W-:Y:S02]  /*49220*/  ISETP.GT.U32.AND P4, PT, R3, R28, PT ;  /* 0x0000001c0300720c */ /* 0x000fe40003f84070 */
[C---:B------:R-:W-:Y:S02]  /*49230*/  ISETP.GT.U32.AND.EX P0, PT, R16.reuse, RZ, PT, P0 ;  /* 0x000000ff1000720c */ /* 0x040fe40003f04100 */
[----:B------:R-:W-:-:S02]  /*49240*/  ISETP.GT.U32.AND.EX P1, PT, R16, RZ, PT, P1 ;  /* 0x000000ff1000720c */ /* 0x000fc40003f24110 */
[C---:B------:R-:W-:Y:S02]  /*49250*/  ISETP.GT.U32.AND.EX P2, PT, R16.reuse, RZ, PT, P2 ;  /* 0x000000ff1000720c */ /* 0x040fe40003f44120 */
[C---:B------:R-:W-:Y:S02]  /*49260*/  ISETP.GT.U32.AND.EX P3, PT, R16.reuse, RZ, PT, P3 ;  /* 0x000000ff1000720c */ /* 0x040fe40003f64130 */
[C---:B------:R-:W-:Y:S02]  /*49270*/  ISETP.GT.U32.AND.EX P5, PT, R16.reuse, RZ, PT, P5 ;  /* 0x000000ff1000720c */ /* 0x040fe40003fa4150 */
[----:B------:R-:W-:Y:S02]  /*49280*/  ISETP.GT.U32.AND.EX P4, PT, R16, RZ, PT, P4 ;  /* 0x000000ff1000720c */ /* 0x000fe40003f84140 */
[----:B------:R-:W3:Y:S01]  /*49290*/  LDL.LU R16, [R1+0x5c] ;  /* 0x00005c0001107983 */ /* 0x000ee20000300800 */
[----:B------:R-:W-:Y:S01]  /*492a0*/  FMUL R9, R0, c[0x0][0x188] ;  /* 0x0000620000097a20 */ /* 0x000fe20000400000 */
[----:B--2---:R-:W-:Y:S02]  /*492b0*/  HMMA.16816.F32.BF16 R20, R20, R18, R4 ;  /* 0x000000121414723c */ /* 0x004fe40000041804 */
[----:B------:R-:W2:Y:S01]  /*492c0*/  LDL.LU.64 R6, [R1+0x2420] ;  /* 0x0024200001067983 */ /* 0x000ea20000300a00 */
[----:B------:R-:W2:Y:S11]  /*492d0*/  LDL.LU.64 R4, [R1+0x2418] ;  /* 0x0024180001047983 */ /* 0x000eb60000300a00 */
[----:B------:R-:W-:Y:S09]  /*492e0*/  @!UPT UIADD3 URZ, URZ, URZ, URZ ;  /* 0x0000003f3f3ff290 */ /* 0x000ff2000fffe03f */
[----:B------:R-:W-:Y:S01]  /*492f0*/  STL.64 [R1+0x20], R20 ;  /* 0x0000201401007387 */ /* 0x000fe20000100a00 */
[----:B------:R0:W-:Y:S03]  /*49300*/  STL [R1+0x2c], R23 ;  /* 0x00002c1701007387 */ /* 0x0001e60000100800 */
[----:B0-----:R-:W2:Y:S01]  /*49310*/  LDL R23, [R1+0x1210] ;  /* 0x0012100001177983 */ /* 0x001ea20000100800 */
[----:B------:R-:W2:Y:S01]  /*49320*/  LDL.LU R0, [R1+0x2414] ;  /* 0x0024140001007983 */ /* 0x000ea20000300800 */
[----:B------:R-:W-:Y:S01]  /*49330*/  IADD3 R3, R2, R29, RZ ;  /* 0x0000001d02037210 */ /* 0x000fe20007ffe0ff */
[----:B------:R-:W-:Y:S01]  /*49340*/  FMUL R29, R25, c[0x0][0x188] ;  /* 0x00006200191d7a20 */ /* 0x000fe20000400000 */
[----:B------:R-:W0:Y:S04]  /*49350*/  S2R R20, SR_CTAID.X ;  /* 0x0000000000147919 */ /* 0x000e280000002500 */
[----:B------:R-:W1:Y:S01]  /*49360*/  S2R R25, SR_TID.X ;  /* 0x0000000000197919 */ /* 0x000e620000002100 */
[----:B------:R-:W-:-:S02]  /*49370*/  IMAD.MOV.U32 R2, RZ, RZ, R22 ;  /* 0x000000ffff027224 */ /* 0x000fc400078e0016 */
[----:B------:R-:W3:Y:S01]  /*49380*/  S2R R22, SR_CTAID.X ;  /* 0x0000000000167919 */ /* 0x000ee20000002500 */
[----:B0-----:R-:W-:Y:S02]  /*49390*/  SHF.L.U32 R20, R20, 0x7, RZ ;  /* 0x0000000714147819 */ /* 0x001fe400000006ff */
[----:B-1----:R-:W-:Y:S02]  /*493a0*/  LOP3.LUT R21, R25, 0x1c, RZ, 0xc0, !PT ;  /* 0x0000001c19157812 */ /* 0x002fe400078ec0ff */
[----:B---3--:R-:W-:Y:S02]  /*493b0*/  SHF.L.U32 R22, R22, 0x7, RZ ;  /* 0x0000000716167819 */ /* 0x008fe400000006ff */
[C---:B------:R-:W-:Y:S01]  /*493c0*/  LEA.HI R20, R21.reuse, R20, RZ, 0x1e ;  /* 0x0000001415147211 */ /* 0x040fe200078ff0ff */
[----:B------:R-:W-:-:S05]  /*493d0*/  LEA.HI R21, R21, 0x8, RZ, 0x1e ;  /* 0x0000000815157811 */ /* 0x000fca00078ff0ff */
[----:B------:R-:W-:Y:S02]  /*493e0*/  IMAD.IADD R22, R22, 0x1, R21 ;  /* 0x0000000116167824 */ /* 0x000fe400078e0215 */
[----:B----4-:R-:W-:Y:S02]  /*493f0*/  FMUL R21, R11, c[0x0][0x188] ;  /* 0x000062000b157a20 */ /* 0x010fe40000400000 */
[----:B------:R-:W0:Y:S01]  /*49400*/  S2R R11, SR_TID.X ;  /* 0x00000000000b7919 */ /* 0x000e220000002100 */
[----:B------:R-:W-:Y:S01]  /*49410*/  FMUL R8, R8, c[0x0][0x188] ;  /* 0x0000620008087a20 */ /* 0x000fe20000400000 */
[----:B------:R-:W-:-:S04]  /*49420*/  FSEL R9, R9, -INF , !P0 ;  /* 0xff80000009097808 */ /* 0x000fc80004000000 */
[----:B------:R-:W-:Y:S01]  /*49430*/  FSEL R8, R8, -INF , !P1 ;  /* 0xff80000008087808 */ /* 0x000fe20004800000 */
[----:B------:R-:W-:Y:S01]  /*49440*/  FMUL R25, R24, c[0x0][0x188] ;  /* 0x0000620018197a20 */ /* 0x000fe20000400000 */
[----:B------:R-:W-:Y:S03]  /*49450*/  STL [R1+0x118], R9 ;  /* 0x0001180901007387 */ /* 0x000fe60000100800 */
[----:B------:R-:W-:Y:S01]  /*49460*/  STL [R1+0x12c], R8 ;  /* 0x00012c0801007387 */ /* 0x000fe20000100800 */
[----:B0-----:R-:W-:Y:S02]  /*49470*/  LOP3.LUT R24, R11, 0x1c, RZ, 0xc0, !PT ;  /* 0x0000001c0b187812 */ /* 0x001fe400078ec0ff */
[----:B--2---:R-:W-:Y:S01]  /*49480*/  ISETP.GT.U32.AND P0, PT, R0, R20, PT ;  /* 0x000000140000720c */ /* 0x004fe20003f04070 */
[----:B------:R-:W-:Y:S02]  /*49490*/  FMUL R20, R10, c[0x0][0x188] ;  /* 0x000062000a147a20 */ /* 0x000fe40000400000 */
[----:B------:R0:W1:Y:S01]  /*494a0*/  LDSM.16.MT88.4 R8, [R15+0x1f080] ;  /* 0x01f080000f08783b */ /* 0x0000620000004200 */
[----:B------:R-:W-:-:S02]  /*494b0*/  ISETP.GT.U32.AND P1, PT, R0, R22, PT ;  /* 0x000000160000720c */ /* 0x000fc40003f24070 */
[----:B------:R-:W2:Y:S01]  /*494c0*/  S2R R22, SR_CTAID.X ;  /* 0x0000000000167919 */ /* 0x000ea20000002500 */
[C---:B0-----:R-:W-:Y:S01]  /*494d0*/  LEA.HI R15, R24.reuse, 0x10, RZ, 0x1e ;  /* 0x00000010180f7811 */ /* 0x041fe200078ff0ff */
[----:B------:R-:W-:Y:S01]  /*494e0*/  LEA.HI R24, R24, 0x18, RZ, 0x1e ;  /* 0x0000001818187811 */ /* 0x000fe200078ff0ff */
[----:B--2---:R-:W-:Y:S01]  /*494f0*/  SHF.L.U32 R22, R22, 0x7, RZ ;  /* 0x0000000716167819 */ /* 0x004fe200000006ff */
[----:B-1----:R-:W-:Y:S01]  /*49500*/  STL.64 [R1+0x2400], R10 ;  /* 0x0024000a01007387 */ /* 0x002fe20000100a00 */
[----:B------:R0:W-:Y:S02]  /*49510*/  STL.64 [R1+0x23f8], R8 ;  /* 0x0023f80801007387 */ /* 0x0001e40000100a00 */
[C---:B------:R-:W-:Y:S01]  /*49520*/  IADD3 R15, R22.reuse, R15, RZ ;  /* 0x0000000f160f7210 */ /* 0x040fe20007ffe0ff */
[----:B------:R-:W-:Y:S01]  /*49530*/  IMAD.IADD R22, R22, 0x1, R24 ;  /* 0x0000000116167824 */ /* 0x000fe200078e0218 */
[----:B0-----:R-:W-:-:S05]  /*49540*/  FSEL R8, R21, -INF , !P2 ;  /* 0xff80000015087808 */ /* 0x001fca0005000000 */
[----:B------:R0:W-:Y:S01]  /*49550*/  STL [R1+0x128], R8 ;  /* 0x0001280801007387 */ /* 0x0001e20000100800 */
[----:B------:R-:W-:Y:S01]  /*49560*/  FMUL R24, R17, c[0x0][0x188] ;  /* 0x0000620011187a20 */ /* 0x000fe20000400000 */
[----:B0-----:R-:W-:-:S05]  /*49570*/  FSEL R8, R20, -INF , !P3 ;  /* 0xff80000014087808 */ /* 0x001fca0005800000 */
[----:B------:R0:W-:Y:S01]  /*49580*/  STL [R1+0x124], R8 ;  /* 0x0001240801007387 */ /* 0x0001e20000100800 */
[----:B------:R-:W2:Y:S01]  /*49590*/  LDL.LU R17, [R1+0x2410] ;  /* 0x0024100001117983 */ /* 0x000ea20000300800 */
[C---:B------:R-:W-:Y:S02]  /*495a0*/  ISETP.GT.U32.AND P2, PT, R0.reuse, R15, PT ;  /* 0x0000000f0000720c */ /* 0x040fe40003f44070 */
[----:B------:R-:W1:Y:S01]  /*495b0*/  S2R R15, SR_TID.X ;  /* 0x00000000000f7919 */ /* 0x000e620000002100 */
[----:B------:R-:W-:Y:S02]  /*495c0*/  ISETP.GT.U32.AND P3, PT, R0, R22, PT ;  /* 0x000000160000720c */ /* 0x000fe40003f64070 */
[----:B------:R-:W3:Y:S02]  /*495d0*/  S2R R22, SR_CTAID.X ;  /* 0x0000000000167919 */ /* 0x000ee40000002500 */
[----:B------:R-:W-:Y:S01]  /*495e0*/  FMUL R16, R16, c[0x0][0x188] ;  /* 0x0000620010107a20 */ /* 0x000fe20000400000 */
[----:B-1----:R-:W-:-:S04]  /*495f0*/  LOP3.LUT R11, R15, 0x1c, RZ, 0xc0, !PT ;  /* 0x0000001c0f0b7812 */ /* 0x002fc800078ec0ff */
[----:B------:R-:W-:Y:S02]  /*49600*/  LEA.HI R9, R11, 0x20, RZ, 0x1e ;  /* 0x000000200b097811 */ /* 0x000fe400078ff0ff */
[----:B------:R-:W1:Y:S01]  /*49610*/  S2R R11, SR_CTAID.X ;  /* 0x00000000000b7919 */ /* 0x000e620000002500 */
[----:B0-----:R-:W-:Y:S02]  /*49620*/  FSEL R8, R16, -INF , !P4 ;  /* 0xff80000010087808 */ /* 0x001fe40006000000 */
[C---:B------:R-:W-:Y:S01]  /*49630*/  LOP3.LUT R10, R15.reuse, 0x1c, RZ, 0xc0, !PT ;  /* 0x0000001c0f0a7812 */ /* 0x040fe200078ec0ff */
[----:B------:R-:W-:Y:S01]  /*49640*/  LOP3.LUT R15, R15, 0x1c, RZ, 0xc0, !PT ;  /* 0x0000001c0f0f7812 */ /* 0x000fe200078ec0ff */
[----:B---3--:R-:W-:Y:S01]  /*49650*/  SHF.L.U32 R22, R22, 0x7, RZ ;  /* 0x0000000716167819 */ /* 0x008fe200000006ff */
[----:B------:R0:W-:Y:S01]  /*49660*/  STL [R1+0x11c], R8 ;  /* 0x00011c0801007387 */ /* 0x0001e20000100800 */
[----:B------:R-:W-:Y:S02]  /*49670*/  LEA.HI R10, R10, 0x48, RZ, 0x1e ;  /* 0x000000480a0a7811 */ /* 0x000fe400078ff0ff */
[----:B------:R-:W-:-:S02]  /*49680*/  LEA.HI R15, R15, 0x40, RZ, 0x1e ;  /* 0x000000400f0f7811 */ /* 0x000fc400078ff0ff */
[----:B------:R-:W-:Y:S01]  /*49690*/  IADD3 R22, R22, R9, RZ ;  /* 0x0000000916167210 */ /* 0x000fe20007ffe0ff */
[----:B------:R-:W-:Y:S01]  /*496a0*/  FMUL R27, R27, c[0x0][0x188] ;  /* 0x000062001b1b7a20 */ /* 0x000fe20000400000 */
[----:B0-----:R-:W-:Y:S02]  /*496b0*/  FSEL R8, R24, -INF , !P5 ;  /* 0xff80000018087808 */ /* 0x001fe40006800000 */
[----:B------:R-:W-:Y:S01]  /*496c0*/  IADD3 R14, R14, R15, RZ ;  /* 0x0000000f0e0e7210 */ /* 0x000fe20007ffe0ff */
[----:B-1----:R-:W-:Y:S02]  /*496d0*/  IMAD.SHL.U32 R11, R11, 0x80, RZ ;  /* 0x000000800b0b7824 */ /* 0x002fe400078e00ff */
[----:B------:R0:W-:Y:S01]  /*496e0*/  STL [R1+0x120], R8 ;  /* 0x0001200801007387 */ /* 0x0001e20000100800 */
[----:B------:R-:W3:Y:S02]  /*496f0*/  LDL.LU R16, [R1+0x98] ;  /* 0x0000980001107983 */ /* 0x000ee40000300800 */
[----:B------:R-:W-:Y:S01]  /*49700*/  IADD3 R11, R11, R10, RZ ;  /* 0x0000000a0b0b7210 */ /* 0x000fe20007ffe0ff */
[----:B0-----:R-:W4:Y:S03]  /*49710*/  LDL.LU R8, [R1+0xc0] ;  /* 0x0000c00001087983 */ /* 0x001f260000300800 */
[----:B------:R-:W-:-:S02]  /*49720*/  ISETP.GT.U32.AND P5, PT, R0, R11, PT ;  /* 0x0000000b0000720c */ /* 0x000fc40003fa4070 */
[C---:B--2---:R-:W-:Y:S02]  /*49730*/  ISETP.GT.U32.AND.EX P0, PT, R17.reuse, RZ, PT, P0 ;  /* 0x000000ff1100720c */ /* 0x044fe40003f04100 */
[----:B------:R-:W-:Y:S02]  /*49740*/  ISETP.GT.U32.AND.EX P1, PT, R17, RZ, PT, P1 ;  /* 0x000000ff1100720c */ /* 0x000fe40003f24110 */
[----:B------:R-:W-:Y:S02]  /*49750*/  FSEL R9, R29, -INF , !P0 ;  /* 0xff8000001d097808 */ /* 0x000fe40004000000 */
[----:B------:R-:W-:Y:S01]  /*49760*/  ISETP.GT.U32.AND.EX P2, PT, R17, RZ, PT, P2 ;  /* 0x000000ff1100720c */ /* 0x000fe20003f44120 */
[C---:B------:R-:W-:Y:S01]  /*49770*/  ISETP.GT.U32.AND P0, PT, R0.reuse, R14, PT ;  /* 0x0000000e0000720c */ /* 0x040fe20003f04070 */
[----:B------:R-:W-:Y:S01]  /*49780*/  FSEL R14, R27, -INF , !P1 ;  /* 0xff8000001b0e7808 */ /* 0x000fe20004800000 */
[----:B------:R0:W-:Y:S01]  /*49790*/  STL [R1+0xf0], R9 ;  /* 0x0000f00901007387 */ /* 0x0001e20000100800 */
[----:B------:R-:W-:Y:S01]  /*497a0*/  ISETP.GT.U32.AND P1, PT, R0, R12, PT ;  /* 0x0000000c0000720c */ /* 0x000fe20003f24070 */
[----:B------:R-:W-:-:S02]  /*497b0*/  FSEL R12, R25, -INF , !P2 ;  /* 0xff800000190c7808 */ /* 0x000fc40005000000 */
[----:B0-----:R-:W4:Y:S01]  /*497c0*/  LDL.LU R9, [R1+0xc4] ;  /* 0x0000c40001097983 */ /* 0x001f220000300800 */
[----:B------:R-:W4:Y:S02]  /*497d0*/  LDL.LU R10, [R1+0xc8] ;  /* 0x0000c800010a7983 */ /* 0x000f240000300800 */
[----:B------:R-:W4:Y:S02]  /*497e0*/  LDL.LU R11, [R1+0xcc] ;  /* 0x0000cc00010b7983 */ /* 0x000f240000300800 */
[----:B------:R-:W2:Y:S01]  /*497f0*/  LDL.LU R24, [R1+0x154] ;  /* 0x0001540001187983 */ /* 0x000ea20000300800 */
[----:B------:R-:W2:Y:S01]  /*49800*/  LDL.LU R29, [R1+0x150] ;  /* 0x00015000011d7983 */ /* 0x000ea20000300800 */
[----:B------:R-:W2:Y:S02]  /*49810*/  LDL.LU R27, [R1+0x158] ;  /* 0x00015800011b7983 */ /* 0x000ea40000300800 */
[----:B------:R-:W-:Y:S02]  /*49820*/  STL [R1+0xf8], R14 ;  /* 0x0000f80e01007387 */ /* 0x000fe40000100800 */
[----:B------:R-:W2:Y:S01]  /*49830*/  LDL.LU R25, [R1+0x148] ;  /* 0x0001480001197983 */ /* 0x000ea20000300800 */
[----:B------:R0:W-:Y:S01]  /*49840*/  STL [R1+0xfc], R12 ;  /* 0x0000fc0c01007387 */ /* 0x0001e20000100800 */
[----:B------:R1:W-:Y:S01]  /*49850*/  STL [R1+0x23d4], R13 ;  /* 0x0023d40d01007387 */ /* 0x0003e20000100800 */
[----:B------:R-:W-:-:S02]  /*49860*/  ISETP.GT.U32.AND P2, PT, R0, R13, PT ;  /* 0x0000000d0000720c */ /* 0x000fc40003f44070 */
[----:B0-----:R-:W2:Y:S01]  /*49870*/  LDL.LU R12, [R1+0xe0] ;  /* 0x0000e000010c7983 */ /* 0x001ea20000300800 */
[----:B-1----:R-:W2:Y:S02]  /*49880*/  LDL.LU R13, [R1+0xe4] ;  /* 0x0000e400010d7983 */ /* 0x002ea40000300800 */
[----:B------:R-:W2:Y:S02]  /*49890*/  LDL.LU R14, [R1+0xe8] ;  /* 0x0000e800010e7983 */ /* 0x000ea40000300800 */
[----:B------:R-:W2:Y:S02]  /*498a0*/  LDL.LU R15, [R1+0xec] ;  /* 0x0000ec00010f7983 */ /* 0x000ea40000300800 */
[----:B------:R-:W-:Y:S01]  /*498b0*/  FMUL R26, R26, c[0x0][0x188] ;  /* 0x000062001a1a7a20 */ /* 0x000fe20000400000 */
[----:B------:R-:W-:-:S04]  /*498c0*/  ISETP.GT.U32.AND.EX P3, PT, R17, RZ, PT, P3 ;  /* 0x000000ff1100720c */ /* 0x000fc80003f64130 */
[----:B------:R-:W-:Y:S01]  /*498d0*/  FSEL R26, R26, -INF , !P3 ;  /* 0xff8000001a1a7808 */ /* 0x000fe20005800000 */
[----:B------:R-:W-:-:S04]  /*498e0*/  ISETP.GT.U32.AND P3, PT, R0, R28, PT ;  /* 0x0000001c0000720c */ /* 0x000fc80003f64070 */
[----:B------:R0:W-:Y:S04]  /*498f0*/  STL [R1+0x114], R26 ;  /* 0x0001141a01007387 */ /* 0x0001e80000100800 */
[----:B0-----:R-:W3:Y:S01]  /*49900*/  LDL.LU R26, [R1+0x15c] ;  /* 0x00015c00011a7983 */ /* 0x001ee20000300800 */
[----:B------:R-:W3:Y:S01]  /*49910*/  LDL.LU R28, [R1+0x240c] ;  /* 0x00240c00011c7983 */ /* 0x000ee20000300800 */
[----:B------:R-:W-:Y:S01]  /*49920*/  ISETP.GT.U32.AND P4, PT, R0, R22, PT ;  /* 0x000000160000720c */ /* 0x000fe20003f84070 */
[----:B------:R-:W-:Y:S01]  /*49930*/  LOP3.LUT R0, R3, 0x3, RZ, 0xc0, !PT ;  /* 0x0000000303007812 */ /* 0x000fe200078ec0ff */
[----:B------:R-:W0:Y:S01]  /*49940*/  LDSM.16.MT88.4 R20, [R23+0x1f080] ;  /* 0x01f080001714783b */ /* 0x000e220000004200 */
[----:B--2---:R-:W-:Y:S11]  /*49950*/  HMMA.16816.F32.BF16 R4, R4, R18, R12 ;  /* 0x000000120404723c */ /* 0x004ff6000004180c */
[----:B------:R-:W-:Y:S11]  /*49960*/  @!UPT UIADD3 URZ, URZ, URZ, URZ ;  /* 0x0000003f3f3ff290 */ /* 0x000ff6000fffe03f */
[----:B------:R-:W-:Y:S01]  /*49970*/  @!UPT UIADD3 URZ, URZ, URZ, URZ ;  /* 0x0000003f3f3ff290 */ /* 0x000fe2000fffe03f */
[----:B------:R1:W-:Y:S01]  /*49980*/  STL.64 [R1+0x10], R4 ;  /* 0x0000100401007387 */ /* 0x0003e20000100a00 */
[----:B------:R2:W-:Y:S02]  /*49990*/  STL [R1+0x18], R6 ;  /* 0x0000180601007387 */ /* 0x0005e40000100800 */
[----:B------:R-:W-:Y:S01]  /*499a0*/  IMAD.MOV.U32 R14, RZ, RZ, R7 ;  /* 0x000000ffff0e7224 */ /* 0x000fe200078e0007 */
[C---:B------:R-:W-:Y:S01]  /*499b0*/  ISETP.GT.U32.AND.EX P4, PT, R17.reuse, RZ, PT, P4 ;  /* 0x000000ff1100720c */ /* 0x040fe20003f84140 */
[----:B-1----:R-:W3:Y:S01]  /*499c0*/  LDL.LU R5, [R1+0x144] ;  /* 0x0001440001057983 */ /* 0x002ee20000300800 */
[----:B------:R-:W3:Y:S02]  /*499d0*/  LDL.LU R4, [R1+0x9c] ;  /* 0x00009c0001047983 */ /* 0x000ee40000300800 */
[----:B--2---:R-:W3:Y:S02]  /*499e0*/  LDL.LU R6, [R1+0x14c] ;  /* 0x00014c0001067983 */ /* 0x004ee40000300800 */
[----:B------:R-:W2:Y:S01]  /*499f0*/  LDL.LU R7, [R1+0x90] ;  /* 0x0000900001077983 */ /* 0x000ea20000300800 */
[----:B------:R1:W-:Y:S01]  /*49a00*/  STL [R1+0x23bc], R14 ;  /* 0x0023bc0e01007387 */ /* 0x0003e20000100800 */
[----:B------:R-:W2:Y:S02]  /*49a10*/  LDL.LU R12, [R1+0x130] ;  /* 0x00013000010c7983 */ /* 0x000ea40000300800 */
[----:B------:R-:W2:Y:S01]  /*49a20*/  LDL.LU R13, [R1+0x134] ;  /* 0x00013400010d7983 */ /* 0x000ea20000300800 */
[----:B------:R-:W-:Y:S01]  /*49a30*/  ISETP.GT.U32.AND.EX P5, PT, R17, RZ, PT, P5 ;  /* 0x000000ff1100720c */ /* 0x000fe20003fa4150 */
[----:B-1----:R-:W2:Y:S01]  /*49a40*/  LDL.LU R14, [R1+0x138] ;  /* 0x00013800010e7983 */ /* 0x002ea20000300800 */
[----:B------:R-:W2:Y:S02]  /*49a50*/  LDL.LU R15, [R1+0x13c] ;  /* 0x00013c00010f7983 */ /* 0x000ea40000300800 */
[----:B------:R-:W2:Y:S01]  /*49a60*/  LDL.LU R3, [R1+0x140] ;  /* 0x0001400001037983 */ /* 0x000ea20000300800 */
[----:B------:R-:W-:Y:S01]  /*49a70*/  BAR.SYNC.DEFER_BLOCKING 0x0 ;  /* 0x0000000000007b1d */ /* 0x000fe20000010000 */
[----:B---3--:R-:W-:-:S02]  /*49a80*/  IADD3 R4, R6, R4, RZ ;  /* 0x0000000406047210 */ /* 0x008fc40007ffe0ff */
[----:B--2---:R-:W-:Y:S01]  /*49a90*/  IADD3 R5, R5, R3, RZ ;  /* 0x0000000305057210 */ /* 0x004fe20007ffe0ff */
[----:B------:R-:W-:Y:S01]  /*49aa0*/  IMAD.IADD R3, R25, 0x1, R7 ;  /* 0x0000000119037824 */ /* 0x000fe200078e0207 */
[----:B------:R-:W-:Y:S01]  /*49ab0*/  IADD3 R25, R0, R28, R16 ;  /* 0x0000001c00197210 */ /* 0x000fe20007ffe010 */
[----:B------:R-:W-:Y:S01]  /*49ac0*/  LOP3.LUT R16, R4, 0x3, RZ, 0xc0, !PT ;  /* 0x0000000304107812 */ /* 0x000fe200078ec0ff */
[----:B------:R-:W2:Y:S01]  /*49ad0*/  LDL.LU R28, [R1+0x2408] ;  /* 0x00240800011c7983 */ /* 0x000ea20000300800 */
[----:B------:R-:W-:Y:S01]  /*49ae0*/  LOP3.LUT R0, R5, 0x3, RZ, 0xc0, !PT ;  /* 0x0000000305007812 */ /* 0x000fe200078ec0ff */
[----:B------:R-:W4:Y:S02]  /*49af0*/  LDL.LU R4, [R1+0x70] ;  /* 0x0000700001047983 */ /* 0x000f240000300800 */
[----:B------:R-:W4:Y:S01]  /*49b00*/  LDL.LU R5, [R1+0x74] ;  /* 0x0000740001057983 */ /* 0x000f220000300800 */
[----:B------:R-:W4:Y:S01]  /*49b10*/  LDL.LU R6, [R1+0x78] ;  /* 0x0000780001067983 */ /* 0x000f220000300800 */
[----:B------:R-:W4:Y:S02]  /*49b20*/  LDL.LU R7, [R1+0x7c] ;  /* 0x00007c0001077983 */ /* 0x000f240000300800 */
[----:B----4-:R-:W-:Y:S01]  /*49b30*/  HMMA.16816.F32.BF16 R4, R4, R18, R8 ;  /* 0x000000120404723c */ /* 0x010fe20000041808 */
[----:B------:R-:W3:Y:S01]  /*49b40*/  LDL.LU.64 R10, [R1+0x2400] ;  /* 0x00240000010a7983 */ /* 0x000ee20000300a00 */
[----:B------:R-:W3:Y:S11]  /*49b50*/  LDL.LU.64 R8, [R1+0x23f8] ;  /* 0x0023f80001087983 */ /* 0x000ef60000300a00 */
[----:B------:R-:W-:Y:S10]  /*49b60*/  @!UPT UIADD3 URZ, URZ, URZ, URZ ;  /* 0x0000003f3f3ff290 */ /* 0x000ff4000fffe03f */
[----:B------:R1:W-:Y:S04]  /*49b70*/  STL [R1+0x23c4], R5 ;  /* 0x0023c40501007387 */ /* 0x0003e80000100800 */
[----:B-1----:R-:W4:Y:S01]  /*49b80*/  LDL.LU R5, [R1+0x160] ;  /* 0x0001600001057983 */ /* 0x002f220000300800 */
[----:B------:R-:W-:Y:S02]  /*49b90*/  STL [R1+0x23c0], R7 ;  /* 0x0023c00701007387 */ /* 0x000fe40000100800 */
[----:B------:R-:W-:Y:S02]  /*49ba0*/  STL [R1+0x2378], R4 ;  /* 0x0023780401007387 */ /* 0x000fe40000100800 */
[----:B------:R3:W-:Y:S01]  /*49bb0*/  STL [R1+0x2374], R6 ;  /* 0x0023740601007387 */ /* 0x0007e20000100800 */
[----:B------:R-:W-:-:S02]  /*49bc0*/  LOP3.LUT R3, R3, 0x3, RZ, 0xc0, !PT ;  /* 0x0000000303037812 */ /* 0x000fc400078ec0ff */
[----:B------:R-:W-:Y:S02]  /*49bd0*/  IADD3 R24, R16, R24, R27 ;  /* 0x0000001810187210 */ /* 0x000fe40007ffe01b */
[----:B--2---:R-:W-:Y:S02]  /*49be0*/  IADD3 R16, R3, R28, R29 ;  /* 0x0000001c03107210 */ /* 0x004fe40007ffe01d */
[----:B----4-:R-:W-:Y:S02]  /*49bf0*/  IADD3 R0, R0, R26, R5 ;  /* 0x0000001a00007210 */ /* 0x010fe40007ffe005 */
[----:B---3--:R-:W-:Y:S11]  /*49c00*/  HMMA.16816.F32.BF16 R4, R8, R18, R12 ;  /* 0x000000120804723c */ /* 0x008ff6000004180c */
[----:B------:R-:W-:Y:S11]  /*49c10*/  @!UPT UIADD3 URZ, URZ, URZ, URZ ;  /* 0x0000003f3f3ff290 */ /* 0x000ff6000fffe03f */
[----:B------:R-:W-:Y:S01]  /*49c20*/  @!UPT UIADD3 URZ, URZ, URZ, URZ ;  /* 0x0000003f3f3ff290 */ /* 0x000fe2000fffe03f */
[----:B------:R-:W-:Y:S01]  /*49c30*/  STL [R1], R4 ;  /* 0x0000000401007387 */ /* 0x000fe20000100800 */
[----:B------:R1:W-:Y:S02]  /*49c40*/  STL [R1+0x8], R6 ;  /* 0x0000080601007387 */ /* 0x0003e40000100800 */
[----:B------:R-:W-:Y:S01]  /*49c50*/  IMAD.MOV.U32 R12, RZ, RZ, R5 ;  /* 0x000000ffff0c7224 */ /* 0x000fe200078e0005 */
[----:B------:R-:W-:Y:S01]  /*49c60*/  MOV R15, R7 ;  /* 0x00000007000f7202 */ /* 0x000fe20000000f00 */
[----:B-1----:R-:W2:Y:S01]  /*49c70*/  LDL.LU R6, [R1+0xb8] ;  /* 0x0000b80001067983 */ /* 0x002ea20000300800 */
[----:B------:R-:W3:Y:S02]  /*49c80*/  LDL.LU R4, [R1+0xbc] ;  /* 0x0000bc0001047983 */ /* 0x000ee40000300800 */
[----:B------:R-:W3:Y:S02]  /*49c90*/  LDL.LU R28, [R1+0x60] ;  /* 0x00006000011c7983 */ /* 0x000ee40000300800 */
[----:B------:R-:W2:Y:S01]  /*49ca0*/  LDL.LU R13, [R1+0x68] ;  /* 0x00006800010d7983 */ /* 0x000ea20000300800 */
[----:B------:R-:W3:Y:S01]  /*49cb0*/  LDL.LU R5, [R1+0x3c] ;  /* 0x00003c0001057983 */ /* 0x000ee20000300800 */
[----:B------:R-:W2:Y:S03]  /*49cc0*/  LDL.LU R7, [R1+0x20] ;  /* 0x0000200001077983 */ /* 0x000ea60000300800 */
[----:B--2---:R-:W-:Y:S01]  /*49cd0*/  STL.64 [R1+0x23f0], R6 ;  /* 0x0023f00601007387 */ /* 0x004fe20000100a00 */
[----:B---3--:R1:W-:Y:S03]  /*49ce0*/  STL.64 [R1+0x23e8], R4 ;  /* 0x0023e80401007387 */ /* 0x0083e60000100a00 */
[----:B-1----:R-:W0:Y:S01]  /*49cf0*/  LDL.LU R4, [R1+0xd0] ;  /* 0x0000d00001047983 */ /* 0x002e220000300800 */
[----:B------:R-:W0:Y:S02]  /*49d00*/  LDL.LU R5, [R1+0xd4] ;  /* 0x0000d40001057983 */ /* 0x000e240000300800 */
[----:B------:R-:W0:Y:S02]  /*49d10*/  LDL.LU R6, [R1+0xd8] ;  /* 0x0000d80001067983 */ /* 0x000e240000300800 */
[----:B------:R-:W0:Y:S01]  /*49d20*/  LDL.LU R7, [R1+0xdc] ;  /* 0x0000dc0001077983 */ /* 0x000e220000300800 */
[----:B------:R-:W2:Y:S01]  /*49d30*/  LDL.LU R14, [R1+0x24] ;  /* 0x00002400010e7983 */ /* 0x000ea20000300800 */
[----:B------:R-:W3:Y:S02]  /*49d40*/  LDL.LU R27, [R1+0x50] ;  /* 0x00005000011b7983 */ /* 0x000ee40000300800 */
[----:B------:R-:W2:Y:S02]  /*49d50*/  LDL.LU R29, [R1+0x2c] ;  /* 0x00002c00011d7983 */ /* 0x000ea40000300800 */
[----:B------:R-:W2:Y:S01]  /*49d60*/  LDL.LU R26, [R1+0x58] ;  /* 0x00005800011a7983 */ /* 0x000ea20000300800 */
[----:B------:R1:W-:Y:S04]  /*49d70*/  STL [R1+0x23dc], R8 ;  /* 0x0023dc0801007387 */ /* 0x0003e80000100800 */
[----:B-1----:R-:W2:Y:S01]  /*49d80*/  LDL.LU R8, [R1+0x38] ;  /* 0x0000380001087983 */ /* 0x002ea20000300800 */
[----:B------:R1:W-:Y:S03]  /*49d90*/  STL [R1+0x23d8], R9 ;  /* 0x0023d80901007387 */ /* 0x0003e60000100800 */
[----:B-1----:R-:W2:Y:S01]  /*49da0*/  LDL.LU R9, [R1+0x34] ;  /* 0x0000340001097983 */ /* 0x002ea20000300800 */
[----:B------:R1:W-:Y:S03]  /*49db0*/  STL [R1+0x23cc], R10 ;  /* 0x0023cc0a01007387 */ /* 0x0003e60000100800 */
[----:B-1----:R-:W2:Y:S01]  /*49dc0*/  LDL.LU R10, [R1+0x30] ;  /* 0x00003000010a7983 */ /* 0x002ea20000300800 */
[----:B------:R1:W-:Y:S03]  /*49dd0*/  STL [R1+0x23c8], R11 ;  /* 0x0023c80b01007387 */ /* 0x0003e60000100800 */
[----:B-1----:R-:W2:Y:S01]  /*49de0*/  LDL.LU R11, [R1+0xb4] ;  /* 0x0000b400010b7983 */ /* 0x002ea20000300800 */
[----:B------:R-:W-:-:S02]  /*49df0*/  SHF.L.U32 R3, R0, 0x8, RZ ;  /* 0x0000000800037819 */ /* 0x000fc400000006ff */
[C---:B------:R-:W-:Y:S02]  /*49e00*/  ISETP.GT.U32.AND.EX P0, PT, R17.reuse, RZ, PT, P0 ;  /* 0x000000ff1100720c */ /* 0x040fe40003f04100 */
[C---:B------:R-:W-:Y:S01]  /*49e10*/  ISETP.GT.U32.AND.EX P1, PT, R17.reuse, RZ, PT, P1 ;  /* 0x000000ff1100720c */ /* 0x040fe20003f24110 */
[----:B------:R-:W-:Y:S01]  /*49e20*/  LOP3.LUT R0, R16, 0xf, RZ, 0xc0, !PT ;  /* 0x0000000f10007812 */ /* 0x000fe200078ec0ff */
[C---:B------:R-:W-:Y:S02]  /*49e30*/  ISETP.GT.U32.AND.EX P2, PT, R17.reuse, RZ, PT, P2 ;  /* 0x000000ff1100720c */ /* 0x040fe40003f44120 */
[----:B------:R-:W-:Y:S02]  /*49e40*/  ISETP.GT.U32.AND.EX P3, PT, R17, RZ, PT, P3 ;  /* 0x000000ff1100720c */ /* 0x000fe40003f64130 */
[----:B------:R-:W-:Y:S02]  /*49e50*/  LOP3.LUT R3, R3, 0xf00, RZ, 0xe2, !PT ;  /* 0x00000f0003037812 */ /* 0x000fe400078ee2ff */
[----:B------:R-:W-:-:S02]  /*49e60*/  LEA R0, R25, R0, 0x4 ;  /* 0x0000000019007211 */ /* 0x000fc400078e20ff */
[----:B------:R-:W3:Y:S01]  /*49e70*/  LDL.LU R25, [R1+0x40] ;  /* 0x0000400001197983 */ /* 0x000ee20000300800 */
[----:B------:R-:W-:Y:S02]  /*49e80*/  LEA R3, R24, R3, 0xc ;  /* 0x0000000318037211 */ /* 0x000fe400078e60ff */
[----:B------:R-:W3:Y:S01]  /*49e90*/  LDL.LU R24, [R1+0x48] ;  /* 0x0000480001187983 */ /* 0x000ee20000300800 */
[----:B0-----:R-:W-:Y:S01]  /*49ea0*/  HMMA.16816.F32.BF16 R16, R20, R18, R4 ;  /* 0x000000121410723c */ /* 0x001fe20000041804 */
[----:B------:R-:W4:Y:S01]  /*49eb0*/  LDL.LU.64 R6, [R1+0x23f0] ;  /* 0x0023f00001067983 */ /* 0x000f220000300a00 */
[----:B------:R-:W4:Y:S02]  /*49ec0*/  LDL.LU.64 R4, [R1+0x23e8] ;  /* 0x0023e80001047983 */ /* 0x000f240000300a00 */
[----:B------:R0:W-:Y:S02]  /*49ed0*/  STL.64 [R1+0x2390], R22 ;  /* 0x0023901601007387 */ /* 0x0001e40000100a00 */
[----:B0-----:R-:W4:Y:S01]  /*49ee0*/  LDL.LU R23, [R1+0xb0] ;  /* 0x0000b00001177983 */ /* 0x001f220000300800 */
[----:B------:R0:W-:Y:S11]  /*49ef0*/  STL.64 [R1+0x2388], R20 ;  /* 0x0023881401007387 */ /* 0x0001f60000100a00 */
[----:B------:R-:W-:Y:S05]  /*49f00*/  @!UPT UIADD3 URZ, URZ, URZ, URZ ;  /* 0x0000003f3f3ff290 */ /* 0x000fea000fffe03f */
[----:B------:R1:W-:Y:S01]  /*49f10*/  STL [R1+0x2380], R16 ;  /* 0x0023801001007387 */ /* 0x0003e20000100800 */
[----:B------:R-:W-:Y:S02]  /*49f20*/  STL [R1+0x237c], R18 ;  /* 0x00237c1201007387 */ /* 0x000fe40000100800 */
[----:B0-----:R-:W-:Y:S02]  /*49f30*/  FMUL R20, R2, c[0x0][0x188] ;  /* 0x0000620002147a20 */ /* 0x001fe40000400000 */
[----:B------:R-:W4:Y:S01]  /*49f40*/  LDL.LU R2, [R1+0x23e0] ;  /* 0x0023e00001027983 */ /* 0x000f220000300800 */
[----:B--2---:R-:W-:Y:S02]  /*49f50*/  FMUL R22, R11, c[0x0][0x188] ;  /* 0x000062000b167a20 */ /* 0x004fe40000400000 */
[----:B------:R-:W-:Y:S02]  /*49f60*/  FMUL R11, R8, c[0x0][0x188] ;  /* 0x00006200080b7a20 */ /* 0x000fe40000400000 */
[----:B------:R-:W0:Y:S01]  /*49f70*/  S2R R8, SR_TID.X ;  /* 0x0000000000087919 */ /* 0x000e220000002100 */
[----:B---3--:R-:W-:-:S02]  /*49f80*/  FMUL R27, R27, c[0x0][0x188] ;  /* 0x000062001b1b7a20 */ /* 0x008fc40000400000 */
[----:B------:R-:W-:Y:S02]  /*49f90*/  FMUL R13, R13, c[0x0][0x188] ;  /* 0x000062000d0d7a20 */ /* 0x000fe40000400000 */
[----:B------:R-:W-:Y:S02]  /*49fa0*/  FMUL R21, R10, c[0x0][0x188] ;  /* 0x000062000a157a20 */ /* 0x000fe40000400000 */
[----:B------:R-:W-:Y:S01]  /*49fb0*/  FMUL R10, R9, c[0x0][0x188] ;  /* 0x00006200090a7a20 */ /* 0x000fe20000400000 */
[----:B-1----:R-:W-:Y:S02]  /*49fc0*/  FSEL R16, R27, -INF , !P4 ;  /* 0xff8000001b107808 */ /* 0x002fe40006000000 */
[----:B------:R-:W-:-:S03]  /*49fd0*/  FSEL R13, R13, -INF , !P5 ;  /* 0xff8000000d0d7808 */ /* 0x000fc60006800000 */
[----:B------:R-:W-:Y:S02]  /*49fe0*/  STL [R1+0xcc], R16 ;  /* 0x0000cc1001007387 */ /* 0x000fe40000100800 */
[----:B------:R1:W-:Y:S01]  /*49ff0*/  STL [R1+0xf4], R13 ;  /* 0x0000f40d01007387 */ /* 0x0003e20000100800 */
[----:B0-----:R-:W-:Y:S02]  /*4a000*/  LOP3.LUT R9, R8, 0x1c, RZ, 0xc0, !PT ;  /* 0x0000001c08097812 */ /* 0x001fe400078ec0ff */
[----:B------:R-:W0:Y:S04]  /*4a010*/  S2R R8, SR_CTAID.X ;  /* 0x0000000000087919 */ /* 0x000e280000002500 */
[----:B-1----:R-:W1:Y:S01]  /*4a020*/  S2R R13, SR_CTAID.X ;  /* 0x00000000000d7919 */ /* 0x002e620000002500 */
[----:B------:R-:W-:-:S02]  /*4a030*/  FMUL R28, R28, c[0x0][0x188] ;  /* 0x000062001c1c7a20 */ /* 0x000fc40000400000 */
[----:B------:R-:W-:-:S03]  /*4a040*/  FMUL R24, R24, c[0x0][0x188] ;  /* 0x0000620018187a20 */ /* 0x000fc60000400000 */
[----:B------:R-:W-:Y:S02]  /*4a050*/  FSEL R28, R28, -INF , !P0 ;  /* 0xff8000001c1c7808 */ /* 0x000fe40004000000 */
[----:B------:R-:W-:Y:S01]  /*4a060*/  FSEL R24, R24, -INF , !P1 ;  /* 0xff80000018187808 */ /* 0x000fe20004800000 */
[----:B------:R-:W2:Y:S01]  /*4a070*/  S2R R27, SR_TID.X ;  /* 0x00000000001b7919 */ /* 0x000ea20000002100 */
[----:B0-----:R-:W-:Y:S01]  /*4a080*/  IMAD.SHL.U32 R8, R8, 0x80, RZ ;  /* 0x0000008008087824 */ /* 0x001fe200078e00ff */
[----:B-1----:R-:W-:-:S04]  /*4a090*/  SHF.L.U32 R13, R13, 0x7, RZ ;  /* 0x000000070d0d7819 */ /* 0x002fc800000006ff */
[C---:B------:R-:W-:Y:S01]  /*4a0a0*/  LEA.HI R8, R9.reuse, R8, RZ, 0x1e ;  /* 0x0000000809087211 */ /* 0x040fe200078ff0ff */
[----:B------:R-:W-:-:S05]  /*4a0b0*/  LEA.HI R9, R9, 0x8, RZ, 0x1e ;  /* 0x0000000809097811 */ /* 0x000fca00078ff0ff */
[----:B------:R-:W-:Y:S01]  /*4a0c0*/  IMAD.IADD R13, R13, 0x1, R9 ;  /* 0x000000010d0d7824 */ /* 0x000fe200078e0209 */
[CC--:B----4-:R-:W-:Y:S02]  /*4a0d0*/  ISETP.GT.U32.AND P4, PT, R2.reuse, R8.reuse, PT ;  /* 0x000000080200720c */ /* 0x0d0fe40003f84070 */
[C---:B------:R-:W-:Y:S02]  /*4a0e0*/  ISETP.GE.U32.AND P5, PT, R2.reuse, R8, PT ;  /* 0x000000080200720c */ /* 0x040fe40003fa6070 */
[----:B------:R-:W3:Y:S01]  /*4a0f0*/  LDL.LU R8, [R1+0x23dc] ;  /* 0x0023dc0001087983 */ /* 0x000ee20000300800 */
[----:B------:R-:W3:Y:S02]  /*4a100*/  LDL.LU R9, [R1+0x23d8] ;  /* 0x0023d80001097983 */ /* 0x000ee40000300800 */
[----:B------:R-:W-:Y:S01]  /*4a110*/  STL [R1+0xec], R28 ;  /* 0x0000ec1c01007387 */ /* 0x000fe20000100800 */
[----:B------:R-:W-:Y:S02]  /*4a120*/  ISETP.GT.U32.AND P0, PT, R2, R13, PT ;  /* 0x0000000d0200720c */ /* 0x000fe40003f04070 */
[----:B------:R-:W4:Y:S01]  /*4a130*/  LDL.LU R13, [R1+0x23d4] ;  /* 0x0023d400010d7983 */ /* 0x000f220000300800 */
[----:B------:R0:W-:Y:S03]  /*4a140*/  STL [R1+0xe4], R24 ;  /* 0x0000e41801007387 */ /* 0x0001e60000100800 */
[----:B0-----:R-:W0:Y:S01]  /*4a150*/  S2R R24, SR_CTAID.X ;  /* 0x0000000000187919 */ /* 0x001e220000002500 */
[----:B--2---:R-:W-:-:S04]  /*4a160*/  LOP3.LUT R28, R27, 0x1c, RZ, 0xc0, !PT ;  /* 0x0000001c1b1c7812 */ /* 0x004fc800078ec0ff */
[----:B------:R-:W-:Y:S02]  /*4a170*/  LEA.HI R28, R28, 0x8, RZ, 0x1e ;  /* 0x000000081c1c7811 */ /* 0x000fe400078ff0ff */
[----:B0-----:R-:W-:-:S05]  /*4a180*/  SHF.L.U32 R24, R24, 0x7, RZ ;  /* 0x0000000718187819 */ /* 0x001fca00000006ff */
[----:B------:R-:W-:Y:S02]  /*4a190*/  IMAD.IADD R24, R24, 0x1, R28 ;  /* 0x0000000118187824 */ /* 0x000fe400078e021c */
[----:B------:R-:W2:Y:S04]  /*4a1a0*/  LDL.LU R28, [R1+0x23d0] ;  /* 0x0023d000011c7983 */ /* 0x000ea80000300800 */
[----:B------:R-:W0:Y:S01]  /*4a1b0*/  S2R R16, SR_TID.X ;  /* 0x0000000000107919 */ /* 0x000e220000002100 */
[----:B------:R-:W-:Y:S02]  /*4a1c0*/  FMUL R18, R23, c[0x0][0x188] ;  /* 0x0000620017127a20 */ /* 0x000fe40000400000 */
[----:B------:R-:W1:Y:S02]  /*4a1d0*/  S2R R23, SR_CTAID.X ;  /* 0x0000000000177919 */ /* 0x000e640000002500 */
[----:B------:R-:W-:Y:S01]  /*4a1e0*/  FMUL R26, R26, c[0x0][0x188] ;  /* 0x000062001a1a7a20 */ /* 0x000fe20000400000 */
[----:B------:R-:W-:Y:S01]  /*4a1f0*/  ISETP.GE.U32.AND P1, PT, R2, R24, PT ;  /* 0x000000180200720c */ /* 0x000fe20003f26070 */
[----:B------:R-:W-:-:S03]  /*4a200*/  FMUL R25, R25, c[0x0][0x188] ;  /* 0x0000620019197a20 */ /* 0x000fc60000400000 */
[----:B------:R-:W-:-:S05]  /*4a210*/  FSEL R24, R26, -INF , !P3 ;  /* 0xff8000001a187808 */ /* 0x000fca0005800000 */
[----:B------:R0:W-:Y:S02]  /*4a220*/  STL [R1+0xd4], R24 ;  /* 0x0000d41801007387 */ /* 0x0001e40000100800 */
[----:B0-----:R-:W-:Y:S02]  /*4a230*/  LOP3.LUT R16, R16, 0x1c, RZ, 0xc0, !PT ;  /* 0x0000001c10107812 */ /* 0x001fe400078ec0ff */
[----:B-1----:R-:W-:Y:S02]  /*4a240*/  SHF.L.U32 R23, R23, 0x7, RZ ;  /* 0x0000000717177819 */ /* 0x002fe400000006ff */
[----:B------:R-:W-:-:S04]  /*4a250*/  LEA.HI R16, R16, 0x10, RZ, 0x1e ;  /* 0x0000001010107811 */ /* 0x000fc800078ff0ff */
[----:B------:R-:W-:Y:S02]  /*4a260*/  IADD3 R16, R23, R16, RZ ;  /* 0x0000001017107210 */ /* 0x000fe40007ffe0ff */
[----:B------:R-:W-:Y:S02]  /*4a270*/  FSEL R24, R25, -INF , !P2 ;  /* 0xff80000019187808 */ /* 0x000fe40005000000 */
[CC--:B------:R-:W-:Y:S02]  /*4a280*/  ISETP.GT.U32.AND P3, PT, R2.reuse, R16.reuse, PT ;  /* 0x000000100200720c */ /* 0x0c0fe40003f64070 */
[----:B------:R-:W-:Y:S02]  /*4a290*/  ISETP.GE.U32.AND P2, PT, R2, R16, PT ;  /* 0x000000100200720c */ /* 0x000fe40003f46070 */
[----:B------:R-:W0:Y:S01]  /*4a2a0*/  S2R R16, SR_TID.X ;  /* 0x0000000000107919 */ /* 0x000e220000002100 */
[----:B------:R-:W-:-:S04]  /*4a2b0*/  LOP3.LUT R27, R27, 0x1c, RZ, 0xc0, !PT ;  /* 0x0000001c1b1b7812 */ /* 0x000fc800078ec0ff */
[----:B------:R-:W-:-:S04]  /*4a2c0*/  LEA.HI R27, R27, 0x18, RZ, 0x1e ;  /* 0x000000181b1b7811 */ /* 0x000fc800078ff0ff */
[----:B------:R-:W-:Y:S02]  /*4a2d0*/  IADD3 R23, R23, R27, RZ ;  /* 0x0000001b17177210 */ /* 0x000fe40007ffe0ff */
[----:B0-----:R-:W-:-:S04]  /*4a2e0*/  LOP3.LUT R27, R16, 0x1c, RZ, 0xc0, !PT ;  /* 0x0000001c101b7812 */ /* 0x001fc800078ec0ff */
[----:B------:R-:W-:Y:S01]  /*4a2f0*/  LEA.HI R27, R27, 0x20, RZ, 0x1e ;  /* 0x000000201b1b7811 */ /* 0x000fe200078ff0ff */
[----:B------:R0:W-:Y:S01]  /*4a300*/  STL [R1+0xdc], R24 ;  /* 0x0000dc1801007387 */ /* 0x0001e20000100800 */
[----:B------:R-:W-:Y:S02]  /*4a310*/  FMUL R6, R6, c[0x0][0x188] ;  /* 0x0000620006067a20 */ /* 0x000fe40000400000 */
[----:B------:R-:W-:Y:S02]  /*4a320*/  FMUL R4, R4, c[0x0][0x188] ;  /* 0x0000620004047a20 */ /* 0x000fe40000400000 */
[----:B------:R-:W-:Y:S02]  /*4a330*/  FMUL R5, R5, c[0x0][0x188] ;  /* 0x0000620005057a20 */ /* 0x000fe40000400000 */
[----:B------:R-:W-:Y:S02]  /*4a340*/  FMUL R7, R7, c[0x0][0x188] ;  /* 0x0000620007077a20 */ /* 0x000fe40000400000 */
[----:B------:R-:W-:Y:S01]  /*4a350*/  FMUL R14, R14, c[0x0][0x188] ;  /* 0x000062000e0e7a20 */ /* 0x000fe20000400000 */
[----:B--2---:R-:W-:-:S04]  /*4a360*/  ISETP.GE.U32.AND.EX P5, PT, R28, RZ, PT, P5 ;  /* 0x000000ff1c00720c */ /* 0x004fc80003fa6150 */
[----:B------:R-:W-:Y:S02]  /*4a370*/  FSEL R16, R22, -INF , !P5 ;  /* 0xff80000016107808 */ /* 0x000fe40006800000 */
[----:B------:R-:W1:Y:S02]  /*4a380*/  S2R R22, SR_CTAID.X ;  /* 0x0000000000167919 */ /* 0x000e640000002500 */
[----:B-1----:R-:W-:-:S05]  /*4a390*/  SHF.L.U32 R22, R22, 0x7, RZ ;  /* 0x0000000716167819 */ /* 0x002fca00000006ff */
[----:B0-----:R-:W-:Y:S02]  /*4a3a0*/  IMAD.IADD R24, R22, 0x1, R27 ;  /* 0x0000000116187824 */ /* 0x001fe400078e021b */
[----:B------:R-:W0:Y:S01]  /*4a3b0*/  S2R R22, SR_TID.X ;  /* 0x0000000000167919 */ /* 0x000e220000002100 */
[C---:B------:R-:W-:Y:S02]  /*4a3c0*/  ISETP.GT.U32.AND.EX P4, PT, R28.reuse, RZ, PT, P4 ;  /* 0x000000ff1c00720c */ /* 0x040fe40003f84140 */
[C---:B------:R-:W-:Y:S02]  /*4a3d0*/  ISETP.GT.U32.AND.EX P0, PT, R28.reuse, RZ, PT, P0 ;  /* 0x000000ff1c00720c */ /* 0x040fe40003f04100 */
[----:B------:R-:W-:Y:S02]  /*4a3e0*/  ISETP.GE.U32.AND.EX P1, PT, R28, RZ, PT, P1 ;  /* 0x000000ff1c00720c */ /* 0x000fe40003f26110 */
[----:B0-----:R-:W-:Y:S02]  /*4a3f0*/  LOP3.LUT R27, R22, 0x1c, RZ, 0xc0, !PT ;  /* 0x0000001c161b7812 */ /* 0x001fe400078ec0ff */
[----:B------:R-:W0:Y:S01]  /*4a400*/  S2R R22, SR_CTAID.X ;  /* 0x0000000000167919 */ /* 0x000e220000002500 */
[----:B------:R-:W-:-:S02]  /*4a410*/  FSEL R18, R18, -INF , !P4 ;  /* 0xff80000012127808 */ /* 0x000fc40006000000 */
[----:B------:R-:W-:Y:S02]  /*4a420*/  ISETP.GT.U32.AND.EX P3, PT, R28, RZ, PT, P3 ;  /* 0x000000ff1c00720c */ /* 0x000fe40003f64130 */
[----:B------:R-:W-:Y:S02]  /*4a430*/  FSEL R6, R6, -INF , !P0 ;  /* 0xff80000006067808 */ /* 0x000fe40004000000 */
[----:B------:R-:W-:Y:S02]  /*4a440*/  LEA.HI R27, R27, 0x28, RZ, 0x1e ;  /* 0x000000281b1b7811 */ /* 0x000fe400078ff0ff */
[----:B------:R-:W-:Y:S01]  /*4a450*/  FSEL R4, R4, -INF , !P1 ;  /* 0xff80000004047808 */ /* 0x000fe20004800000 */
[CC--:B------:R-:W-:Y:S01]  /*4a460*/  ISETP.GT.U32.AND P0, PT, R2.reuse, R24.reuse, PT ;  /* 0x000000180200720c */ /* 0x0c0fe20003f04070 */
[C---:B------:R-:W-:Y:S02]  /*4a470*/  ISETP.GE.U32.AND P1, PT, R2.reuse, R24, PT ;  /* 0x000000180200720c */ /* 0x040fe40003f26070 */
[CC--:B------:R-:W-:Y:S01]  /*4a480*/  ISETP.GT.U32.AND P4, PT, R2.reuse, R23.reuse, PT ;  /* 0x000000170200720c */ /* 0x0c0fe20003f84070 */
[----:B------:R-:W-:Y:S01]  /*4a490*/  STL [R1+0x74], R18 ;  /* 0x0000741201007387 */ /* 0x000fe20000100800 */
[----:B------:R-:W-:-:S02]  /*4a4a0*/  ISETP.GE.U32.AND P5, PT, R2, R23, PT ;  /* 0x000000170200720c */ /* 0x000fc40003fa6070 */
[----:B------:R-:W-:Y:S01]  /*4a4b0*/  FSEL R24, R21, -INF , !P3 ;  /* 0xff80000015187808 */ /* 0x000fe20005800000 */
[----:B------:R-:W2:Y:S01]  /*4a4c0*/  LDL.LU R23, [R1+0x14] ;  /* 0x0000140001177983 */ /* 0x000ea20000300800 */
[----:B------:R-:W-:Y:S01]  /*4a4d0*/  STL [R1+0x68], R16 ;  /* 0x0000681001007387 */ /* 0x000fe20000100800 */
[----:B------:R-:W-:Y:S01]  /*4a4e0*/  ISETP.GE.U32.AND.EX P2, PT, R28, RZ, PT, P2 ;  /* 0x000000ff1c00720c */ /* 0x000fe20003f46120 */
[----:B------:R-:W-:Y:S02]  /*4a4f0*/  STL [R1+0x70], R6 ;  /* 0x0000700601007387 */ /* 0x000fe40000100800 */
[----:B------:R-:W-:Y:S01]  /*4a500*/  STL [R1+0x6c], R4 ;  /* 0x00006c0401007387 */ /* 0x000fe20000100800 */
[----:B------:R-:W1:Y:S01]  /*4a510*/  S2R R21, SR_TID.X ;  /* 0x0000000000157919 */ /* 0x000e620000002100 */
[----:B0-----:R-:W-:-:S03]  /*4a520*/  SHF.L.U32 R22, R22, 0x7, RZ ;  /* 0x0000000716167819 */ /* 0x001fc600000006ff */
[----:B------:R0:W-:Y:S01]  /*4a530*/  STL [R1+0x78], R24 ;  /* 0x0000781801007387 */ /* 0x0001e20000100800 */
[----:B------:R-:W-:-:S04]  /*4a540*/  IADD3 R22, R22, R27, RZ ;  /* 0x0000001b16167210 */ /* 0x000fc80007ffe0ff */
[-C--:B------:R-:W-:Y:S02]  /*4a550*/  ISETP.GT.U32.AND P3, PT, R2, R22.reuse, PT ;  /* 0x000000160200720c */ /* 0x080fe40003f64070 */
[----:B0-----:R-:W-:Y:S01]  /*4a560*/  FSEL R24, R10, -INF , !P2 ;  /* 0xff8000000a187808 */ /* 0x001fe20005000000 */
[----:B------:R-:W-:Y:S01]  /*4a570*/  ISETP.GE.U32.AND P2, PT, R2, R22, PT ;  /* 0x000000160200720c */ /* 0x000fe20003f46070 */
[C---:B------:R-:W-:Y:S01]  /*4a580*/  ISETP.GT.U32.AND.EX P4, PT, R28.reuse, RZ, PT, P4 ;  /* 0x000000ff1c00720c */ /* 0x040fe20003f84140 */
[----:B------:R-:W0:Y:S04]  /*4a590*/  S2R R22, SR_CTAID.X ;  /* 0x0000000000167919 */ /* 0x000e280000002500 */
[----:B------:R-:W3:Y:S01]  /*4a5a0*/  LDL.LU R10, [R1+0x23cc] ;  /* 0x0023cc00010a7983 */ /* 0x000ee20000300800 */
[----:B------:R4:W-:Y:S01]  /*4a5b0*/  STL [R1+0x8c], R24 ;  /* 0x00008c1801007387 */ /* 0x0009e20000100800 */
[----:B------:R-:W-:-:S02]  /*4a5c0*/  ISETP.GE.U32.AND.EX P5, PT, R28, RZ, PT, P5 ;  /* 0x000000ff1c00720c */ /* 0x000fc40003fa6150 */
[----:B-1----:R-:W-:Y:S02]  /*4a5d0*/  LOP3.LUT R21, R21, 0x1c, RZ, 0xc0, !PT ;  /* 0x0000001c15157812 */ /* 0x002fe400078ec0ff */
[----:B----4-:R-:W-:Y:S02]  /*4a5e0*/  FSEL R24, R11, -INF , !P4 ;  /* 0xff8000000b187808 */ /* 0x010fe40006000000 */
[----:B------:R-:W3:Y:S03]  /*4a5f0*/  LDL.LU R11, [R1+0x23c8] ;  /* 0x0023c800010b7983 */ /* 0x000ee60000300800 */
[----:B------:R1:W-:Y:S01]  /*4a600*/  STL [R1+0x90], R24 ;  /* 0x0000901801007387 */ /* 0x0003e20000100800 */
[----:B------:R-:W-:Y:S01]  /*4a610*/  LEA.HI R21, R21, 0x38, RZ, 0x1e ;  /* 0x0000003815157811 */ /* 0x000fe200078ff0ff */
[----:B0-----:R-:W-:Y:S01]  /*4a620*/  IMAD.SHL.U32 R22, R22, 0x80, RZ ;  /* 0x0000008016167824 */ /* 0x001fe200078e00ff */
[----:B-1----:R-:W-:-:S02]  /*4a630*/  FSEL R24, R5, -INF , !P5 ;  /* 0xff80000005187808 */ /* 0x002fc40006800000 */
[----:B------:R-:W4:Y:S03]  /*4a640*/  LDL.LU R5, [R1+0x23c4] ;  /* 0x0023c40001057983 */ /* 0x000f260000300800 */
[----:B------:R0:W-:Y:S01]  /*4a650*/  STL [R1+0x94], R24 ;  /* 0x0000941801007387 */ /* 0x0001e20000100800 */
[----:B------:R-:W-:Y:S02]  /*4a660*/  IADD3 R21, R22, R21, RZ ;  /* 0x0000001516157210 */ /* 0x000fe40007ffe0ff */
[----:B------:R-:W1:Y:S04]  /*4a670*/  S2R R22, SR_TID.X ;  /* 0x0000000000167919 */ /* 0x000e680000002100 */
[----:B0-----:R-:W0:Y:S01]  /*4a680*/  S2R R24, SR_CTAID.X ;  /* 0x0000000000187919 */ /* 0x001e220000002500 */
[----:B------:R-:W-:-:S02]  /*4a690*/  ISETP.GE.U32.AND P5, PT, R2, R21, PT ;  /* 0x000000150200720c */ /* 0x000fc40003fa6070 */
[C---:B------:R-:W-:Y:S02]  /*4a6a0*/  ISETP.GT.U32.AND.EX P0, PT, R28.reuse, RZ, PT, P0 ;  /* 0x000000ff1c00720c */ /* 0x040fe40003f04100 */
[----:B------:R-:W-:Y:S02]  /*4a6b0*/  ISETP.GE.U32.AND.EX P1, PT, R28, RZ, PT, P1 ;  /* 0x000000ff1c00720c */ /* 0x000fe40003f26110 */
[----:B-1----:R-:W-:Y:S02]  /*4a6c0*/  LOP3.LUT R21, R22, 0x1c, RZ, 0xc0, !PT ;  /* 0x0000001c16157812 */ /* 0x002fe400078ec0ff */
[----:B0-----:R-:W-:-:S04]  /*4a6d0*/  SHF.L.U32 R24, R24, 0x7, RZ ;  /* 0x0000000718187819 */ /* 0x001fc800000006ff */
[----:B------:R-:W-:Y:S01]  /*4a6e0*/  LEA.HI R21, R21, R24, RZ, 0x1e ;  /* 0x0000001815157211 */ /* 0x000fe200078ff0ff */
[----:B------:R-:W-:Y:S02]  /*4a6f0*/  FSEL R24, R7, -INF , !P0 ;  /* 0xff80000007187808 */ /* 0x000fe40004000000 */
[----:B------:R-:W3:Y:S03]  /*4a700*/  LDL.LU R7, [R1+0x23c0] ;  /* 0x0023c00001077983 */ /* 0x000ee60000300800 */
[----:B------:R0:W-:Y:S02]  /*4a710*/  STL [R1+0x9c], R24 ;  /* 0x00009c1801007387 */ /* 0x0001e40000100800 */
[----:B0-----:R-:W-:Y:S02]  /*4a720*/  FSEL R24, R14, -INF , !P1 ;  /* 0xff8000000e187808 */ /* 0x001fe40004800000 */
[----:B------:R-:W3:Y:S04]  /*4a730*/  LDL.LU R14, [R1+0x23bc] ;  /* 0x0023bc00010e7983 */ /* 0x000ee80000300800 */
[----:B------:R-:W0:Y:S01]  /*4a740*/  S2R R27, SR_CTAID.X ;  /* 0x00000000001b7919 */ /* 0x000e220000002500 */
[----:B------:R-:W-:-:S02]  /*4a750*/  IADD3 R21, R21, 0x78, RZ ;  /* 0x0000007815157810 */ /* 0x000fc40007ffe0ff */
[----:B------:R-:W-:Y:S02]  /*4a760*/  LOP3.LUT R22, R22, 0x1c, RZ, 0xc0, !PT ;  /* 0x0000001c16167812 */ /* 0x000fe400078ec0ff */
[----:B------:R-:W-:Y:S02]  /*4a770*/  ISETP.GE.U32.AND P0, PT, R2, R21, PT ;  /* 0x000000150200720c */ /* 0x000fe40003f06070 */
[----:B------:R-:W-:-:S04]  /*4a780*/  ISETP.GT.U32.AND.EX P3, PT, R28, RZ, PT, P3 ;  /* 0x000000ff1c00720c */ /* 0x000fc80003f64130 */
[----:B------:R-:W-:Y:S01]  /*4a790*/  FSEL R20, R20, -INF , !P3 ;  /* 0xff80000014147808 */ /* 0x000fe20005800000 */
[----:B0-----:R-:W-:-:S05]  /*4a7a0*/  IMAD.SHL.U32 R27, R27, 0x80, RZ ;  /* 0x000000801b1b7824 */ /* 0x001fca00078e00ff */
[CC--:B------:R-:W-:Y:S01]  /*4a7b0*/  LEA.HI R21, R22.reuse, R27.reuse, RZ, 0x1e ;  /* 0x0000001b16157211 */ /* 0x0c0fe200078ff0ff */
[----:B------:R-:W-:-:S04]  /*4a7c0*/  LEA.HI R22, R22, R27, RZ, 0x1e ;  /* 0x0000001b16167211 */ /* 0x000fc800078ff0ff */
[----:B------:R-:W-:-:S04]  /*4a7d0*/  IADD3 R22, R22, 0x68, RZ ;  /* 0x0000006816167810 */ /* 0x000fc80007ffe0ff */
[----:B------:R-:W-:Y:S02]  /*4a7e0*/  ISETP.GE.U32.AND P3, PT, R2, R22, PT ;  /* 0x000000160200720c */ /* 0x000fe40003f66070 */
[----:B------:R-:W0:Y:S04]  /*4a7f0*/  S2R R22, SR_TID.X ;  /* 0x0000000000167919 */ /* 0x000e280000002100 */
[----:B------:R-:W-:Y:S01]  /*4a800*/  STL [R1+0xb0], R24 ;  /* 0x0000b01801007387 */ /* 0x000fe20000100800 */
[----:B------:R1:W-:Y:S03]  /*4a810*/  STL [R1+0xb8], R20 ;  /* 0x0000b81401007387 */ /* 0x0003e60000100800 */
[----:B-1----:R-:W1:Y:S01]  /*4a820*/  S2R R20, SR_CTAID.X ;  /* 0x0000000000147919 */ /* 0x002e620000002500 */
[----:B------:R-:W-:-:S04]  /*4a830*/  IADD3 R21, R21, 0x70, RZ ;  /* 0x0000007015157810 */ /* 0x000fc80007ffe0ff */
[C---:B------:R-:W-:Y:S02]  /*4a840*/  ISETP.GE.U32.AND P1, PT, R2.reuse, R21, PT ;  /* 0x000000150200720c */ /* 0x040fe40003f26070 */
[----:B------:R-:W0:Y:S01]  /*4a850*/  S2R R21, SR_CTAID.X ;  /* 0x0000000000157919 */ /* 0x000e220000002500 */
[----:B------:R-:W-:Y:S01]  /*4a860*/  FMUL R29, R29, c[0x0][0x188] ;  /* 0x000062001d1d7a20 */ /* 0x000fe20000400000 */
[----:B------:R-:W-:Y:S02]  /*4a870*/  ISETP.GE.U32.AND P4, PT, R2, R13, PT ;  /* 0x0000000d0200720c */ /* 0x000fe40003f86070 */
[C---:B------:R-:W-:Y:S02]  /*4a880*/  ISETP.GE.U32.AND.EX P2, PT, R28.reuse, RZ, PT, P2 ;  /* 0x000000ff1c00720c */ /* 0x040fe40003f46120 */
[C---:B------:R-:W-:Y:S02]  /*4a890*/  ISETP.GE.U32.AND.EX P5, PT, R28.reuse, RZ, PT, P5 ;  /* 0x000000ff1c00720c */ /* 0x040fe40003fa6150 */
[----:B------:R-:W-:-:S02]  /*4a8a0*/  ISETP.GE.U32.AND.EX P4, PT, R28, RZ, PT, P4 ;  /* 0x000000ff1c00720c */ /* 0x000fc40003f86140 */
[----:B------:R-:W-:Y:S02]  /*4a8b0*/  FSEL R26, R29, -INF , !P2 ;  /* 0xff8000001d1a7808 */ /* 0x000fe40005000000 */
[----:B-1----:R-:W-:Y:S02]  /*4a8c0*/  SHF.L.U32 R20, R20, 0x7, RZ ;  /* 0x0000000714147819 */ /* 0x002fe400000006ff */
[C---:B------:R-:W-:Y:S02]  /*4a8d0*/  ISETP.GE.U32.AND.EX P0, PT, R28.reuse, RZ, PT, P0 ;  /* 0x000000ff1c00720c */ /* 0x040fe40003f06100 */
[C---:B------:R-:W-:Y:S02]  /*4a8e0*/  ISETP.GE.U32.AND.EX P1, PT, R28.reuse, RZ, PT, P1 ;  /* 0x000000ff1c00720c */ /* 0x040fe40003f26110 */
[----:B0-----:R-:W-:Y:S02]  /*4a8f0*/  SHF.L.U32 R21, R21, 0x7, RZ ;  /* 0x0000000715157819 */ /* 0x001fe400000006ff */
[----:B------:R-:W-:Y:S01]  /*4a900*/  ISETP.GE.U32.AND.EX P3, PT, R28, RZ, PT, P3 ;  /* 0x000000ff1c00720c */ /* 0x000fe20003f66130 */
[----:B------:R-:W-:-:S02]  /*4a910*/  FMUL R17, R17, c[0x0][0x188] ;  /* 0x0000620011117a20 */ /* 0x000fc40000400000 */
[----:B--2---:R-:W-:Y:S01]  /*4a920*/  FMUL R25, R23, c[0x0][0x188] ;  /* 0x0000620017197a20 */ /* 0x004fe20000400000 */
[C---:B------:R-:W-:Y:S01]  /*4a930*/  LOP3.LUT R23, R22.reuse, 0x1c, RZ, 0xc0, !PT ;  /* 0x0000001c16177812 */ /* 0x040fe200078ec0ff */
[----:B------:R-:W-:-:S04]  /*4a940*/  LOP3.LUT R22, R22, 0x1c, RZ, 0xc0, !PT ;  /* 0x0000001c16167812 */ /* 0x000fc800078ec0ff */
[----:B------:R-:W-:-:S05]  /*4a950*/  LEA.HI R27, R22, 0x60, RZ, 0x1e ;  /* 0x00000060161b7811 */ /* 0x000fca00078ff0ff */
[----:B------:R-:W-:Y:S01]  /*4a960*/  IMAD.IADD R20, R20, 0x1, R27 ;  /* 0x0000000114147824 */ /* 0x000fe200078e021b */
[----:B------:R-:W-:-:S04]  /*4a970*/  FSEL R25, R25, -INF , !P4 ;  /* 0xff80000019197808 */ /* 0x000fc80006000000 */
[----:B------:R-:W-:Y:S02]  /*4a980*/  ISETP.GE.U32.AND P2, PT, R2, R20, PT ;  /* 0x000000140200720c */ /* 0x000fe40003f46070 */
[----:B------:R-:W0:Y:S01]  /*4a990*/  S2R R20, SR_TID.X ;  /* 0x0000000000147919 */ /* 0x000e220000002100 */
[----:B------:R-:W-:-:S04]  /*4a9a0*/  LEA.HI R22, R23, 0x58, RZ, 0x1e ;  /* 0x0000005817167811 */ /* 0x000fc800078ff0ff */
[----:B------:R-:W-:Y:S02]  /*4a9b0*/  IADD3 R22, R21, R22, RZ ;  /* 0x0000001615167210 */ /* 0x000fe40007ffe0ff */
[----:B------:R-:W-:Y:S02]  /*4a9c0*/  ISETP.GE.U32.AND.EX P2, PT, R28, RZ, PT, P2 ;  /* 0x000000ff1c00720c */ /* 0x000fe40003f46120 */
[----:B------:R-:W-:Y:S02]  /*4a9d0*/  ISETP.GE.U32.AND P4, PT, R2, R22, PT ;  /* 0x000000160200720c */ /* 0x000fe40003f86070 */
[----:B------:R-:W-:Y:S02]  /*4a9e0*/  FSEL R17, R17, -INF , !P2 ;  /* 0xff80000011117808 */ /* 0x000fe40005000000 */
[----:B------:R-:W-:Y:S01]  /*4a9f0*/  ISETP.GE.U32.AND.EX P4, PT, R28, RZ, PT, P4 ;  /* 0x000000ff1c00720c */ /* 0x000fe20003f86140 */
[----:B------:R-:W-:Y:S01]  /*4aa00*/  LEA.HI R23, R23, 0x50, RZ, 0x1e ;  /* 0x0000005017177811 */ /* 0x000fe200078ff0ff */
[----:B0-----:R-:W-:-:S04]  /*4aa10*/  LOP3.LUT R27, R20, 0x1c, RZ, 0xc0, !PT ;  /* 0x0000001c141b7812 */ /* 0x001fc800078ec0ff */
[C---:B------:R-:W-:Y:S01]  /*4aa20*/  LEA.HI R20, R27.reuse, 0x48, RZ, 0x1e ;  /* 0x000000481b147811 */ /* 0x040fe200078ff0ff */
[----:B------:R-:W-:Y:S01]  /*4aa30*/  LEA.HI R27, R27, 0x40, RZ, 0x1e ;  /* 0x000000401b1b7811 */ /* 0x000fe200078ff0ff */
[----:B------:R-:W-:-:S03]  /*4aa40*/  IADD3 R23, R21, R23, RZ ;  /* 0x0000001715177210 */ /* 0x000fc60007ffe0ff */
[C---:B------:R-:W-:Y:S01]  /*4aa50*/  IMAD.IADD R20, R21.reuse, 0x1, R20 ;  /* 0x0000000115147824 */ /* 0x040fe200078e0214 */
[----:B------:R-:W-:Y:S01]  /*4aa60*/  IADD3 R21, R21, R27, RZ ;  /* 0x0000001b15157210 */ /* 0x000fe20007ffe0ff */
[----:B---3--:R-:W-:Y:S02]  /*4aa70*/  FMUL R24, R14, c[0x0][0x188] ;  /* 0x000062000e187a20 */ /* 0x008fe40000400000 */
[----:B------:R-:W2:Y:S03]  /*4aa80*/  LDL.LU R14, [R1+0x23b8] ;  /* 0x0023b800010e7983 */ /* 0x000ea60000300800 */
[----:B------:R-:W-:Y:S01]  /*4aa90*/  FSEL R24, R24, -INF , !P5 ;  /* 0xff80000018187808 */ /* 0x000fe20006800000 */
[----:B------:R-:W-:Y:S01]  /*4aaa0*/  STL [R1+0xb4], R26 ;  /* 0x0000b41a01007387 */ /* 0x000fe20000100800 */
[----:B------:R-:W-:Y:S03]  /*4aab0*/  STL [R1+0xbc], R25 ;  /* 0x0000bc1901007387 */ /* 0x000fe60000100800 */
[----:B------:R0:W-:Y:S02]  /*4aac0*/  STL [R1+0xc8], R24 ;  /* 0x0000c81801007387 */ /* 0x0001e40000100800 */
[----:B0-----:R-:W-:-:S02]  /*4aad0*/  FMUL R24, R7, c[0x0][0x188] ;  /* 0x0000620007187a20 */ /* 0x001fc40000400000 */
[----:B----4-:R-:W-:Y:S02]  /*4aae0*/  FMUL R7, R5, c[0x0][0x188] ;  /* 0x0000620005077a20 */ /* 0x010fe40000400000 */
[----:B------:R-:W-:Y:S01]  /*4aaf0*/  FMUL R5, R19, c[0x0][0x188] ;  /* 0x0000620013057a20 */ /* 0x000fe20000400000 */
[----:B------:R-:W-:Y:S02]  /*4ab00*/  FSEL R19, R24, -INF , !P0 ;  /* 0xff80000018137808 */ /* 0x000fe40004000000 */
[----:B------:R-:W-:Y:S02]  /*4ab10*/  FSEL R7, R7, -INF , !P1 ;  /* 0xff80000007077808 */ /* 0x000fe40004800000 */
[----:B------:R-:W-:Y:S01]  /*4ab20*/  FSEL R5, R5, -INF , !P3 ;  /* 0xff80000005057808 */ /* 0x000fe20005800000 */
[----:B------:R-:W-:Y:S01]  /*4ab30*/  STL [R1+0xe8], R19 ;  /* 0x0000e81301007387 */ /* 0x000fe20000100800 */
[----:B------:R-:W3:Y:S02]  /*4ab40*/  LDL.LU R29, [R1+0xac] ;  /* 0x0000ac00011d7983 */ /* 0x000ee40000300800 */
[----:B------:R0:W-:Y:S02]  /*4ab50*/  STL [R1+0xe0], R7 ;  /* 0x0000e00701007387 */ /* 0x0001e40000100800 */
[----:B------:R1:W-:Y:S02]  /*4ab60*/  STL [R1+0xd8], R5 ;  /* 0x0000d80501007387 */ /* 0x0003e40000100800 */
[----:B0-----:R-:W-:-:S02]  /*4ab70*/  FMUL R7, R15, c[0x0][0x188] ;  /* 0x000062000f077a20 */ /* 0x001fc40000400000 */
[----:B-1----:R-:W-:Y:S01]  /*4ab80*/  FMUL R5, R12, c[0x0][0x188] ;  /* 0x000062000c057a20 */ /* 0x002fe20000400000 */
[----:B------:R-:W2:Y:S01]  /*4ab90*/  LDL.LU R15, [R1+0x23b4] ;  /* 0x0023b400010f7983 */ /* 0x000ea20000300800 */
[----:B------:R-:W4:Y:S01]  /*4aba0*/  LDL.LU R12, [R1+0x23b0] ;  /* 0x0023b000010c7983 */ /* 0x000f220000300800 */
[----:B------:R-:W-:Y:S02]  /*4abb0*/  FSEL R7, R7, -INF , !P4 ;  /* 0xff80000007077808 */ /* 0x000fe40006000000 */
[----:B------:R0:W-:Y:S01]  /*4abc0*/  STL [R1+0xd0], R17 ;  /* 0x0000d01101007387 */ /* 0x0001e20000100800 */
[----:B------:R-:W2:Y:S03]  /*4abd0*/  LDL.LU R24, [R1+0x1b0] ;  /* 0x0001b00001187983 */ /* 0x000ea60000300800 */
[----:B------:R1:W-:Y:S01]  /*4abe0*/  STL [R1+0xc4], R7 ;  /* 0x0000c40701007387 */ /* 0x0003e20000100800 */
[----:B------:R-:W2:Y:S02]  /*4abf0*/  LDL.LU R25, [R1+0x1b4] ;  /* 0x0001b40001197983 */ /* 0x000ea40000300800 */
[----:B------:R-:W2:Y:S02]  /*4ac00*/  LDL.LU R26, [R1+0x1b8] ;  /* 0x0001b800011a7983 */ /* 0x000ea40000300800 */
[----:B------:R-:W2:Y:S01]  /*4ac10*/  LDL.LU R27, [R1+0x1bc] ;  /* 0x0001bc00011b7983 */ /* 0x000ea20000300800 */
[----:B------:R-:W-:-:S02]  /*4ac20*/  ISETP.GE.U32.AND P5, PT, R2, R23, PT ;  /* 0x000000170200720c */ /* 0x000fc40003fa6070 */
[C---:B------:R-:W-:Y:S02]  /*4ac30*/  ISETP.GT.U32.AND P2, PT, R2.reuse, R23, PT ;  /* 0x000000170200720c */ /* 0x040fe40003f44070 */
[----:B------:R-:W0:Y:S01]  /*4ac40*/  S2R R23, SR_TID.X ;  /* 0x0000000000177919 */ /* 0x000e220000002100 */
[----:B------:R-:W-:Y:S02]  /*4ac50*/  ISETP.GT.U32.AND P3, PT, R2, R22, PT ;  /* 0x000000160200720c */ /* 0x000fe40003f64070 */
[----:B------:R-:W1:Y:S01]  /*4ac60*/  S2R R22, SR_CTAID.X ;  /* 0x0000000000167919 */ /* 0x000e620000002500 */
[----:B0-----:R-:W-:-:S04]  /*4ac70*/  LOP3.LUT R19, R23, 0x1c, RZ, 0xc0, !PT ;  /* 0x0000001c17137812 */ /* 0x001fc800078ec0ff */
[----:B------:R-:W-:Y:S02]  /*4ac80*/  LEA.HI R17, R19, 0x48, RZ, 0x1e ;  /* 0x0000004813117811 */ /* 0x000fe400078ff0ff */
[----:B------:R-:W0:Y:S01]  /*4ac90*/  S2R R19, SR_CTAID.X ;  /* 0x0000000000137919 */ /* 0x000e220000002500 */
[----:B-1----:R-:W-:Y:S02]  /*4aca0*/  SHF.L.U32 R22, R22, 0x7, RZ ;  /* 0x0000000716167819 */ /* 0x002fe400000006ff */
[----:B------:R-:W-:Y:S02]  /*4acb0*/  LOP3.LUT R23, R23, 0x1c, RZ, 0xc0, !PT ;  /* 0x0000001c17177812 */ /* 0x000fe400078ec0ff */
[----:B------:R-:W-:Y:S02]  /*4acc0*/  IADD3 R7, R22, R17, RZ ;  /* 0x0000001116077210 */ /* 0x000fe40007ffe0ff */
[----:B------:R-:W-:Y:S01]  /*4acd0*/  LEA.HI R17, R23, 0x40, RZ, 0x1e ;  /* 0x0000004017117811 */ /* 0x000fe200078ff0ff */
[----:B------:R-:W-:-:S02]  /*4ace0*/  ISETP.GE.U32.AND.EX P5, PT, R28, RZ, PT, P5 ;  /* 0x000000ff1c00720c */ /* 0x000fc40003fa6150 */
[----:B------:R-:W-:Y:S02]  /*4acf0*/  ISETP.GT.U32.AND P4, PT, R2, R7, PT ;  /* 0x000000070200720c */ /* 0x000fe40003f84070 */
[----:B------:R-:W-:Y:S01]  /*4ad00*/  FSEL R5, R5, -INF , !P5 ;  /* 0xff80000005057808 */ /* 0x000fe20006800000 */
[----:B--2---:R-:W-:Y:S01]  /*4ad10*/  STL.64 [R1+0x23a0], R26 ;  /* 0x0023a01a01007387 */ /* 0x004fe20000100a00 */
[----:B------:R1:W-:Y:S03]  /*4ad20*/  STL.64 [R1+0x2398], R24 ;  /* 0x0023981801007387 */ /* 0x0003e60000100a00 */
[----:B-1----:R-:W2:Y:S01]  /*4ad30*/  LDL.LU R24, [R1+0x100] ;  /* 0x0001000001187983 */ /* 0x002ea20000300800 */
[----:B------:R-:W2:Y:S02]  /*4ad40*/  LDL.LU R25, [R1+0x104] ;  /* 0x0001040001197983 */ /* 0x000ea40000300800 */
[----:B------:R-:W2:Y:S02]  /*4ad50*/  LDL.LU R26, [R1+0x108] ;  /* 0x00010800011a7983 */ /* 0x000ea40000300800 */
[----:B------:R-:W2:Y:S02]  /*4ad60*/  LDL.LU R27, [R1+0x10c] ;  /* 0x00010c00011b7983 */ /* 0x000ea40000300800 */
[----:B0-----:R-:W-:-:S05]  /*4ad70*/  IMAD.SHL.U32 R19, R19, 0x80, RZ ;  /* 0x0000008013137824 */ /* 0x001fca00078e00ff */
[----:B------:R-:W-:Y:S02]  /*4ad80*/  IADD3 R7, R19, R17, RZ ;  /* 0x0000001113077210 */ /* 0x000fe40007ffe0ff */
[----:B------:R-:W0:Y:S02]  /*4ad90*/  S2R R19, SR_TID.X ;  /* 0x0000000000137919 */ /* 0x000e240000002100 */
[C---:B------:R-:W-:Y:S01]  /*4ada0*/  ISETP.GT.U32.AND P5, PT, R2.reuse, R7, PT ;  /* 0x000000070200720c */ /* 0x040fe20003fa4070 */
[----:B---3--:R-:W-:Y:S02]  /*4adb0*/  FMUL R7, R29, c[0x0][0x188] ;  /* 0x000062001d077a20 */ /* 0x008fe40000400000 */
[----:B------:R-:W1:Y:S01]  /*4adc0*/  S2R R29, SR_CTAID.X ;  /* 0x00000000001d7919 */ /* 0x000e620000002500 */
[C---:B------:R-:W-:Y:S02]  /*4add0*/  ISETP.GE.U32.AND P0, PT, R2.reuse, R20, PT ;  /* 0x000000140200720c */ /* 0x040fe40003f06070 */
[----:B------:R-:W-:Y:S01]  /*4ade0*/  ISETP.GE.U32.AND P1, PT, R2, R21, PT ;  /* 0x000000150200720c */ /* 0x000fe20003f26070 */
[----:B------:R-:W3:Y:S01]  /*4adf0*/  LDL.LU R20, [R1+0x1d0] ;  /* 0x0001d00001147983 */ /* 0x000ee20000300800 */
[----:B------:R-:W3:Y:S01]  /*4ae00*/  LDL.LU R21, [R1+0x1d4] ;  /* 0x0001d40001157983 */ /* 0x000ee20000300800 */
[----:B------:R-:W3:Y:S02]  /*4ae10*/  LDL.LU R22, [R1+0x1d8] ;  /* 0x0001d80001167983 */ /* 0x000ee40000300800 */
[----:B------:R-:W3:Y:S02]  /*4ae20*/  LDL.LU R23, [R1+0x1dc] ;  /* 0x0001dc0001177983 */ /* 0x000ee40000300800 */
[----:B------:R-:W3:Y:S01]  /*4ae30*/  LDL.LU R17, [R1+0xa8] ;  /* 0x0000a80001117983 */ /* 0x000ee20000300800 */
[C---:B------:R-:W-:Y:S01]  /*4ae40*/  ISETP.GE.U32.AND.EX P0, PT, R28.reuse, RZ, PT, P0 ;  /* 0x000000ff1c00720c */ /* 0x040fe20003f06100 */
[----:B------:R4:W-:Y:S01]  /*4ae50*/  STL [R1+0xc0], R5 ;  /* 0x0000c00501007387 */ /* 0x0009e20000100800 */
[----:B------:R-:W-:-:S02]  /*4ae60*/  ISETP.GE.U32.AND.EX P1, PT, R28, RZ, PT, P1 ;  /* 0x000000ff1c00720c */ /* 0x000fc40003f26110 */
[----:B0-----:R-:W-:-:S04]  /*4ae70*/  LOP3.LUT R19, R19, 0x1c, RZ, 0xc0, !PT ;  /* 0x0000001c13137812 */ /* 0x001fc800078ec0ff */
[----:B------:R-:W-:Y:S01]  /*4ae80*/  LEA.HI R19, R19, 0x38, RZ, 0x1e ;  /* 0x0000003813137811 */ /* 0x000fe200078ff0ff */
[----:B-1----:R-:W-:Y:S02]  /*4ae90*/  IMAD.SHL.U32 R29, R29, 0x80, RZ ;  /* 0x000000801d1d7824 */ /* 0x002fe400078e00ff */
[----:B----4-:R-:W-:Y:S02]  /*4aea0*/  FMUL R5, R12, c[0x0][0x188] ;  /* 0x000062000c057a20 */ /* 0x010fe40000400000 */
[----:B------:R-:W4:Y:S01]  /*4aeb0*/  LDL.LU R12, [R1+0x23ac] ;  /* 0x0023ac00010c7983 */ /* 0x000f220000300800 */
[----:B------:R-:W-:Y:S01]  /*4aec0*/  IADD3 R29, R29, R19, RZ ;  /* 0x000000131d1d7210 */ /* 0x000fe20007ffe0ff */
[----:B------:R-:W-:Y:S02]  /*4aed0*/  FSEL R19, R7, -INF , !P0 ;  /* 0xff80000007137808 */ /* 0x000fe40004000000 */
[----:B------:R-:W3:Y:S01]  /*4aee0*/  LDL.LU R7, [R1] ;  /* 0x0000000001077983 */ /* 0x000ee20000300800 */
[----:B------:R-:W-:Y:S01]  /*4aef0*/  ISETP.GT.U32.AND P0, PT, R2, R29, PT ;  /* 0x0000001d0200720c */ /* 0x000fe20003f04070 */
[----:B------:R-:W-:-:S02]  /*4af00*/  FSEL R29, R5, -INF , !P1 ;  /* 0xff800000051d7808 */ /* 0x000fc40004800000 */
[----:B------:R0:W-:Y:S01]  /*4af10*/  STL [R1+0x98], R19 ;  /* 0x0000981301007387 */ /* 0x0001e20000100800 */
[----:B------:R-:W4:Y:S01]  /*4af20*/  LDL.LU R5, [R1+0xa0] ;  /* 0x0000a00001057983 */ /* 0x000f220000300800 */
[----:B------:R-:W-:-:S03]  /*4af30*/  ISETP.GT.U32.AND P1, PT, R2, R13, PT ;  /* 0x0000000d0200720c */ /* 0x000fc60003f24070 */
[----:B0-----:R-:W4:Y:S01]  /*4af40*/  LDL.LU R19, [R1+0x10] ;  /* 0x0000100001137983 */ /* 0x001f220000300800 */
[----:B------:R0:W-:Y:S03]  /*4af50*/  STL [R1+0x7c], R29 ;  /* 0x00007c1d01007387 */ /* 0x0001e60000100800 */
[----:B0-----:R-:W4:Y:S01]  /*4af60*/  LDL.LU R29, [R1+0x18] ;  /* 0x00001800011d7983 */ /* 0x001f220000300800 */
[----:B------:R-:W4:Y:S02]  /*4af70*/  LDL.LU R13, [R1+0x23a8] ;  /* 0x0023a800010d7983 */ /* 0x000f240000300800 */
[----:B------:R-:W4:Y:S01]  /*4af80*/  LDL.LU R2, [R1+0x8] ;  /* 0x0000080001027983 */ /* 0x000f220000300800 */
[----:B--2---:R-:W-:Y:S01]  /*4af90*/  HMMA.16816.F32.BF16 R8, R8, R14, R24 ;  /* 0x0000000e0808723c */ /* 0x004fe20000041818 */
[----:B------:R-:W2:Y:S01]  /*4afa0*/  LDL.LU.64 R26, [R1+0x23a0] ;  /* 0x0023a000011a7983 */ /* 0x000ea20000300a00 */
[----:B------:R-:W2:Y:S01]  /*4afb0*/  LDL.LU.64 R24, [R1+0x2398] ;  /* 0x0023980001187983 */ /* 0x000ea20000300a00 */
[----:B------:R-:W-:-:S02]  /*4afc0*/  LOP3.LUT R0, R0, 0xff, RZ, 0xc0, !PT ;  /* 0x000000ff00007812 */ /* 0x000fc400078ec0ff */
[C---:B------:R-:W-:Y:S02]  /*4afd0*/  ISETP.GT.U32.AND.EX P3, PT, R28.reuse, RZ, PT, P3 ;  /* 0x000000ff1c00720c */ /* 0x040fe40003f64130 */
[----:B------:R-:W-:Y:S02]  /*4afe0*/  IADD3 R0, R3, R0, RZ ;  /* 0x0000000003007210 */ /* 0x000fe40007ffe0ff */
[C---:B------:R-:W-:Y:S02]  /*4aff0*/  ISETP.GT.U32.AND.EX P2, PT, R28.reuse, RZ, PT, P2 ;  /* 0x000000ff1c00720c */ /* 0x040fe40003f44120 */
[C---:B------:R-:W-:Y:S02]  /*4b000*/  ISETP.GT.U32.AND.EX P4, PT, R28.reuse, RZ, PT, P4 ;  /* 0x000000ff1c00720c */ /* 0x040fe40003f84140 */
[C---:B------:R-:W-:Y:S02]  /*4b010*/  ISETP.GT.U32.AND.EX P5, PT, R28.reuse, RZ, PT, P5 ;  /* 0x000000ff1c00720c */ /* 0x040fe40003fa4150 */
[----:B------:R-:W-:-:S02]  /*4b020*/  ISETP.GT.U32.AND.EX P0, PT, R28, RZ, PT, P0 ;  /* 0x000000ff1c00720c */ /* 0x000fc40003f04100 */
[----:B------:R-:W-:Y:S01]  /*4b030*/  ISETP.GT.U32.AND.EX P1, PT, R28, RZ, PT, P1 ;  /* 0x000000ff1c00720c */ /* 0x000fe20003f24110 */
[----:B---3--:R-:W-:-:S05]  /*4b040*/  FMUL R7, R7, c[0x0][0x188] ;  /* 0x0000620007077a20 */ /* 0x008fca0000400000 */
[----:B------:R-:W-:Y:S01]  /*4b050*/  FSEL R7, R7, -INF , !P2 ;  /* 0xff80000007077808 */ /* 0x000fe20005000000 */
[----:B----4-:R-:W-:-:S05]  /*4b060*/  FMUL R3, R2, c[0x0][0x188] ;  /* 0x0000620002037a20 */ /* 0x010fca0000400000 */
[----:B------:R-:W-:-:S05]  /*4b070*/  FSEL R3, R3, -INF , !P3 ;  /* 0xff80000003037808 */ /* 0x000fca0005800000 */
[----:B------:R0:W-:Y:S02]  /*4b080*/  STL [R1+0x64], R3 ;  /* 0x0000640301007387 */ /* 0x0001e40000100800 */
[----:B0-----:R-:W-:Y:S01]  /*4b090*/  FMUL R3, R17, c[0x0][0x188] ;  /* 0x0000620011037a20 */ /* 0x001fe20000400000 */
[----:B--2---:R-:W-:Y:S01]  /*4b0a0*/  HMMA.16816.F32.BF16 R24, R24, R12, R20 ;  /* 0x0000000c1818723c */ /* 0x004fe20000041814 */
[----:B------:R-:W2:Y:S01]  /*4b0b0*/  LDL.LU.64 R22, [R1+0x2390] ;  /* 0x0023900001167983 */ /* 0x000ea20000300a00 */
[----:B------:R-:W2:Y:S02]  /*4b0c0*/  LDL.LU.64 R20, [R1+0x2388] ;  /* 0x0023880001147983 */ /* 0x000ea40000300a00 */
[----:B------:R0:W-:Y:S03]  /*4b0d0*/  STL [R1+0x60], R7 ;  /* 0x0000600701007387 */ /* 0x0001e60000100800 */
[----:B------:R-:W-:Y:S01]  /*4b0e0*/  FMUL R12, R5, c[0x0][0x188] ;  /* 0x00006200050c7a20 */ /* 0x000fe20000400000 */
[----:B0-----:R-:W-:-:S04]  /*4b0f0*/  FSEL R7, R3, -INF , !P4 ;  /* 0xff80000003077808 */ /* 0x001fc80006000000 */
[----:B------:R-:W-:Y:S01]  /*4b100*/  FSEL R3, R12, -INF , !P5 ;  /* 0xff8000000c037808 */ /* 0x000fe20006800000 */
[----:B------:R0:W-:Y:S01]  /*4b110*/  STL [R1+0x5c], R7 ;  /* 0x00005c0701007387 */ /* 0x0001e20000100800 */
[----:B------:R-:W3:Y:S02]  /*4b120*/  LDL R28, [R1+0xf8] ;  /* 0x0000f800011c7983 */ /* 0x000ee40000100800 */
[----:B------:R-:W4:Y:S02]  /*4b130*/  LDL R13, [R1+0xf0] ;  /* 0x0000f000010d7983 */ /* 0x000f240000100800 */
[----:B------:R1:W-:Y:S01]  /*4b140*/  STL [R1+0x58], R3 ;  /* 0x0000580301007387 */ /* 0x0003e20000100800 */
[----:B------:R-:W-:Y:S01]  /*4b150*/  LOP3.LUT R0, R0, 0xffff, RZ, 0xc0, !PT ;  /* 0x0000ffff00007812 */ /* 0x000fe200078ec0ff */
[----:B------:R-:W-:Y:S02]  /*4b160*/  FMUL R8, R8, c[0x0][0x188] ;  /* 0x0000620008087a20 */ /* 0x000fe40000400000 */
[----:B------:R-:W-:Y:S01]  /*4b170*/  FMUL R10, R10, c[0x0][0x188] ;  /* 0x000062000a0a7a20 */ /* 0x000fe20000400000 */
[----:B------:R-:W3:Y:S01]  /*4b180*/  LDL R17, [R1+0x164] ;  /* 0x0001640001117983 */ /* 0x000ee20000100800 */
[----:B0-----:R-:W-:-:S03]  /*4b190*/  FMUL R7, R29, c[0x0][0x188] ;  /* 0x000062001d077a20 */ /* 0x001fc60000400000 */
[----:B------:R-:W3:Y:S01]  /*4b1a0*/  LDL R29, [R1+0x168] ;  /* 0x00016800011d7983 */ /* 0x000ee20000100800 */
[----:B------:R-:W-:-:S04]  /*4b1b0*/  SHF.R.U32.HI R2, RZ, 0xf, R0 ;  /* 0x0000000fff027819 */ /* 0x000fc80000011600 */
[----:B------:R-:W-:Y:S01]  /*4b1c0*/  LOP3.LUT P3, RZ, R2, 0x1, RZ, 0xc0, !PT ;  /* 0x0000000102ff7812 */ /* 0x000fe2000786c0ff */
[----:B------:R-:W-:-:S04]  /*4b1d0*/  SHF.R.U32.HI R2, RZ, 0xe, R0 ;  /* 0x0000000eff027819 */ /* 0x000fc80000011600 */
[----:B------:R-:W-:Y:S01]  /*4b1e0*/  LOP3.LUT P2, RZ, R2, 0x1, RZ, 0xc0, !PT ;  /* 0x0000000102ff7812 */ /* 0x000fe2000784c0ff */
[----:B------:R-:W-:-:S04]  /*4b1f0*/  SHF.R.U32.HI R2, RZ, 0xc, R0 ;  /* 0x0000000cff027819 */ /* 0x000fc80000011600 */
[----:B------:R-:W-:Y:S01]  /*4b200*/  LOP3.LUT P5, RZ, R2, 0x1, RZ, 0xc0, !PT ;  /* 0x0000000102ff7812 */ /* 0x000fe200078ac0ff */
[----:B------:R-:W-:Y:S01]  /*4b210*/  FMUL R2, R19, c[0x0][0x188] ;  /* 0x0000620013027a20 */ /* 0x000fe20000400000 */
[----:B-1----:R-:W-:-:S04]  /*4b220*/  SHF.R.U32.HI R3, RZ, 0xb, R0 ;  /* 0x0000000bff037819 */ /* 0x002fc80000011600 */
[----:B------:R-:W-:Y:S01]  /*4b230*/  FSEL R12, R2, -INF , !P1 ;  /* 0xff800000020c7808 */ /* 0x000fe20004800000 */
[--C-:B------:R-:W-:Y:S01]  /*4b240*/  SHF.R.U32.HI R2, RZ, 0x9, R0.reuse ;  /* 0x00000009ff027819 */ /* 0x100fe20000011600 */
[----:B------:R-:W-:Y:S01]  /*4b250*/  LOP3.LUT P1, RZ, R3, 0x1, RZ, 0xc0, !PT ;  /* 0x0000000103ff7812 */ /* 0x000fe2000782c0ff */
[----:B------:R-:W-:Y:S01]  /*4b260*/  FSEL R3, R8, -INF , !P3 ;  /* 0xff80000008037808 */ /* 0x000fe20005800000 */
[--C-:B------:R-:W-:Y:S02]  /*4b270*/  SHF.R.U32.HI R5, RZ, 0xd, R0.reuse ;  /* 0x0000000dff057819 */ /* 0x100fe40000011600 */
[----:B------:R-:W-:Y:S02]  /*4b280*/  LOP3.LUT P3, RZ, R2, 0x1, RZ, 0xc0, !PT ;  /* 0x0000000102ff7812 */ /* 0x000fe4000786c0ff */
[----:B------:R-:W-:Y:S01]  /*4b290*/  FSEL R7, R7, -INF , !P0 ;  /* 0xff80000007077808 */ /* 0x000fe20004000000 */
[----:B------:R-:W-:Y:S01]  /*4b2a0*/  FMUL R2, R9, c[0x0][0x188] ;  /* 0x0000620009027a20 */ /* 0x000fe20000400000 */
[----:B------:R-:W-:Y:S01]  /*4b2b0*/  LOP3.LUT P4, RZ, R5, 0x1, RZ, 0xc0, !PT ;  /* 0x0000000105ff7812 */ /* 0x000fe2000788c0ff */
[----:B------:R-:W-:Y:S02]  /*4b2c0*/  STL [R1+0x54], R12 ;  /* 0x0000540c01007387 */ /* 0x000fe40000100800 */
[----:B------:R-:W-:Y:S02]  /*4b2d0*/  STL [R1+0x4c], R7 ;  /* 0x00004c0701007387 */ /* 0x000fe40000100800 */
[----:B------:R0:W-:Y:S02]  /*4b2e0*/  STL [R1+0x50], R3 ;  /* 0x0000500301007387 */ /* 0x0001e40000100800 */
[----:B0-----:R-:W-:Y:S01]  /*4b2f0*/  SHF.R.U32.HI R3, RZ, 0x7, R0 ;  /* 0x00000007ff037819 */ /* 0x001fe20000011600 */
[----:B------:R-:W-:-:S05]  /*4b300*/  FMUL R7, R11, c[0x0][0x188] ;  /* 0x000062000b077a20 */ /* 0x000fca0000400000 */
[----:B------:R-:W-:Y:S01]  /*4b310*/  FSEL R19, R7, -INF , !P5 ;  /* 0xff80000007137808 */ /* 0x000fe20006800000 */
[----:B--2---:R-:W-:Y:S07]  /*4b320*/  HMMA.16816.F32.BF16 R24, R20, R14, R24 ;  /* 0x0000000e1418723c */ /* 0x004fee0000041818 */
[----:B------:R-:W-:Y:S01]  /*4b330*/  FSEL R15, R2, -INF , !P2 ;  /* 0xff800000020f7808 */ /* 0x000fe20005000000 */
[----:B------:R-:W-:Y:S01]  /*4b340*/  FSEL R2, R10, -INF , !P4 ;  /* 0xff8000000a027808 */ /* 0x000fe20006000000 */
[----:B------:R-:W-:Y:S01]  /*4b350*/  LOP3.LUT P4, RZ, R3, 0x1, RZ, 0xc0, !PT ;  /* 0x0000000103ff7812 */ /* 0x000fe2000788c0ff */
[----:B------:R-:W-:-:S02]  /*4b360*/  FMNMX R3, R18, R16, !PT ;  /* 0x0000001012037209 */ /* 0x000fc40007800000 */
[----:B------:R-:W-:Y:S01]  /*4b370*/  STL [R1+0x48], R15 ;  /* 0x0000480f01007387 */ /* 0x000fe20000100800 */
[----:B------:R-:W-:Y:S02]  /*4b380*/  STL [R1+0x232c], R15 ;  /* 0x00232c0f01007387 */ /* 0x000fe40000100800 */
[----:B------:R0:W-:Y:S02]  /*4b390*/  STL [R1+0x44], R2 ;  /* 0x0000440201007387 */ /* 0x0001e40000100800 */
[----:B------:R-:W2:Y:S01]  /*4b3a0*/  LDL.LU R16, [R1+0x2380] ;  /* 0x0023800001107983 */ /* 0x000ea20000300800 */
[----:B------:R-:W2:Y:S01]  /*4b3b0*/  LDL.LU R18, [R1+0x237c] ;  /* 0x00237c0001127983 */ /* 0x000ea20000300800 */
[----:B0-----:R-:W-:-:S03]  /*4b3c0*/  FMNMX R2, R6, R4, !PT ;  /* 0x0000000406027209 */ /* 0x001fc60007800000 */
[----:B------:R-:W2:Y:S01]  /*4b3d0*/  LDL.LU R4, [R1+0x2378] ;  /* 0x0023780001047983 */ /* 0x000ea20000300800 */
[----:B------:R-:W2:Y:S01]  /*4b3e0*/  LDL.LU R6, [R1+0x2374] ;  /* 0x0023740001067983 */ /* 0x000ea20000300800 */
[----:B---3--:R-:W-:Y:S01]  /*4b3f0*/  FMNMX R2, R28, R2, !PT ;  /* 0x000000021c027209 */ /* 0x008fe20007800000 */
[----:B------:R-:W-:Y:S01]  /*4b400*/  STL [R1+0x40], R19 ;  /* 0x0000401301007387 */ /* 0x000fe20000100800 */
[----:B------:R-:W-:Y:S01]  /*4b410*/  STL [R1+0x2330], R19 ;  /* 0x0023301301007387 */ /* 0x000fe20000100800 */
[----:B----4-:R-:W-:Y:S02]  /*4b420*/  FMNMX R3, R13, R3, !PT ;  /* 0x000000030d037209 */ /* 0x010fe40007800000 */
[----:B------:R-:W-:Y:S02]  /*4b430*/  FMNMX R2, R29, R2, !PT ;  /* 0x000000021d027209 */ /* 0x000fe40007800000 */
[----:B------:R-:W3:Y:S01]  /*4b440*/  LDL.LU R29, [R1+0x80] ;  /* 0x00008000011d7983 */ /* 0x000ee20000300800 */
[----:B------:R-:W4:Y:S02]  /*4b450*/  LDL.LU R13, [R1+0x84] ;  /* 0x00008400010d7983 */ /* 0x000f240000300800 */
[----:B------:R-:W3:Y:S01]  /*4b460*/  LDL.LU R28, [R1+0x88] ;  /* 0x00008800011c7983 */ /* 0x000ee20000300800 */
[----:B------:R-:W-:-:S04]  /*4b470*/  SHF.R.U32.HI R5, RZ, 0xa, R0 ;  /* 0x0000000aff057819 */ /* 0x000fc80000011600 */
[----:B------:R-:W-:Y:S01]  /*4b480*/  LOP3.LUT P0, RZ, R5, 0x1, RZ, 0xc0, !PT ;  /* 0x0000000105ff7812 */ /* 0x000fe2000780c0ff */
[----:B------:R-:W-:-:S04]  /*4b490*/  SHF.R.U32.HI R5, RZ, 0x8, R0 ;  /* 0x00000008ff057819 */ /* 0x000fc80000011600 */
[----:B------:R-:W-:Y:S01]  /*4b4a0*/  LOP3.LUT P2, RZ, R5, 0x1, RZ, 0xc0, !PT ;  /* 0x0000000105ff7812 */ /* 0x000fe2000784c0ff */
[----:B------:R-:W-:-:S04]  /*4b4b0*/  SHF.R.U32.HI R5, RZ, 0x6, R0 ;  /* 0x00000006ff057819 */ /* 0x000fc80000011600 */
[----:B------:R-:W-:Y:S01]  /*4b4c0*/  LOP3.LUT P5, RZ, R5, 0x1, RZ, 0xc0, !PT ;  /* 0x0000000105ff7812 */ /* 0x000fe200078ac0ff */
[----:B------:R-:W-:Y:S01]  /*4b4d0*/  FMNMX R5, R17, R3, !PT ;  /* 0x0000000311057209 */ /* 0x000fe20007800000 */
[--C-:B------:R-:W-:Y:S01]  /*4b4e0*/  SHF.R.U32.HI R11, RZ, 0x5, R0.reuse ;  /* 0x00000005ff0b7819 */ /* 0x100fe20000011600 */
[----:B------:R-:W0:Y:S04]  /*4b4f0*/  SHFL.BFLY PT, R3, R2, 0x2, 0x1f ;  /* 0x0c401f0002037f89 */ /* 0x000e2800000e0000 */
[----:B------:R-:W1:Y:S01]  /*4b500*/  SHFL.BFLY PT, R7, R5, 0x2, 0x1f ;  /* 0x0c401f0005077f89 */ /* 0x000e6200000e0000 */
[----:B------:R-:W-:Y:S02]  /*4b510*/  SHF.R.U32.HI R8, RZ, 0x4, R0 ;  /* 0x00000004ff087819 */ /* 0x000fe40000011600 */
[----:B0-----:R-:W-:Y:S01]  /*4b520*/  FMNMX R3, R2, R3, !PT ;  /* 0x0000000302037209 */ /* 0x001fe20007800000 */
[----:B--2---:R-:W-:-:S02]  /*4b530*/  FMUL R9, R16, c[0x0][0x188] ;  /* 0x0000620010097a20 */ /* 0x004fc40000400000 */
[----:B------:R-:W-:-:S03]  /*4b540*/  FMUL R10, R18, c[0x0][0x188] ;  /* 0x00006200120a7a20 */ /* 0x000fc60000400000 */
[----:B------:R-:W-:Y:S02]  /*4b550*/  FSEL R12, R9, -INF , !P1 ;  /* 0xff800000090c7808 */ /* 0x000fe40004800000 */
[----:B------:R-:W-:Y:S02]  /*4b560*/  FSEL R9, R10, -INF , !P0 ;  /* 0xff8000000a097808 */ /* 0x000fe40004000000 */
[----:B------:R-:W-:Y:S01]  /*4b570*/  FMUL R10, R24, c[0x0][0x188] ;  /* 0x00006200180a7a20 */ /* 0x000fe20000400000 */
[----:B------:R-:W-:Y:S01]  /*4b580*/  LOP3.LUT P1, RZ, R11, 0x1, RZ, 0xc0, !PT ;  /* 0x000000010bff7812 */ /* 0x000fe2000782c0ff */
[----:B------:R-:W-:Y:S01]  /*4b590*/  FMUL R11, R25, c[0x0][0x188] ;  /* 0x00006200190b7a20 */ /* 0x000fe20000400000 */
[----:B------:R0:W-:Y:S01]  /*4b5a0*/  STL [R1+0x3c], R12 ;  /* 0x00003c0c01007387 */ /* 0x0001e20000100800 */
[----:B------:R-:W-:Y:S02]  /*4b5b0*/  LOP3.LUT P0, RZ, R8, 0x1, RZ, 0xc0, !PT ;  /* 0x0000000108ff7812 */ /* 0x000fe4000780c0ff */
[----:B------:R-:W-:Y:S01]  /*4b5c0*/  FSEL R15, R10, -INF , !P3 ;  /* 0xff8000000a0f7808 */ /* 0x000fe20005800000 */
[----:B------:R-:W-:Y:S01]  /*4b5d0*/  SHF.R.U32.HI R8, RZ, 0x2, R0 ;  /* 0x00000002ff087819 */ /* 0x000fe20000011600 */
[----:B------:R-:W-:Y:S01]  /*4b5e0*/  FSEL R17, R11, -INF , !P2 ;  /* 0xff8000000b117808 */ /* 0x000fe20005000000 */
[----:B------:R2:W-:Y:S01]  /*4b5f0*/  STL [R1+0x38], R9 ;  /* 0x0000380901007387 */ /* 0x0005e20000100800 */
[----:B0-----:R-:W-:-:S03]  /*4b600*/  FMUL R12, R26, c[0x0][0x188] ;  /* 0x000062001a0c7a20 */ /* 0x001fc60000400000 */
[----:B------:R-:W-:Y:S01]  /*4b610*/  STL [R1+0x34], R15 ;  /* 0x0000340f01007387 */ /* 0x000fe20000100800 */
[----:B------:R-:W-:Y:S01]  /*4b620*/  STL [R1+0x2334], R15 ;  /* 0x0023340f01007387 */ /* 0x000fe20000100800 */
[----:B------:R-:W-:Y:S02]  /*4b630*/  LOP3.LUT P2, RZ, R8, 0x1, RZ, 0xc0, !PT ;  /* 0x0000000108ff7812 */ /* 0x000fe4000784c0ff */
[----:B------:R-:W-:Y:S02]  /*4b640*/  FSEL R26, R12, -INF , !P4 ;  /* 0xff8000000c1a7808 */ /* 0x000fe40006000000 */
[--C-:B--2---:R-:W-:Y:S01]  /*4b650*/  SHF.R.U32.HI R9, RZ, 0x3, R0.reuse ;  /* 0x00000003ff097819 */ /* 0x104fe20000011600 */
[----:B---3--:R-:W-:Y:S01]  /*4b660*/  FMUL R29, R29, c[0x0][0x188] ;  /* 0x000062001d1d7a20 */ /* 0x008fe20000400000 */
[----:B------:R-:W-:Y:S01]  /*4b670*/  SHF.R.U32.HI R0, RZ, 0x1, R0 ;  /* 0x00000001ff007819 */ /* 0x000fe20000011600 */
[----:B------:R-:W-:Y:S01]  /*4b680*/  STL [R1+0x30], R17 ;  /* 0x0000301101007387 */ /* 0x000fe20000100800 */
[----:B------:R-:W-:-:S02]  /*4b690*/  FMUL R8, R6, c[0x0][0x188] ;  /* 0x0000620006087a20 */ /* 0x000fc40000400000 */
[----:B------:R-:W-:Y:S02]  /*4b6a0*/  FMUL R28, R28, c[0x0][0x188] ;  /* 0x000062001c1c7a20 */ /* 0x000fe40000400000 */
[----:B------:R-:W-:Y:S02]  /*4b6b0*/  STL [R1+0x2338], R17 ;  /* 0x0023381101007387 */ /* 0x000fe40000100800 */
[----:B----4-:R-:W-:Y:S01]  /*4b6c0*/  FMUL R6, R13, c[0x0][0x188] ;  /* 0x000062000d067a20 */ /* 0x010fe20000400000 */
[----:B------:R-:W-:Y:S01]  /*4b6d0*/  STL [R1+0x2c], R26 ;  /* 0x00002c1a01007387 */ /* 0x000fe20000100800 */
[----:B------:R-:W-:Y:S01]  /*4b6e0*/  STL [R1+0x233c], R26 ;  /* 0x00233c1a01007387 */ /* 0x000fe20000100800 */
[----:B------:R-:W-:Y:S01]  /*4b6f0*/  LOP3.LUT P4, RZ, R0, 0x1, RZ, 0xc0, !PT ;  /* 0x0000000100ff7812 */ /* 0x000fe2000788c0ff */
[----:B------:R-:W-:Y:S02]  /*4b700*/  STL [R1+0x2340], R29 ;  /* 0x0023401d01007387 */ /* 0x000fe40000100800 */
[----:B------:R-:W-:Y:S01]  /*4b710*/  FMUL R0, R27, c[0x0][0x188] ;  /* 0x000062001b007a20 */ /* 0x000fe20000400000 */
[----:B------:R-:W-:Y:S01]  /*4b720*/  STL [R1+0x2344], R28 ;  /* 0x0023441c01007387 */ /* 0x000fe20000100800 */
[----:B------:R1:W-:Y:S02]  /*4b730*/  STL [R1], R6 ;  /* 0x0000000601007387 */ /* 0x0003e40000100800 */
[----:B------:R-:W-:Y:S01]  /*4b740*/  FMUL R4, R4, c[0x0][0x188] ;  /* 0x0000620004047a20 */ /* 0x000fe20000400000 */
[----:B------:R-:W-:-:S02]  /*4b750*/  FSEL R2, R0, -INF , !P5 ;  /* 0xff80000000027808 */ /* 0x000fc40006800000 */
[----:B-1----:R-:W-:Y:S02]  /*4b760*/  FMNMX R6, R5, R7, !PT ;  /* 0x0000000705067209 */ /* 0x002fe40007800000 */
[----:B------:R-:W-:-:S03]  /*4b770*/  FSEL R0, R4, -INF , !P1 ;  /* 0xff80000004007808 */ /* 0x000fc60004800000 */
[----:B------:R-:W-:Y:S01]  /*4b780*/  STL [R1+0x2324], R6 ;  /* 0x0023240601007387 */ /* 0x000fe20000100800 */
[----:B------:R-:W-:Y:S02]  /*4b790*/  STL [R1+0x28], R3 ;  /* 0x0000280301007387 */ /* 0x000fe40000100800 */
[----:B------:R-:W2:Y:S02]  /*4b7a0*/  LDL R20, [R1+0x8c] ;  /* 0x00008c0001147983 */ /* 0x000ea40000100800 */
[----:B------:R-:W-:Y:S01]  /*4b7b0*/  STL [R1+0x20], R2 ;  /* 0x0000200201007387 */ /* 0x000fe20000100800 */
[----:B------:R-:W2:Y:S01]  /*4b7c0*/  LDL R14, [R1+0x78] ;  /* 0x00007800010e7983 */ /* 0x000ea20000100800 */
[----:B------:R-:W-:Y:S02]  /*4b7d0*/  STL [R1+0xc], R0 ;  /* 0x00000c0001007387 */ /* 0x000fe40000100800 */
[----:B------:R-:W3:Y:S01]  /*4b7e0*/  LDL R13, [R1+0xb8] ;  /* 0x0000b800010d7983 */ /* 0x000ee20000100800 */
[----:B------:R-:W-:Y:S01]  /*4b7f0*/  LOP3.LUT P3, RZ, R9, 0x1, RZ, 0xc0, !PT ;  /* 0x0000000109ff7812 */ /* 0x000fe2000786c0ff */
[----:B------:R-:W4:Y:S04]  /*4b800*/  LDL R21, [R1+0x94] ;  /* 0x0000940001157983 */ /* 0x000f280000100800 */
[----:B------:R-:W4:Y:S04]  /*4b810*/  LDL R23, [R1+0x90] ;  /* 0x0000900001177983 */ /* 0x000f280000100800 */
[----:B------:R-:W2:Y:S04]  /*4b820*/  LDL R9, [R1+0x9c] ;  /* 0x00009c0001097983 */ /* 0x000ea80000100800 */
[----:B---3--:R0:W-:Y:S01]  /*4b830*/  STL [R1+0x2370], R13 ;  /* 0x0023700d01007387 */ /* 0x0081e20000100800 */
[----:B------:R-:W3:Y:S03]  /*4b840*/  LDL R12, [R1+0x54] ;  /* 0x00005400010c7983 */ /* 0x000ee60000100800 */
[----:B0-----:R-:W2:Y:S04]  /*4b850*/  LDL R13, [R1+0xb0] ;  /* 0x0000b000010d7983 */ /* 0x001ea80000100800 */
[----:B---3--:R0:W-:Y:S01]  /*4b860*/  STL [R1+0x236c], R12 ;  /* 0x00236c0c01007387 */ /* 0x0081e20000100800 */
[----:B------:R-:W3:Y:S03]  /*4b870*/  LDL R11, [R1+0xc8] ;  /* 0x0000c800010b7983 */ /* 0x000ee60000100800 */
[----:B0-----:R-:W2:Y:S04]  /*4b880*/  LDL R12, [R1+0xb4] ;  /* 0x0000b400010c7983 */ /* 0x001ea80000100800 */
[----:B---3--:R0:W-:Y:S01]  /*4b890*/  STL [R1+0x2368], R11 ;  /* 0x0023680b01007387 */ /* 0x0081e20000100800 */
[----:B------:R-:W3:Y:S02]  /*4b8a0*/  LDL R10, [R1+0x5c] ;  /* 0x00005c00010a7983 */ /* 0x000ee40000100800 */
[----:B------:R-:W2:Y:S02]  /*4b8b0*/  LDL R22, [R1+0x4c] ;  /* 0x00004c0001167983 */ /* 0x000ea40000100800 */
[----:B------:R-:W2:Y:S01]  /*4b8c0*/  LDL R7, [R1+0x58] ;  /* 0x0000580001077983 */ /* 0x000ea20000100800 */
[----:B0-----:R-:W2:Y:S04]  /*4b8d0*/  LDL R11, [R1+0xbc] ;  /* 0x0000bc00010b7983 */ /* 0x001ea80000100800 */
[----:B---3--:R0:W-:Y:S01]  /*4b8e0*/  STL [R1+0x2364], R10 ;  /* 0x0023640a01007387 */ /* 0x0081e20000100800 */
[----:B------:R-:W3:Y:S03]  /*4b8f0*/  LDL R5, [R1+0x60] ;  /* 0x0000600001057983 */ /* 0x000ee60000100800 */
        /* <DEDUP_REMOVED lines=13> */
[----:B---3--:R0:W-:Y:S04]  /*4b9d0*/  STL [R1+0x2348], R28 ;  /* 0x0023481c01007387 */ /* 0x0081e80000100800 */
[----:B0-----:R-:W3:Y:S04]  /*4b9e0*/  LDL R28, [R1+0x114] ;  /* 0x00011400011c7983 */ /* 0x001ee80000100800 */
[----:B---3--:R0:W-:Y:S04]  /*4b9f0*/  STL [R1+0x234c], R28 ;  /* 0x00234c1c01007387 */ /* 0x0081e80000100800 */
[----:B0-----:R-:W3:Y:S01]  /*4ba00*/  LDL R28, [R1+0xfc] ;  /* 0x0000fc00011c7983 */ /* 0x001ee20000100800 */
[----:B------:R-:W-:-:S02]  /*4ba10*/  FSEL R0, R8, -INF , !P0 ;  /* 0xff80000008007808 */ /* 0x000fc40004000000 */
[----:B--2---:R-:W-:Y:S01]  /*4ba20*/  FMNMX R14, R14, R20, !PT ;  /* 0x000000140e0e7209 */ /* 0x004fe20007800000 */
[----:B----4-:R-:W-:Y:S01]  /*4ba30*/  FMNMX R8, R23, R21, !PT ;  /* 0x0000001517087209 */ /* 0x010fe20007800000 */
[----:B------:R-:W-:Y:S01]  /*4ba40*/  FMNMX R9, R9, R13, !PT ;  /* 0x0000000d09097209 */ /* 0x000fe20007800000 */
[----:B---3--:R0:W-:Y:S01]  /*4ba50*/  STL [R1+0x2350], R28 ;  /* 0x0023501c01007387 */ /* 0x0081e20000100800 */
[----:B------:R-:W2:Y:S02]  /*4ba60*/  LDL R29, [R1+0xd4] ;  /* 0x0000d400011d7983 */ /* 0x000ea40000100800 */
[----:B------:R-:W3:Y:S02]  /*4ba70*/  LDL R26, [R1+0xdc] ;  /* 0x0000dc00011a7983 */ /* 0x000ee40000100800 */
[----:B------:R-:W4:Y:S01]  /*4ba80*/  LDL R17, [R1+0xe4] ;  /* 0x0000e40001117983 */ /* 0x000f220000100800 */
[----:B------:R-:W2:Y:S04]  /*4ba90*/  LDL R15, [R1+0xec] ;  /* 0x0000ec00010f7983 */ /* 0x000ea80000100800 */
[----:B------:R-:W2:Y:S04]  /*4baa0*/  LDL R19, [R1+0xf4] ;  /* 0x0000f40001137983 */ /* 0x000ea80000100800 */
[----:B------:R-:W2:Y:S04]  /*4bab0*/  LDL R6, [R1+0x50] ;  /* 0x0000500001067983 */ /* 0x000ea80000100800 */
[----:B------:R-:W2:Y:S04]  /*4bac0*/  LDL R27, [R1+0x44] ;  /* 0x00004400011b7983 */ /* 0x000ea80000100800 */
[----:B0-----:R-:W2:Y:S04]  /*4bad0*/  LDL R28, [R1+0xd8] ;  /* 0x0000d800011c7983 */ /* 0x001ea80000100800 */
[----:B------:R-:W2:Y:S04]  /*4bae0*/  LDL R25, [R1+0x16c] ;  /* 0x00016c0001197983 */ /* 0x000ea80000100800 */
[----:B------:R-:W2:Y:S04]  /*4baf0*/  LDL R24, [R1+0x170] ;  /* 0x0001700001187983 */ /* 0x000ea80000100800 */
[----:B------:R-:W2:Y:S04]  /*4bb00*/  LDL R18, [R1+0x118] ;  /* 0x0001180001127983 */ /* 0x000ea80000100800 */
[----:B------:R-:W2:Y:S04]  /*4bb10*/  LDL R16, [R1+0x11c] ;  /* 0x00011c0001107983 */ /* 0x000ea80000100800 */
[----:B------:R-:W2:Y:S04]  /*4bb20*/  LDL R23, [R1+0x120] ;  /* 0x0001200001177983 */ /* 0x000ea80000100800 */
[----:B------:R-:W2:Y:S04]  /*4bb30*/  LDL R20, [R1+0x124] ;  /* 0x0001240001147983 */ /* 0x000ea80000100800 */
[----:B------:R-:W2:Y:S01]  /*4bb40*/  LDL R21, [R1+0x128] ;  /* 0x0001280001157983 */ /* 0x000ea20000100800 */
[----:B------:R-:W2:Y:S02]  /*4bb50*/  LDL.LU R13, [R1+0x2370] ;  /* 0x00237000010d7983 */ /* 0x000ea40000300800 */
[----:B--2---:R-:W-:-:S02]  /*4bb60*/  FMNMX R13, R13, R12, !PT ;  /* 0x0000000c0d0d7209 */ /* 0x004fc40007800000 */
[----:B------:R-:W2:Y:S02]  /*4bb70*/  LDL.LU R12, [R1+0x236c] ;  /* 0x00236c00010c7983 */ /* 0x000ea40000300800 */
[----:B--2---:R-:W-:Y:S02]  /*4bb80*/  FMNMX R12, R12, R11, !PT ;  /* 0x0000000b0c0c7209 */ /* 0x004fe40007800000 */
[----:B------:R-:W2:Y:S01]  /*4bb90*/  LDL.LU R11, [R1+0x2368] ;  /* 0x00236800010b7983 */ /* 0x000ea20000300800 */
[----:B------:R-:W-:Y:S02]  /*4bba0*/  FMNMX R7, R7, R10, !PT ;  /* 0x0000000a07077209 */ /* 0x000fe40007800000 */
[----:B--2---:R-:W-:Y:S02]  /*4bbb0*/  FMNMX R11, R22, R11, !PT ;  /* 0x0000000b160b7209 */ /* 0x004fe40007800000 */
[----:B------:R-:W2:Y:S01]  /*4bbc0*/  LDL R22, [R1+0x12c] ;  /* 0x00012c0001167983 */ /* 0x000ea20000100800 */
[----:B------:R-:W2:Y:S02]  /*4bbd0*/  LDL.LU R10, [R1+0x2364] ;  /* 0x00236400010a7983 */ /* 0x000ea40000300800 */
[----:B--2---:R-:W-:-:S02]  /*4bbe0*/  FMNMX R10, R10, R5, !PT ;  /* 0x000000050a0a7209 */ /* 0x004fc40007800000 */
[----:B------:R-:W2:Y:S02]  /*4bbf0*/  LDL.LU R5, [R1+0x2360] ;  /* 0x0023600001057983 */ /* 0x000ea40000300800 */
[----:B--2---:R-:W-:Y:S02]  /*4bc00*/  FMNMX R5, R5, R4, !PT ;  /* 0x0000000405057209 */ /* 0x004fe40007800000 */
[----:B------:R-:W2:Y:S02]  /*4bc10*/  LDL.LU R4, [R1+0x235c] ;  /* 0x00235c0001047983 */ /* 0x000ea40000300800 */
[----:B--2---:R-:W-:Y:S02]  /*4bc20*/  FMNMX R4, R4, R3, !PT ;  /* 0x0000000304047209 */ /* 0x004fe40007800000 */
        /* <DEDUP_REMOVED lines=8> */
[----:B------:R-:W2:Y:S01]  /*4bcb0*/  LDL.LU R28, [R1+0x2348] ;  /* 0x00234800011c7983 */ /* 0x000ea20000300800 */
[----:B------:R-:W-:Y:S02]  /*4bcc0*/  FMNMX R13, R29, R13, !PT ;  /* 0x0000000d1d0d7209 */ /* 0x000fe40007800000 */
[----:B---3--:R-:W-:Y:S02]  /*4bcd0*/  FMNMX R12, R26, R12, !PT ;  /* 0x0000000c1a0c7209 */ /* 0x008fe40007800000 */
[----:B----4-:R-:W-:Y:S02]  /*4bce0*/  FMNMX R11, R17, R11, !PT ;  /* 0x0000000b110b7209 */ /* 0x010fe40007800000 */
[----:B------:R-:W-:Y:S02]  /*4bcf0*/  FMNMX R7, R15, R7, !PT ;  /* 0x000000070f077209 */ /* 0x000fe40007800000 */
[----:B--2---:R-:W-:Y:S02]  /*4bd00*/  FMNMX R9, R28, R9, !PT ;  /* 0x000000091c097209 */ /* 0x004fe40007800000 */
[----:B------:R-:W2:Y:S01]  /*4bd10*/  LDL.LU R28, [R1+0x2344] ;  /* 0x00234400011c7983 */ /* 0x000ea20000300800 */
[----:B------:R-:W3:Y:S02]  /*4bd20*/  LDL.LU R29, [R1+0x2340] ;  /* 0x00234000011d7983 */ /* 0x000ee40000300800 */
[----:B------:R-:W4:Y:S02]  /*4bd30*/  LDL.LU R26, [R1+0x233c] ;  /* 0x00233c00011a7983 */ /* 0x000f240000300800 */
[----:B------:R-:W2:Y:S01]  /*4bd40*/  LDL.LU R17, [R1+0x2338] ;  /* 0x0023380001117983 */ /* 0x000ea20000300800 */
[----:B------:R-:W2:Y:S01]  /*4bd50*/  LDL.LU R15, [R1+0x2334] ;  /* 0x00233400010f7983 */ /* 0x000ea20000300800 */
[----:B------:R-:W-:-:S02]  /*4bd60*/  FMNMX R10, R19, R10, !PT ;  /* 0x0000000a130a7209 */ /* 0x000fc40007800000 */
[----:B------:R-:W3:Y:S01]  /*4bd70*/  LDL.LU R19, [R1+0x2330] ;  /* 0x0023300001137983 */ /* 0x000ee20000300800 */
[----:B------:R-:W-:Y:S01]  /*4bd80*/  FMNMX R4, R27, R4, !PT ;  /* 0x000000041b047209 */ /* 0x000fe20007800000 */
[----:B------:R-:W-:Y:S01]  /*4bd90*/  FMNMX R27, R25, R14, !PT ;  /* 0x0000000e191b7209 */ /* 0x000fe20007800000 */
[----:B------:R-:W-:Y:S02]  /*4bda0*/  FMNMX R8, R24, R8, !PT ;  /* 0x0000000818087209 */ /* 0x000fe40007800000 */
[----:B------:R-:W-:Y:S01]  /*4bdb0*/  FMNMX R5, R6, R5, !PT ;  /* 0x0000000506057209 */ /* 0x000fe20007800000 */
[----:B------:R-:W-:Y:S01]  /*4bdc0*/  FMNMX R24, R16, R13, !PT ;  /* 0x0000000d10187209 */ /* 0x000fe20007800000 */
[----:B------:R-:W-:Y:S02]  /*4bdd0*/  FMNMX R13, R21, R7, !PT ;  /* 0x00000007150d7209 */ /* 0x000fe40007800000 */
[----:B--2---:R-:W-:Y:S02]  /*4bde0*/  FMNMX R3, R15, R3, !PT ;  /* 0x000000030f037209 */ /* 0x004fe40007800000 */
[----:B------:R-:W2:Y:S01]  /*4bdf0*/  LDL.LU R15, [R1+0x232c] ;  /* 0x00232c00010f7983 */ /* 0x000ea20000300800 */
[----:B------:R-:W3:Y:S03]  /*4be00*/  LDL.LU R6, [R1] ;  /* 0x0000000001067983 */ /* 0x000ee60000300800 */
[----:B------:R-:W-:Y:S01]  /*4be10*/  SHFL.BFLY PT, R7, R27, 0x2, 0x1f ;  /* 0x0c401f001b077f89 */ /* 0x000fe200000e0000 */
[----:B------:R0:W-:Y:S03]  /*4be20*/  STL [R1+0x2328], R27 ;  /* 0x0023281b01007387 */ /* 0x0001e60000100800 */
[----:B0-----:R-:W3:Y:S01]  /*4be30*/  LDL R27, [R1+0x20] ;  /* 0x00002000011b7983 */ /* 0x001ee20000100800 */
[----:B--2---:R-:W-:Y:S01]  /*4be40*/  FMNMX R15, R15, R5, !PT ;  /* 0x000000050f0f7209 */ /* 0x004fe20007800000 */
[----:B------:R-:W-:-:S02]  /*4be50*/  FMNMX R5, R17, R3, !PT ;  /* 0x0000000311057209 */ /* 0x000fc40007800000 */
[----:B------:R-:W2:Y:S01]  /*4be60*/  LDL R3, [R1+0xe8] ;  /* 0x0000e80001037983 */ /* 0x000ea20000100800 */
[----:B----4-:R-:W-:Y:S02]  /*4be70*/  FMNMX R2, R26, R2, !PT ;  /* 0x000000021a027209 */ /* 0x010fe40007800000 */
[----:B---3--:R-:W-:Y:S02]  /*4be80*/  FMNMX R16, R19, R4, !PT ;  /* 0x0000000413107209 */ /* 0x008fe40007800000 */
[----:B------:R-:W-:Y:S01]  /*4be90*/  FMNMX R4, R27, R2, !PT ;  /* 0x000000021b047209 */ /* 0x000fe20007800000 */
[----:B------:R-:W-:Y:S01]  /*4bea0*/  FSEL R27, R29, -INF , !P3 ;  /* 0xff8000001d1b7808 */ /* 0x000fe20005800000 */
[----:B------:R-:W3:Y:S04]  /*4beb0*/  LDL R2, [R1+0xc] ;  /* 0x00000c0001027983 */ /* 0x000ee80000100800 */
[----:B------:R-:W4:Y:S01]  /*4bec0*/  LDL R29, [R1+0x174] ;  /* 0x00017400011d7983 */ /* 0x000f220000100800 */
[----:B------:R0:W-:Y:S02]  /*4bed0*/  STL [R1+0x1c], R27 ;  /* 0x00001c1b01007387 */ /* 0x0001e40000100800 */
[----:B0-----:R-:W-:-:S02]  /*4bee0*/  FSEL R27, R28, -INF , !P4 ;  /* 0xff8000001c1b7808 */ /* 0x001fc40006000000 */
[----:B------:R-:W3:Y:S01]  /*4bef0*/  LDL R28, [R1+0xe0] ;  /* 0x0000e000011c7983 */ /* 0x000ee20000100800 */
[----:B------:R0:W-:Y:S01]  /*4bf00*/  STL [R1+0x2318], R0 ;  /* 0x0023180001007387 */ /* 0x0001e20000100800 */
[----:B--2---:R-:W-:Y:S02]  /*4bf10*/  FMNMX R3, R0, R3, !PT ;  /* 0x0000000300037209 */ /* 0x004fe40007800000 */
[----:B0-----:R-:W2:Y:S01]  /*4bf20*/  LDL R0, [R1+0x1c] ;  /* 0x00001c0001007983 */ /* 0x001ea20000100800 */
[----:B------:R0:W-:Y:S01]  /*4bf30*/  STL [R1+0x10], R27 ;  /* 0x0000101b01007387 */ /* 0x0001e20000100800 */
[----:B------:R-:W-:Y:S02]  /*4bf40*/  FSEL R6, R6, -INF , !P2 ;  /* 0xff80000006067808 */ /* 0x000fe40005000000 */
[----:B------:R-:W-:Y:S02]  /*4bf50*/  FMNMX R3, R27, R3, !PT ;  /* 0x000000031b037209 */ /* 0x000fe40007800000 */
[----:B---3--:R-:W-:-:S02]  /*4bf60*/  FMNMX R2, R2, R28, !PT ;  /* 0x0000001c02027209 */ /* 0x008fc40007800000 */
[----:B------:R-:W-:Y:S01]  /*4bf70*/  FMNMX R23, R23, R12, !PT ;  /* 0x0000000c17177209 */ /* 0x000fe20007800000 */
[----:B------:R-:W-:-:S04]  /*4bf80*/  FMNMX R12, R20, R11, !PT ;  /* 0x0000000b140c7209 */ /* 0x000fc80007800000 */
[----:B------:R-:W1:Y:S01]  /*4bf90*/  SHFL.BFLY PT, R11, R23, 0x2, 0x1f ;  /* 0x0c401f00170b7f89 */ /* 0x000e6200000e0000 */
[----:B------:R-:W-:Y:S02]  /*4bfa0*/  FMNMX R9, R18, R9, !PT ;  /* 0x0000000912097209 */ /* 0x000fe40007800000 */
[----:B------:R-:W-:Y:S01]  /*4bfb0*/  FMNMX R14, R22, R10, !PT ;  /* 0x0000000a160e7209 */ /* 0x000fe20007800000 */
[----:B------:R-:W3:Y:S01]  /*4bfc0*/  SHFL.BFLY PT, R26, R8, 0x2, 0x1f ;  /* 0x0c401f00081a7f89 */ /* 0x000ee200000e0000 */
[----:B----4-:R-:W-:-:S03]  /*4bfd0*/  FMNMX R3, R29, R3, !PT ;  /* 0x000000031d037209 */ /* 0x010fc60007800000 */
[----:B------:R-:W4:Y:S04]  /*4bfe0*/  SHFL.BFLY PT, R25, R9, 0x2, 0x1f ;  /* 0x0c401f0009197f89 */ /* 0x000f2800000e0000 */
[----:B------:R-:W0:Y:S01]  /*4bff0*/  SHFL.BFLY PT, R20, R14, 0x2, 0x1f ;  /* 0x0c401f000e147f89 */ /* 0x000e2200000e0000 */
[----:B--2---:R-:W-:-:S03]  /*4c000*/  FMNMX R2, R0, R2, !PT ;  /* 0x0000000200027209 */ /* 0x004fc60007800000 */
[----:B------:R-:W2:Y:S01]  /*4c010*/  LDL.LU R0, [R1+0x28] ;  /* 0x0000280001007983 */ /* 0x000ea20000300800 */
[----:B0-----:R-:W2:Y:S02]  /*4c020*/  LDL.LU R27, [R1+0x2328] ;  /* 0x00232800011b7983 */ /* 0x001ea40000300800 */
[----:B------:R0:W-:Y:S01]  /*4c030*/  STL [R1+0x18], R6 ;  /* 0x0000180601007387 */ /* 0x0001e20000100800 */
[----:B------:R-:W-:Y:S02]  /*4c040*/  FMNMX R2, R6, R2, !PT ;  /* 0x0000000206027209 */ /* 0x000fe40007800000 */
[----:B0-----:R-:W2:Y:S01]  /*4c050*/  LDL.LU R6, [R1+0x2324] ;  /* 0x0023240001067983 */ /* 0x001ea20000300800 */
[----:B-1----:R-:W-:Y:S02]  /*4c060*/  FMNMX R11, R23, R11, !PT ;  /* 0x0000000b170b7209 */ /* 0x002fe40007800000 */
[----:B------:R-:W0:Y:S02]  /*4c070*/  SHFL.BFLY PT, R23, R2, 0x2, 0x1f ;  /* 0x0c401f0002177f89 */ /* 0x000e2400000e0000 */
[----:B------:R-:W-:Y:S02]  /*4c080*/  STL [R1+0x2320], R2 ;  /* 0x0023200201007387 */ /* 0x000fe40000100800 */
[----:B------:R-:W1:Y:S01]  /*4c090*/  SHFL.BFLY PT, R2, R3, 0x2, 0x1f ;  /* 0x0c401f0003027f89 */ /* 0x000e6200000e0000 */
[----:B---3--:R-:W-:-:S03]  /*4c0a0*/  FMNMX R8, R8, R26, !PT ;  /* 0x0000001a08087209 */ /* 0x008fc60007800000 */
[----:B------:R-:W3:Y:S01]  /*4c0b0*/  SHFL.BFLY PT, R17, R5, 0x2, 0x1f ;  /* 0x0c401f0005117f89 */ /* 0x000ee200000e0000 */
[----:B----4-:R-:W-:Y:S02]  /*4c0c0*/  FMNMX R9, R9, R25, !PT ;  /* 0x0000001909097209 */ /* 0x010fe40007800000 */
[----:B------:R-:W-:Y:S02]  /*4c0d0*/  FMNMX R14, R14, R20, !PT ;  /* 0x000000140e0e7209 */ /* 0x000fe40007800000 */
[----:B------:R-:W4:Y:S04]  /*4c0e0*/  SHFL.BFLY PT, R20, R8, 0x1, 0x1f ;  /* 0x0c201f0008147f89 */ /* 0x000f2800000e0000 */
[----:B------:R-:W4:Y:S04]  /*4c0f0*/  SHFL.BFLY PT, R18, R16, 0x2, 0x1f ;  /* 0x0c401f0010127f89 */ /* 0x000f2800000e0000 */
[----:B------:R-:W4:Y:S04]  /*4c100*/  SHFL.BFLY PT, R19, R15, 0x2, 0x1f ;  /* 0x0c401f000f137f89 */ /* 0x000f2800000e0000 */
[----:B0-----:R-:W-:Y:S01]  /*4c110*/  STL [R1+0x14], R23 ;  /* 0x0000141701007387 */ /* 0x001fe20000100800 */
[----:B-1----:R-:W-:Y:S03]  /*4c120*/  STL [R1+0x24], R2 ;  /* 0x0000240201007387 */ /* 0x002fe60000100800 */
[----:B------:R-:W0:Y:S01]  /*4c130*/  SHFL.BFLY PT, R2, R9, 0x1, 0x1f ;  /* 0x0c201f0009027f89 */ /* 0x000e2200000e0000 */
[----:B---3--:R-:W-:-:S03]  /*4c140*/  FMNMX R17, R5, R17, !PT ;  /* 0x0000001105117209 */ /* 0x008fc60007800000 */
[----:B------:R-:W3:Y:S01]  /*4c150*/  LDL.LU R5, [R1+0x24] ;  /* 0x0000240001057983 */ /* 0x000ee20000300800 */
[----:B------:R1:W-:Y:S03]  /*4c160*/  STL [R1+0x231c], R9 ;  /* 0x00231c0901007387 */ /* 0x0003e60000100800 */
[----:B------:R-:W0:Y:S01]  /*4c170*/  SHFL.BFLY PT, R21, R13, 0x2, 0x1f ;  /* 0x0c401f000d157f89 */ /* 0x000e2200000e0000 */
[----:B----4-:R-:W-:Y:S03]  /*4c180*/  STL [R1], R20 ;  /* 0x0000001401007387 */ /* 0x010fe60000100800 */
[----:B------:R-:W4:Y:S01]  /*4c190*/  SHFL.BFLY PT, R28, R4, 0x2, 0x1f ;  /* 0x0c401f00041c7f89 */ /* 0x000f2200000e0000 */
[----:B------:R-:W-:Y:S02]  /*4c1a0*/  FMNMX R16, R16, R18, !PT ;  /* 0x0000001210107209 */ /* 0x000fe40007800000 */
[----:B------:R-:W-:Y:S01]  /*4c1b0*/  FMNMX R15, R15, R19, !PT ;  /* 0x000000130f0f7209 */ /* 0x000fe20007800000 */
[----:B-1----:R-:W3:Y:S04]  /*4c1c0*/  LDL.LU R9, [R1] ;  /* 0x0000000001097983 */ /* 0x002ee80000300800 */
[----:B0-----:R-:W-:Y:S01]  /*4c1d0*/  STL [R1+0x4], R2 ;  /* 0x0000040201007387 */ /* 0x001fe20000100800 */
[----:B------:R-:W-:-:S02]  /*4c1e0*/  FMNMX R13, R13, R21, !PT ;  /* 0x000000150d0d7209 */ /* 0x000fc40007800000 */
[----:B----4-:R-:W-:Y:S02]  /*4c1f0*/  FMNMX R21, R4, R28, !PT ;  /* 0x0000001c04157209 */ /* 0x010fe40007800000 */
[----:B------:R-:W4:Y:S01]  /*4c200*/  LDL.LU R4, [R1+0x14] ;  /* 0x0000140001047983 */ /* 0x000f220000300800 */
[----:B--2---:R-:W-:-:S03]  /*4c210*/  FMNMX R7, R27, R7, !PT ;  /* 0x000000071b077209 */ /* 0x004fc60007800000 */
[----:B------:R-:W0:Y:S04]  /*4c220*/  SHFL.BFLY PT, R2, R0, 0x1, 0x1f ;  /* 0x0c201f0000027f89 */ /* 0x000e2800000e0000 */
[----:B------:R-:W1:Y:S04]  /*4c230*/  SHFL.BFLY PT, R19, R7, 0x1, 0x1f ;  /* 0x0c201f0007137f89 */ /* 0x000e6800000e0000 */
[----:B------:R-:W2:Y:S04]  /*4c240*/  SHFL.BFLY PT, R18, R6, 0x1, 0x1f ;  /* 0x0c201f0006127f89 */ /* 0x000ea800000e0000 */
[----:B0-----:R0:W-:Y:S01]  /*4c250*/  STL [R1+0x8], R2 ;  /* 0x0000080201007387 */ /* 0x0011e20000100800 */
[----:B-1----:R-:W-:-:S03]  /*4c260*/  FMNMX R7, R7, R19, !PT ;  /* 0x0000001307077209 */ /* 0x002fc60007800000 */
[----:B0-----:R-:W4:Y:S01]  /*4c270*/  LDL.LU R2, [R1+0x2320] ;  /* 0x0023200001027983 */ /* 0x001f220000300800 */
[----:B--2---:R-:W-:Y:S02]  /*4c280*/  FMNMX R6, R6, R18, !PT ;  /* 0x0000001206067209 */ /* 0x004fe40007800000 */
[----:B------:R-:W2:Y:S02]  /*4c290*/  LDL.LU R18, [R1+0x4] ;  /* 0x0000040001127983 */ /* 0x000ea40000300800 */
[----:B------:R-:W2:Y:S01]  /*4c2a0*/  LDL.LU R19, [R1+0x8] ;  /* 0x0000080001137983 */ /* 0x000ea20000300800 */
[----:B---3--:R-:W-:Y:S02]  /*4c2b0*/  FMNMX R8, R8, R9, !PT ;  /* 0x0000000908087209 */ /* 0x008fe40007800000 */
[----:B------:R-:W3:Y:S04]  /*4c2c0*/  LDL.LU R9, [R1+0x231c] ;  /* 0x00231c0001097983 */ /* 0x000ee80000300800 */
[----:B------:R-:W0:Y:S04]  /*4c2d0*/  SHFL.BFLY PT, R10, R24, 0x2, 0x1f ;  /* 0x0c401f00180a7f89 */ /* 0x000e2800000e0000 */
[----:B------:R-:W1:Y:S04]  /*4c2e0*/  SHFL.BFLY PT, R22, R12, 0x2, 0x1f ;  /* 0x0c401f000c167f89 */ /* 0x000e6800000e0000 */
[----:B------:R-:W0:Y:S04]  /*4c2f0*/  SHFL.BFLY PT, R25, R14, 0x1, 0x1f ;  /* 0x0c201f000e197f89 */ /* 0x000e2800000e0000 */
[----:B------:R-:W0:Y:S04]  /*4c300*/  SHFL.BFLY PT, R26, R15, 0x1, 0x1f ;  /* 0x0c201f000f1a7f89 */ /* 0x000e2800000e0000 */
[----:B------:R-:W0:Y:S04]  /*4c310*/  SHFL.BFLY PT, R27, R16, 0x1, 0x1f ;  /* 0x0c201f00101b7f89 */ /* 0x000e2800000e0000 */
[----:B------:R-:W0:Y:S04]  /*4c320*/  SHFL.BFLY PT, R28, R17, 0x1, 0x1f ;  /* 0x0c201f00111c7f89 */ /* 0x000e2800000e0000 */
[----:B------:R-:W0:Y:S01]  /*4c330*/  SHFL.BFLY PT, R29, R21, 0x1, 0x1f ;  /* 0x0c201f00151d7f89 */ /* 0x000e2200000e0000 */
[----:B--2---:R-:W-:-:S03]  /*4c340*/  FMNMX R19, R0, R19, !PT ;  /* 0x0000001300137209 */ /* 0x004fc60007800000 */
[----:B------:R2:W5:Y:S01]  /*4c350*/  LDL.LU R0, [R1+0x2318] ;  /* 0x0023180001007983 */ /* 0x0005620000300800 */
[----:B0-----:R-:W-:Y:S02]  /*4c360*/  FMNMX R10, R24, R10, !PT ;  /* 0x0000000a180a7209 */ /* 0x001fe40007800000 */
[----:B-1----:R-:W-:Y:S01]  /*4c370*/  FMNMX R12, R12, R22, !PT ;  /* 0x000000160c0c7209 */ /* 0x002fe20007800000 */
[----:B------:R-:W0:Y:S01]  /*4c380*/  SHFL.BFLY PT, R24, R13, 0x1, 0x1f ;  /* 0x0c201f000d187f89 */ /* 0x000e2200000e0000 */
[----:B------:R-:W1:Y:S04]  /*4c390*/  SHFL.BFLY PT, R22, R11, 0x1, 0x1f ;  /* 0x0c201f000b167f89 */ /* 0x000e6800000e0000 */
[----:B------:R-:W2:Y:S04]  /*4c3a0*/  SHFL.BFLY PT, R20, R10, 0x1, 0x1f ;  /* 0x0c201f000a147f89 */ /* 0x000ea800000e0000 */
[----:B------:R-:W2:Y:S01]  /*4c3b0*/  SHFL.BFLY PT, R23, R12, 0x1, 0x1f ;  /* 0x0c201f000c177f89 */ /* 0x000ea200000e0000 */
[----:B----4-:R-:W-:-:S02]  /*4c3c0*/  FMNMX R2, R2, R4, !PT ;  /* 0x0000000402027209 */ /* 0x010fc40007800000 */
[----:B------:R-:W-:Y:S01]  /*4c3d0*/  FMNMX R3, R3, R5, !PT ;  /* 0x0000000503037209 */ /* 0x000fe20007800000 */
[----:B------:R-:W-:Y:S02]  /*4c3e0*/  BSSY B0, `(.L_x_1) ;  /* 0x0000018000007945 */ /* 0x000fe40003800000 */
[----:B------:R4:W4:Y:S04]  /*4c3f0*/  SHFL.BFLY PT, R4, R2, 0x1, 0x1f ;  /* 0x0c201f0002047f89 */ /* 0x00092800000e0000 */
[----:B------:R0:W4:Y:S01]  /*4c400*/  SHFL.BFLY PT, R5, R3, 0x1, 0x1f ;  /* 0x0c201f0003057f89 */ /* 0x00012200000e0000 */
[----:B------:R-:W-:Y:S02]  /*4c410*/  FMNMX R14, R14, R25, !PT ;  /* 0x000000190e0e7209 */ /* 0x000fe40007800000 */
[----:B------:R-:W-:-:S02]  /*4c420*/  FMNMX R15, R15, R26, !PT ;  /* 0x0000001a0f0f7209 */ /* 0x000fc40007800000 */
[----:B---3--:R-:W-:Y:S02]  /*4c430*/  FMNMX R9, R9, R18, !PT ;  /* 0x0000001209097209 */ /* 0x008fe40007800000 */
[----:B------:R-:W-:Y:S02]  /*4c440*/  FMNMX R16, R16, R27, !PT ;  /* 0x0000001b10107209 */ /* 0x000fe40007800000 */
[----:B------:R-:W-:Y:S01]  /*4c450*/  FMNMX R17, R17, R28, !PT ;  /* 0x0000001c11117209 */ /* 0x000fe20007800000 */
[----:B------:R-:W-:Y:S01]  /*4c460*/  FMNMX R18, R21, R29, !PT ;  /* 0x0000001d15127209 */ /* 0x000fe20007800000 */
[----:B0-----:R-:W-:Y:S02]  /*4c470*/  FMNMX R13, R13, R24, !PT ;  /* 0x000000180d0d7209 */ /* 0x001fe40007800000 */
[----:B-1----:R-:W-:Y:S02]  /*4c480*/  FMNMX R11, R11, R22, !PT ;  /* 0x000000160b0b7209 */ /* 0x002fe40007800000 */
[----:B--2---:R-:W-:-:S02]  /*4c490*/  FMNMX R10, R10, R20, !PT ;  /* 0x000000140a0a7209 */ /* 0x004fc40007800000 */
[----:B------:R-:W-:Y:S01]  /*4c4a0*/  FMNMX R12, R12, R23, !PT ;  /* 0x000000170c0c7209 */ /* 0x000fe20007800000 */
[----:B------:R-:W-:Y:S05]  /*4c4b0*/  @P6 BRA `(.L_x_2) ;  /* 0x000000a000006947 */ /* 0x000fea0003800000 */
[----:B------:R-:W0:Y:S02]  /*4c4c0*/  S2R R22, SR_TID.X ;  /* 0x0000000000167919 */ /* 0x000e240000002100 */
[C---:B0-----:R-:W-:Y:S02]  /*4c4d0*/  LOP3.LUT R20, R22.reuse, 0x1c, RZ, 0xc0, !PT ;  /* 0x0000001c16147812 */ /* 0x041fe400078ec0ff */
[----:B------:R-:W-:-:S03]  /*4c4e0*/  LOP3.LUT R22, R22, 0x7f, RZ, 0xc0, !PT ;  /* 0x0000007f16167812 */ /* 0x000fc600078ec0ff */
[----:B------:R-:W-:Y:S01]  /*4c4f0*/  IMAD.SHL.U32 R20, R20, 0x4, RZ ;  /* 0x0000000414147824 */ /* 0x000fe200078e00ff */
[----:B------:R-:W-:-:S04]  /*4c500*/  SHF.R.U32.HI R22, RZ, 0x3, R22 ;  /* 0x00000003ff167819 */ /* 0x000fc80000011616 */
[----:B------:R-:W-:-:S04]  /*4c510*/  LOP3.LUT R22, R22, 0xc, RZ, 0xc0, !PT ;  /* 0x0000000c16167812 */ /* 0x000fc800078ec0ff */
[----:B------:R-:W-:Y:S02]  /*4c520*/  IADD3 R22, R20, R22, RZ ;  /* 0x0000001614167210 */ /* 0x000fe40007ffe0ff */
[----:B------:R-:W2:Y:S04]  /*4c530*/  LDL R20, [R1+0x1244] ;  /* 0x0012440001147983 */ /* 0x000ea80000100800 */
[----:B------:R0:W-:Y:S04]  /*4c540*/  STS [R22+0x20000], R6 ;  /* 0x0200000616007388 */ /* 0x0001e80000000800 */
[----:B--2---:R0:W-:Y:S02]  /*4c550*/  STS [R20+0x20000], R19 ;  /* 0x0200001314007388 */ /* 0x0041e40000000800 */
.L_x_2:
[----:B------:R-:W-:Y:S05]  /*4c560*/  BSYNC B0 ;  /* 0x0000000000007941 */ /* 0x000fea0003800000 */
.L_x_1:
[----:B------:R-:W-:Y:S01]  /*4c570*/  BSSY B0, `(.L_x_3) ;  /* 0x000008e000007945 */ /* 0x000fe20003800000 */
[----:B------:R-:W-:Y:S01]  /*4c580*/  BSSY B1, `(.L_x_4) ;  /* 0x0000084000017945 */ /* 0x000fe20003800000 */
[----:B----4-:R-:W-:-:S02]  /*4c590*/  FMNMX R2, R2, R4, !PT ;  /* 0x0000000402027209 */ /* 0x010fc40007800000 */
[----:B------:R-:W-:Y:S01]  /*4c5a0*/  FMNMX R3, R3, R5, !PT ;  /* 0x0000000503037209 */ /* 0x000fe20007800000 */
[----:B------:R-:W-:Y:S05]  /*4c5b0*/  @P6 BRA `(.L_x_5) ;  /* 0x0000013000006947 */ /* 0x000fea0003800000 */
[----:B0-----:R-:W0:Y:S02]  /*4c5c0*/  S2R R6, SR_TID.X ;  /* 0x0000000000067919 */ /* 0x001e240000002100 */
[C---:B0-----:R-:W-:Y:S02]  /*4c5d0*/  LOP3.LUT R19, R6.reuse, 0x1c, RZ, 0xc0, !PT ;  /* 0x0000001c06137812 */ /* 0x041fe400078ec0ff */
[----:B------:R-:W-:Y:S02]  /*4c5e0*/  LOP3.LUT R6, R6, 0x7f, RZ, 0xc0, !PT ;  /* 0x0000007f06067812 */ /* 0x000fe400078ec0ff */
[----:B------:R-:W-:Y:S02]  /*4c5f0*/  LEA.HI R19, R19, 0x10, RZ, 0x1e ;  /* 0x0000001013137811 */ /* 0x000fe400078ff0ff */
[----:B------:R-:W-:Y:S02]  /*4c600*/  SHF.R.U32.HI R6, RZ, 0x3, R6 ;  /* 0x00000003ff067819 */ /* 0x000fe40000011606 */
[----:B------:R-:W-:-:S02]  /*4c610*/  SHF.L.U32 R19, R19, 0x4, RZ ;  /* 0x0000000413137819 */ /* 0x000fc400000006ff */
[----:B------:R-:W-:-:S05]  /*4c620*/  LOP3.LUT R6, R6, 0xc, RZ, 0xc0, !PT ;  /* 0x0000000c06067812 */ /* 0x000fca00078ec0ff */
[----:B------:R-:W-:-:S05]  /*4c630*/  IMAD.IADD R6, R6, 0x1, R19 ;  /* 0x0000000106067824 */ /* 0x000fca00078e0213 */
[----:B------:R0:W-:Y:S01]  /*4c640*/  STS [R6+0x20000], R7 ;  /* 0x0200000706007388 */ /* 0x0001e20000000800 */
[----:B------:R-:W-:Y:S05]  /*4c650*/  @P6 BRA `(.L_x_6) ;  /* 0x0000013000006947 */ /* 0x000fea0003800000 */
[----:B0-----:R-:W0:Y:S02]  /*4c660*/  S2R R6, SR_TID.X ;  /* 0x0000000000067919 */ /* 0x001e240000002100 */
[C---:B0-----:R-:W-:Y:S02]  /*4c670*/  LOP3.LUT R19, R6.reuse, 0x1c, RZ, 0xc0, !PT ;  /* 0x0000001c06137812 */ /* 0x041fe400078ec0ff */
[----:B------:R-:W-:Y:S02]  /*4c680*/  LOP3.LUT R6, R6, 0x7f, RZ, 0xc0, !PT ;  /* 0x0000007f06067812 */ /* 0x000fe400078ec0ff */
[----:B------:R-:W-:Y:S02]  /*4c690*/  LEA.HI R19, R19, 0x18, RZ, 0x1e ;  /* 0x0000001813137811 */ /* 0x000fe400078ff0ff */
[----:B------:R-:W-:Y:S02]  /*4c6a0*/  SHF.R.U32.HI R6, RZ, 0x3, R6 ;  /* 0x00000003ff067819 */ /* 0x000fe40000011606 */
[----:B------:R-:W-:-:S02]  /*4c6b0*/  SHF.L.U32 R19, R19, 0x4, RZ ;  /* 0x0000000413137819 */ /* 0x000fc400000006ff */
[----:B------:R-:W-:-:S04]  /*4c6c0*/  LOP3.LUT R6, R6, 0xc, RZ, 0xc0, !PT ;  /* 0x0000000c06067812 */ /* 0x000fc800078ec0ff */
[----:B------:R-:W-:-:S05]  /*4c6d0*/  IADD3 R6, R6, R19, RZ ;  /* 0x0000001306067210 */ /* 0x000fca0007ffe0ff */
[----:B------:R0:W-:Y:S02]  /*4c6e0*/  STS [R6+0x20000], R8 ;  /* 0x0200000806007388 */ /* 0x0001e40000000800 */
.L_x_5:
[----:B------:R-:W-:Y:S05]  /*4c6f0*/  @P6 BRA `(.L_x_7) ;  /* 0x0000013000006947 */ /* 0x000fea0003800000 */
[----:B------:R-:W1:Y:S02]  /*4c700*/  S2R R4, SR_TID.X ;  /* 0x0000000000047919 */ /* 0x000e640000002100 */
[C---:B-1----:R-:W-:Y:S02]  /*4c710*/  LOP3.LUT R5, R4.reuse, 0x1c, RZ, 0xc0, !PT ;  /* 0x0000001c04057812 */ /* 0x042fe400078ec0ff */
[----:B------:R-:W-:Y:S02]  /*4c720*/  LOP3.LUT R4, R4, 0x7f, RZ, 0xc0, !PT ;  /* 0x0000007f04047812 */ /* 0x000fe400078ec0ff */
[----:B------:R-:W-:Y:S02]  /*4c730*/  LEA.HI R5, R5, 0x20, RZ, 0x1e ;  /* 0x0000002005057811 */ /* 0x000fe400078ff0ff */
[----:B------:R-:W-:-:S03]  /*4c740*/  SHF.R.U32.HI R4, RZ, 0x3, R4 ;  /* 0x00000003ff047819 */ /* 0x000fc60000011604 */
[----:B------:R-:W-:Y:S01]  /*4c750*/  IMAD.SHL.U32 R5, R5, 0x10, RZ ;  /* 0x0000001005057824 */ /* 0x000fe200078e00ff */
[----:B------:R-:W-:-:S04]  /*4c760*/  LOP3.LUT R4, R4, 0xc, RZ, 0xc0, !PT ;  /* 0x0000000c04047812 */ /* 0x000fc800078ec0ff */
[----:B------:R-:W-:-:S05]  /*4c770*/  IADD3 R4, R4, R5, RZ ;  /* 0x0000000504047210 */ /* 0x000fca0007ffe0ff */
[----:B------:R1:W-:Y:S02]  /*4c780*/  STS [R4+0x20000], R9 ;  /* 0x0200000904007388 */ /* 0x0003e40000000800 */
.L_x_6:
[----:B------:R-:W-:Y:S05]  /*4c790*/  @P6 BRA `(.L_x_8) ;  /* 0x0000013000006947 */ /* 0x000fea0003800000 */
[----:B-1----:R-:W1:Y:S02]  /*4c7a0*/  S2R R4, SR_TID.X ;  /* 0x0000000000047919 */ /* 0x002e640000002100 */
[C---:B-1----:R-:W-:Y:S02]  /*4c7b0*/  LOP3.LUT R5, R4.reuse, 0x1c, RZ, 0xc0, !PT ;  /* 0x0000001c04057812 */ /* 0x042fe400078ec0ff */
[----:B------:R-:W-:Y:S02]  /*4c7c0*/  LOP3.LUT R4, R4, 0x7f, RZ, 0xc0, !PT ;  /* 0x0000007f04047812 */ /* 0x000fe400078ec0ff */
[----:B------:R-:W-:Y:S02]  /*4c7d0*/  LEA.HI R5, R5, 0x28, RZ, 0x1e ;  /* 0x0000002805057811 */ /* 0x000fe400078ff0ff */
[----:B------:R-:W-:Y:S02]  /*4c7e0*/  SHF.R.U32.HI R4, RZ, 0x3, R4 ;  /* 0x00000003ff047819 */ /* 0x000fe40000011604 */
[----:B------:R-:W-:-:S02]  /*4c7f0*/  SHF.L.U32 R5, R5, 0x4, RZ ;  /* 0x0000000405057819 */ /* 0x000fc400000006ff */
[----:B------:R-:W-:-:S05]  /*4c800*/  LOP3.LUT R4, R4, 0xc, RZ, 0xc0, !PT ;  /* 0x0000000c04047812 */ /* 0x000fca00078ec0ff */
[----:B------:R-:W-:-:S05]  /*4c810*/  IMAD.IADD R4, R4, 0x1, R5 ;  /* 0x0000000104047824 */ /* 0x000fca00078e0205 */
[----:B------:R1:W-:Y:S02]  /*4c820*/  STS [R4+0x20000], R10 ;  /* 0x0200000a04007388 */ /* 0x0003e40000000800 */
.L_x_7:
[----:B------:R-:W-:Y:S05]  /*4c830*/  @P6 BRA `(.L_x_9) ;  /* 0x0000013000006947 */ /* 0x000fea0003800000 */
[----:B-1----:R-:W1:Y:S02]  /*4c840*/  S2R R4, SR_TID.X ;  /* 0x0000000000047919 */ /* 0x002e640000002100 */
[C---:B-1----:R-:W-:Y:S02]  /*4c850*/  LOP3.LUT R5, R4.reuse, 0x1c, RZ, 0xc0, !PT ;  /* 0x0000001c04057812 */ /* 0x042fe400078ec0ff */
[----:B------:R-:W-:Y:S02]  /*4c860*/  LOP3.LUT R4, R4, 0x7f, RZ, 0xc0, !PT ;  /* 0x0000007f04047812 */ /* 0x000fe400078ec0ff */
[----:B------:R-:W-:Y:S02]  /*4c870*/  LEA.HI R5, R5, 0x30, RZ, 0x1e ;  /* 0x0000003005057811 */ /* 0x000fe400078ff0ff */
[----:B------:R-:W-:Y:S02]  /*4c880*/  SHF.R.U32.HI R4, RZ, 0x3, R4 ;  /* 0x00000003ff047819 */ /* 0x000fe40000011604 */
[----:B------:R-:W-:-:S02]  /*4c890*/  SHF.L.U32 R5, R5, 0x4, RZ ;  /* 0x0000000405057819 */ /* 0x000fc400000006ff */
[----:B------:R-:W-:-:S04]  /*4c8a0*/  LOP3.LUT R4, R4, 0xc, RZ, 0xc0, !PT ;  /* 0x0000000c04047812 */ /* 0x000fc800078ec0ff */
[----:B------:R-:W-:-:S05]  /*4c8b0*/  IADD3 R4, R4, R5, RZ ;  /* 0x0000000504047210 */ /* 0x000fca0007ffe0ff */
[----:B------:R1:W-:Y:S02]  /*4c8c0*/  STS [R4+0x20000], R11 ;  /* 0x0200000b04007388 */ /* 0x0003e40000000800 */
.L_x_8:
[----:B------:R-:W-:Y:S05]  /*4c8d0*/  @P6 BRA `(.L_x_10) ;  /* 0x0000013000006947 */ /* 0x000fea0003800000 */
[----:B-1----:R-:W1:Y:S02]  /*4c8e0*/  S2R R4, SR_TID.X ;  /* 0x0000000000047919 */ /* 0x002e640000002100 */
        /* <DEDUP_REMOVED lines=8> */
.L_x_9:
        /* <DEDUP_REMOVED lines=10> */
.L_x_10:
        /* <DEDUP_REMOVED lines=10> */
.L_x_11:
        /* <DEDUP_REMOVED lines=10> */
.L_x_12:
        /* <DEDUP_REMOVED lines=10> */
.L_x_13:
        /* <DEDUP_REMOVED lines=10> */
.L_x_14:
[----:B------:R-:W-:Y:S05]  /*4cc90*/  @P6 BRA `(.L_x_16) ;  /* 0x0000012000006947 */ /* 0x000fea0003800000 */
[----:B-1----:R-:W1:Y:S02]  /*4cca0*/  S2R R4, SR_TID.X ;  /* 0x0000000000047919 */ /* 0x002e640000002100 */
[C---:B-1----:R-:W-:Y:S02]  /*4ccb0*/  LOP3.LUT R5, R4.reuse, 0x1c, RZ, 0xc0, !PT ;  /* 0x0000001c04057812 */ /* 0x042fe400078ec0ff */
[----:B------:R-:W-:-:S03]  /*4ccc0*/  LOP3.LUT R4, R4, 0x7f, RZ, 0xc0, !PT ;  /* 0x0000007f04047812 */ /* 0x000fc600078ec0ff */
[----:B------:R-:W-:Y:S01]  /*4ccd0*/  IMAD.SHL.U32 R5, R5, 0x4, RZ ;  /* 0x0000000405057824 */ /* 0x000fe200078e00ff */
[----:B------:R-:W-:-:S04]  /*4cce0*/  SHF.R.U32.HI R4, RZ, 0x3, R4 ;  /* 0x00000003ff047819 */ /* 0x000fc80000011604 */
[----:B------:R-:W-:-:S04]  /*4ccf0*/  LOP3.LUT R4, R4, 0xc, RZ, 0xc0, !PT ;  /* 0x0000000c04047812 */ /* 0x000fc800078ec0ff */
[----:B------:R-:W-:-:S05]  /*4cd00*/  IADD3 R4, R5, R4, RZ ;  /* 0x0000000405047210 */ /* 0x000fca0007ffe0ff */
[----:B------:R1:W-:Y:S02]  /*4cd10*/  STS [R4+0x20680], R18 ;  /* 0x0206801204007388 */ /* 0x0003e40000000800 */
.L_x_15:
[----:B------:R-:W-:Y:S01]  /*4cd20*/  @P6 BREAK B1 ;  /* 0x0000000000016942 */ /* 0x000fe20003800000 */
[----:B------:R-:W-:Y:S05]  /*4cd30*/  @P6 BRA `(.L_x_17) ;  /* 0x0000011000006947 */ /* 0x000fea0003800000 */
[----:B-1----:R-:W1:Y:S02]  /*4cd40*/  S2R R4, SR_TID.X ;  /* 0x0000000000047919 */ /* 0x002e640000002100 */
[C---:B-1----:R-:W-:Y:S02]  /*4cd50*/  LOP3.LUT R5, R4.reuse, 0x1c, RZ, 0xc0, !PT ;  /* 0x0000001c04057812 */ /* 0x042fe400078ec0ff */
[----:B------:R-:W-:Y:S02]  /*4cd60*/  LOP3.LUT R4, R4, 0x7f, RZ, 0xc0, !PT ;  /* 0x0000007f04047812 */ /* 0x000fe400078ec0ff */
[----:B------:R-:W-:Y:S02]  /*4cd70*/  SHF.L.U32 R5, R5, 0x2, RZ ;  /* 0x0000000205057819 */ /* 0x000fe400000006ff */
[----:B------:R-:W-:-:S04]  /*4cd80*/  SHF.R.U32.HI R4, RZ, 0x3, R4 ;  /* 0x00000003ff047819 */ /* 0x000fc80000011604 */
[----:B------:R-:W-:-:S05]  /*4cd90*/  LOP3.LUT R4, R4, 0xc, RZ, 0xc0, !PT ;  /* 0x0000000c04047812 */ /* 0x000fca00078ec0ff */
[----:B------:R-:W-:-:S05]  /*4cda0*/  IMAD.IADD R4, R5, 0x1, R4 ;  /* 0x0000000105047824 */ /* 0x000fca00078e0204 */
[----:B------:R1:W-:Y:S02]  /*4cdb0*/  STS [R4+0x20700], R2 ;  /* 0x0207000204007388 */ /* 0x0003e40000000800 */
.L_x_16:
[----:B------:R-:W-:Y:S05]  /*4cdc0*/  BSYNC B1 ;  /* 0x0000000000017941 */ /* 0x000fea0003800000 */
.L_x_4:
[----:B-1----:R-:W1:Y:S02]  /*4cdd0*/  S2R R2, SR_TID.X ;  /* 0x0000000000027919 */ /* 0x002e640000002100 */
[C---:B-1----:R-:W-:Y:S02]  /*4cde0*/  LOP3.LUT R4, R2.reuse, 0x1c, RZ, 0xc0, !PT ;  /* 0x0000001c02047812 */ /* 0x042fe400078ec0ff */
[----:B------:R-:W-:Y:S02]  /*4cdf0*/  LOP3.LUT R2, R2, 0x7f, RZ, 0xc0, !PT ;  /* 0x0000007f02027812 */ /* 0x000fe400078ec0ff */
[----:B------:R-:W-:Y:S02]  /*4ce00*/  SHF.L.U32 R4, R4, 0x2, RZ ;  /* 0x0000000204047819 */ /* 0x000fe400000006ff */
[----:B------:R-:W-:-:S04]  /*4ce10*/  SHF.R.U32.HI R2, RZ, 0x3, R2 ;  /* 0x00000003ff027819 */ /* 0x000fc80000011602 */
[----:B------:R-:W-:-:S04]  /*4ce20*/  LOP3.LUT R2, R2, 0xc, RZ, 0xc0, !PT ;  /* 0x0000000c02027812 */ /* 0x000fc800078ec0ff */
[----:B------:R-:W-:-:S05]  /*4ce30*/  IADD3 R2, R4, R2, RZ ;  /* 0x0000000204027210 */ /* 0x000fca0007ffe0ff */
[----:B------:R1:W-:Y:S02]  /*4ce40*/  @!P6 STS [R2+0x20780], R3 ;  /* 0x020780030200e388 */ /* 0x0003e40000000800 */
.L_x_17:
[----:B------:R-:W-:Y:S05]  /*4ce50*/  BSYNC B0 ;  /* 0x0000000000007941 */ /* 0x000fea0003800000 */
.L_x_3:
[----:B------:R-:W-:Y:S01]  /*4ce60*/  WARPSYNC 0xffffffff ;  /* 0xffffffff00007948 */ /* 0x000fe20003800000 */
[----:B-1----:R-:W2:Y:S04]  /*4ce70*/  LDL R18, [R1+0x3a0] ;  /* 0x0003a00001127983 */ /* 0x002ea80000100800 */
[----:B------:R-:W1:Y:S04]  /*4ce80*/  S2R R2, SR_TID.X ;  /* 0x0000000000027919 */ /* 0x000e680000002100 */
[----:B0-----:R-:W3:Y:S04]  /*4ce90*/  LDL.LU R20, [R1+0x74] ;  /* 0x0000740001147983 */ /* 0x001ee80000300800 */
[----:B------:R-:W3:Y:S04]  /*4cea0*/  LDL.LU R13, [R1+0x68] ;  /* 0x00006800010d7983 */ /* 0x000ee80000300800 */
[----:B------:R-:W0:Y:S04]  /*4ceb0*/  S2R R29, SR_TID.X ;  /* 0x00000000001d7919 */ /* 0x000e280000002100 */
[----:B------:R-:W3:Y:S04]  /*4cec0*/  LDL.LU R17, [R1+0xf0] ;  /* 0x0000f00001117983 */ /* 0x000ee80000300800 */
[----:B------:R-:W3:Y:S01]  /*4ced0*/  LDL R16, [R1+0x3a4] ;  /* 0x0003a40001107983 */ /* 0x000ee20000100800 */
[----:B-1----:R-:W-:-:S03]  /*4cee0*/  LOP3.LUT R11, R2, 0x7f, RZ, 0xc0, !PT ;  /* 0x0000007f020b7812 */ /* 0x002fc600078ec0ff */
[----:B------:R-:W-:Y:S06]  /*4cef0*/  BAR.SYNC.DEFER_BLOCKING 0x0 ;  /* 0x0000000000007b1d */ /* 0x000fec0000010000 */
[----:B------:R-:W3:Y:S04]  /*4cf00*/  LDL.LU R15, [R1+0x164] ;  /* 0x00016400010f7983 */ /* 0x000ee80000300800 */
[----:B------:R-:W1:Y:S01]  /*4cf10*/  S2R R10, SR_TID.X ;  /* 0x00000000000a7919 */ /* 0x000e620000002100 */
[----:B0-----:R-:W-:-:S03]  /*4cf20*/  LOP3.LUT R19, R29, 0x1c, RZ, 0xc0, !PT ;  /* 0x0000001c1d137812 */ /* 0x001fc600078ec0ff */
[----:B------:R-:W3:Y:S04]  /*4cf30*/  LDL.LU R12, [R1+0x70] ;  /* 0x00007000010c7983 */ /* 0x000ee80000300800 */
[----:B-----5:R-:W-:Y:S04]  /*4cf40*/  STL [R1+0x2340], R0 ;  /* 0x0023400001007387 */ /* 0x020fe80000100800 */
[----:B------:R-:W3:Y:S04]  /*4cf50*/  LDL.LU R14, [R1+0x6c] ;  /* 0x00006c00010e7983 */ /* 0x000ee80000300800 */
[----:B------:R-:W0:Y:S04]  /*4cf60*/  LDS R8, [R11.X4+0x20000] ;  /* 0x020000000b087984 */ /* 0x000e280000004800 */
[----:B------:R-:W1:Y:S04]  /*4cf70*/  LDS R6, [R11.X4+0x20200] ;  /* 0x020200000b067984 */ /* 0x000e680000004800 */
[----:B------:R-:W1:Y:S04]  /*4cf80*/  LDS R5, [R11.X4+0x20400] ;  /* 0x020400000b057984 */ /* 0x000e680000004800 */
[----:B------:R-:W1:Y:S04]  /*4cf90*/  LDS R4, [R11.X4+0x20600] ;  /* 0x020600000b047984 */ /* 0x000e680000004800 */
[----:B0-----:R-:W0:Y:S04]  /*4cfa0*/  SHFL.BFLY PT, R9, R8, 0x2, 0x1f ;  /* 0x0c401f0008097f89 */ /* 0x001e2800000e0000 */
[----:B-1----:R-:W1:Y:S04]  /*4cfb0*/  SHFL.BFLY PT, R7, R6, 0x2, 0x1f ;  /* 0x0c401f0006077f89 */ /* 0x002e6800000e0000 */
[----:B------:R-:W1:Y:S04]  /*4cfc0*/  SHFL.BFLY PT, R2, R5, 0x2, 0x1f ;  /* 0x0c401f0005027f89 */ /* 0x000e6800000e0000 */
[----:B------:R-:W1:Y:S01]  /*4cfd0*/  SHFL.BFLY PT, R3, R4, 0x2, 0x1f ;  /* 0x0c401f0004037f89 */ /* 0x000e6200000e0000 */
[----:B0-----:R-:W-:-:S02]  /*4cfe0*/  FMNMX R9, R8, R9, !PT ;  /* 0x0000000908097209 */ /* 0x001fc40007800000 */
[----:B-1----:R-:W-:Y:S02]  /*4cff0*/  FMNMX R7, R6, R7, !PT ;  /* 0x0000000706077209 */ /* 0x002fe40007800000 */
[----:B------:R-:W-:-:S03]  /*4d000*/  FMNMX R2, R5, R2, !PT ;  /* 0x0000000205027209 */ /* 0x000fc60007800000 */
[----:B------:R-:W0:Y:S01]  /*4d010*/  SHFL.BFLY PT, R5, R7, 0x1, 0x1f ;  /* 0x0c201f0007057f89 */ /* 0x000e2200000e0000 */
[----:B------:R-:W-:-:S03]  /*4d020*/  FMNMX R3, R4, R3, !PT ;  /* 0x0000000304037209 */ /* 0x000fc60007800000 */
[----:B------:R-:W1:Y:S04]  /*4d030*/  SHFL.BFLY PT, R4, R9, 0x1, 0x1f ;  /* 0x0c201f0009047f89 */ /* 0x000e6800000e0000 */
[----:B------:R-:W1:Y:S04]  /*4d040*/  SHFL.BFLY PT, R6, R2, 0x1, 0x1f ;  /* 0x0c201f0002067f89 */ /* 0x000e6800000e0000 */
[----:B------:R-:W1:Y:S01]  /*4d050*/  SHFL.BFLY PT, R8, R3, 0x1, 0x1f ;  /* 0x0c201f0003087f89 */ /* 0x000e6200000e0000 */
[----:B0-----:R-:W-:Y:S02]  /*4d060*/  FMNMX R5, R7, R5, !PT ;  /* 0x0000000507057209 */ /* 0x001fe40007800000 */
[----:B-1----:R-:W-:-:S02]  /*4d070*/  FMNMX R4, R9, R4, !PT ;  /* 0x0000000409047209 */ /* 0x002fc40007800000 */
[----:B------:R-:W-:-:S03]  /*4d080*/  FMNMX R2, R2, R6, !PT ;  /* 0x0000000602027209 */ /* 0x000fc60007800000 */
[----:B------:R-:W-:Y:S01]  /*4d090*/  @!P6 STS [R11.X4+0x20000], R4 ;  /* 0x020000040b00e388 */ /* 0x000fe20000004800 */
[----:B------:R-:W-:-:S03]  /*4d0a0*/  FMNMX R3, R3, R8, !PT ;  /* 0x0000000803037209 */ /* 0x000fc60007800000 */
[----:B------:R-:W-:Y:S04]  /*4d0b0*/  @!P6 STS [R11.X4+0x20200], R5 ;  /* 0x020200050b00e388 */ /* 0x000fe80000004800 */
[----:B------:R-:W-:Y:S04]  /*4d0c0*/  @!P6 STS [R11.X4+0x20400], R2 ;  /* 0x020400020b00e388 */ /* 0x000fe80000004800 */
[----:B------:R0:W-:Y:S04]  /*4d0d0*/  @!P6 STS [R11.X4+0x20600], R3 ;  /* 0x020600030b00e388 */ /* 0x0001e80000004800 */
[----:B------:R-:W-:Y:S01]  /*4d0e0*/  BAR.SYNC.DEFER_BLOCKING 0x0 ;  /* 0x0000000000007b1d */ /* 0x000fe20000010000 */
[----:B------:R-:W-:-:S05]  /*4d0f0*/  LOP3.LUT R21, R10, 0x1c, RZ, 0xc0, !PT ;  /* 0x0000001c0a157812 */ /* 0x000fca00078ec0ff */
[----:B0-----:R-:W4:Y:S04]  /*4d100*/  LDL.LU R11, [R1+0xf8] ;  /* 0x0000f800010b7983 */ /* 0x001f280000300800 */
[----:B------:R-:W2:Y:S01]  /*4d110*/  LDS R3, [R19.X4+0x20000] ;  /* 0x0200000013037984 */ /* 0x000ea20000004800 */
[----:B------:R-:W-:-:S03]  /*4d120*/  LOP3.LUT R10, R10, 0x1c, RZ, 0xc0, !PT ;  /* 0x0000001c0a0a7812 */ /* 0x000fc600078ec0ff */
[----:B------:R-:W-:Y:S01]  /*4d130*/  STL [R1+0x2358], R19 ;  /* 0x0023581301007387 */ /* 0x000fe20000100800 */
[----:B--2---:R-:W-:Y:S02]  /*4d140*/  FMNMX R6, R3, R18, !PT ;  /* 0x0000001203067209 */ /* 0x004fe40007800000 */
[----:B------:R-:W-:Y:S02]  /*4d150*/  LEA.HI R18, R10, 0x10, RZ, 0x1e ;  /* 0x000000100a127811 */ /* 0x000fe400078ff0ff */
[----:B------:R-:W2:Y:S01]  /*4d160*/  LDL.LU R10, [R1+0x168] ;  /* 0x00016800010a7983 */ /* 0x000ea20000300800 */
[----:B------:R-:W-:Y:S01]  /*4d170*/  LEA.HI R21, R21, 0x8, RZ, 0x1e ;  /* 0x0000000815157811 */ /* 0x000fe200078ff0ff */
[--C-:B---3--:R-:W-:Y:S02]  /*4d180*/  FADD R4, R20, -R6.reuse ;  /* 0x8000000614047221 */ /* 0x108fe40000000000 */
[----:B------:R-:W-:Y:S04]  /*4d190*/  LDS R3, [R18.X16+0x20000] ;  /* 0x0200000012037984 */ /* 0x000fe8000000c800 */
[----:B------:R-:W0:Y:S01]  /*4d1a0*/  LDS R2, [R21.X16+0x20000] ;  /* 0x0200000015027984 */ /* 0x000e22000000c800 */
[----:B------:R-:W-:-:S02]  /*4d1b0*/  FADD R5, R13, -R6 ;  /* 0x800000060d057221 */ /* 0x000fc40000000000 */
[----:B------:R-:W-:Y:S02]  /*4d1c0*/  FMUL R4, R4, 1.4426950216293334961 ;  /* 0x3fb8aa3b04047820 */ /* 0x000fe40000400000 */
[----:B------:R-:W-:Y:S02]  /*4d1d0*/  FMUL R5, R5, 1.4426950216293334961 ;  /* 0x3fb8aa3b05057820 */ /* 0x000fe40000400000 */
[----:B------:R1:W3:Y:S08]  /*4d1e0*/  MUFU.EX2 R27, R4 ;  /* 0x00000004001b7308 */ /* 0x0002f00000000800 */
[----:B------:R-:W0:Y:S01]  /*4d1f0*/  MUFU.EX2 R5, R5 ;  /* 0x0000000500057308 */ /* 0x000e220000000800 */
[----:B-1----:R-:W-:Y:S01]  /*4d200*/  FADD R4, R17, -R6 ;  /* 0x8000000611047221 */ /* 0x002fe20000000000 */
[----:B------:R-:W-:Y:S04]  /*4d210*/  STL [R1+0xe88], R6 ;  /* 0x000e880601007387 */ /* 0x000fe80000100800 */
[----:B------:R-:W2:Y:S04]  /*4d220*/  LDL.LU R13, [R1+0x78] ;  /* 0x00007800010d7983 */ /* 0x000ea80000300800 */
[----:B---3--:R-:W-:Y:S01]  /*4d230*/  STL [R1+0xd68], R27 ;  /* 0x000d681b01007387 */ /* 0x008fe20000100800 */
[----:B0-----:R-:W-:Y:S01]  /*4d240*/  FMNMX R0, R2, R16, !PT ;  /* 0x0000001002007209 */ /* 0x001fe20007800000 */
[----:B------:R-:W-:-:S02]  /*4d250*/  FMUL R2, R4, 1.4426950216293334961 ;  /* 0x3fb8aa3b04027820 */ /* 0x000fc40000400000 */
[----:B------:R-:W-:Y:S02]  /*4d260*/  FADD R4, R15, -R6 ;  /* 0x800000060f047221 */ /* 0x000fe40000000000 */
[----:B------:R-:W0:Y:S04]  /*4d270*/  S2R R15, SR_TID.X ;  /* 0x00000000000f7919 */ /* 0x000e280000002100 */
[----:B------:R1:W-:Y:S04]  /*4d280*/  STL [R1+0xd60], R5 ;  /* 0x000d600501007387 */ /* 0x0003e80000100800 */
[----:B------:R-:W3:Y:S01]  /*4d290*/  LDL.LU R16, [R1+0x8c] ;  /* 0x00008c0001107983 */ /* 0x000ee20000300800 */
[----:B-1----:R1:W0:Y:S03]  /*4d2a0*/  MUFU.EX2 R5, R2 ;  /* 0x0000000200057308 */ /* 0x0022260000000800 */
[----:B------:R-:W-:Y:S04]  /*4d2b0*/  STL [R1+0xe84], R0 ;  /* 0x000e840001007387 */ /* 0x000fe80000100800 */
[----:B------:R-:W3:Y:S01]  /*4d2c0*/  LDL R6, [R1+0x3a8] ;  /* 0x0003a80001067983 */ /* 0x000ee20000100800 */
[----:B-1----:R-:W-:-:S06]  /*4d2d0*/  FMUL R2, R4, 1.4426950216293334961 ;  /* 0x3fb8aa3b04027820 */ /* 0x002fcc0000400000 */
[----:B------:R-:W1:Y:S01]  /*4d2e0*/  MUFU.EX2 R2, R2 ;  /* 0x0000000200027308 */ /* 0x000e620000000800 */
[----:B0-----:R-:W-:Y:S01]  /*4d2f0*/  LOP3.LUT R15, R15, 0x1c, RZ, 0xc0, !PT ;  /* 0x0000001c0f0f7812 */ /* 0x001fe200078ec0ff */
[----:B------:R0:W-:Y:S01]  /*4d300*/  STL [R1+0xd84], R5 ;  /* 0x000d840501007387 */ /* 0x0001e20000100800 */
[----:B------:R-:W-:Y:S02]  /*4d310*/  FADD R4, R12, -R0 ;  /* 0x800000000c047221 */ /* 0x000fe40000000000 */
[----:B------:R-:W-:Y:S01]  /*4d320*/  LEA.HI R7, R15, 0x18, RZ, 0x1e ;  /* 0x000000180f077811 */ /* 0x000fe200078ff0ff */
[----:B------:R-:W3:Y:S01]  /*4d330*/  LDL.LU R12, [R1+0xfc] ;  /* 0x0000fc00010c7983 */ /* 0x000ee20000300800 */
[----:B------:R-:W-:-:S03]  /*4d340*/  FMUL R4, R4, 1.4426950216293334961 ;  /* 0x3fb8aa3b04047820 */ /* 0x000fc60000400000 */
[----:B------:R-:W3:Y:S01]  /*4d350*/  LDL.LU R15, [R1+0x16c] ;  /* 0x00016c00010f7983 */ /* 0x000ee20000300800 */
[----:B0-----:R-:W-:-:S04]  /*4d360*/  FADD R5, R14, -R0 ;  /* 0x800000000e057221 */ /* 0x001fc80000000000 */
[----:B------:R-:W-:Y:S01]  /*4d370*/  FMUL R5, R5, 1.4426950216293334961 ;  /* 0x3fb8aa3b05057820 */ /* 0x000fe20000400000 */
[----:B-1----:R-:W-:Y:S04]  /*4d380*/  STL [R1+0xd80], R2 ;  /* 0x000d800201007387 */ /* 0x002fe80000100800 */
[----:B------:R0:W1:Y:S01]  /*4d390*/  LDS R2, [R7.X16+0x20000] ;  /* 0x0200000007027984 */ /* 0x000062000000c800 */
[----:B------:R-:W-:Y:S08]  /*4d3a0*/  MUFU.EX2 R5, R5 ;  /* 0x0000000500057308 */ /* 0x000ff00000000800 */
[----:B0-----:R-:W0:Y:S02]  /*4d3b0*/  MUFU.EX2 R7, R4 ;  /* 0x0000000400077308 */ /* 0x001e240000000800 */
[----:B0-----:R-:W-:Y:S04]  /*4d3c0*/  STL [R1+0xc58], R7 ;  /* 0x000c580701007387 */ /* 0x001fe80000100800 */
[----:B------:R-:W3:Y:S04]  /*4d3d0*/  LDL.LU R14, [R1+0x90] ;  /* 0x00009000010e7983 */ /* 0x000ee80000300800 */
[----:B------:R2:W-:Y:S01]  /*4d3e0*/  STL [R1+0xc50], R5 ;  /* 0x000c500501007387 */ /* 0x0005e20000100800 */
[----:B----4-:R-:W-:-:S02]  /*4d3f0*/  FADD R4, R11, -R0 ;  /* 0x800000000b047221 */ /* 0x010fc40000000000 */
[----:B--2---:R-:W-:Y:S02]  /*4d400*/  FADD R5, R10, -R0 ;  /* 0x800000000a057221 */ /* 0x004fe40000000000 */
[----:B------:R-:W0:Y:S04]  /*4d410*/  S2R R10, SR_TID.X ;  /* 0x00000000000a7919 */ /* 0x000e280000002100 */
[----:B------:R-:W1:Y:S01]  /*4d420*/  LDL R0, [R1+0x3ac] ;  /* 0x0003ac0001007983 */ /* 0x000e620000100800 */
[----:B0-----:R-:W-:-:S03]  /*4d430*/  LOP3.LUT R17, R10, 0x1c, RZ, 0xc0, !PT ;  /* 0x0000001c0a117812 */ /* 0x001fc600078ec0ff */
[----:B------:R-:W2:Y:S01]  /*4d440*/  LDL.LU R10, [R1+0x94] ;  /* 0x00009400010a7983 */ /* 0x000ea20000300800 */
[----:B------:R-:W-:-:S04]  /*4d450*/  FMUL R4, R4, 1.4426950216293334961 ;  /* 0x3fb8aa3b04047820 */ /* 0x000fc80000400000 */
[----:B------:R0:W4:Y:S01]  /*4d460*/  MUFU.EX2 R11, R4 ;  /* 0x00000004000b7308 */ /* 0x0001220000000800 */
[----:B------:R-:W-:Y:S02]  /*4d470*/  LEA.HI R7, R17, 0x20, RZ, 0x1e ;  /* 0x0000002011077811 */ /* 0x000fe400078ff0ff */
[----:B---3--:R-:W-:Y:S01]  /*4d480*/  FMNMX R6, R3, R6, !PT ;  /* 0x0000000603067209 */ /* 0x008fe20007800000 */
[----:B------:R-:W-:-:S04]  /*4d490*/  FMUL R3, R5, 1.4426950216293334961 ;  /* 0x3fb8aa3b05037820 */ /* 0x000fc80000400000 */
[----:B------:R-:W-:Y:S01]  /*4d4a0*/  STL [R1+0xe80], R6 ;  /* 0x000e800601007387 */ /* 0x000fe20000100800 */
[--C-:B0-----:R-:W-:Y:S02]  /*4d4b0*/  FADD R4, R13, -R6.reuse ;  /* 0x800000060d047221 */ /* 0x101fe40000000000 */
[----:B------:R-:W-:Y:S01]  /*4d4c0*/  FADD R5, R16, -R6 ;  /* 0x8000000610057221 */ /* 0x000fe20000000000 */
[----:B----4-:R-:W-:Y:S01]  /*4d4d0*/  STL [R1+0xd7c], R11 ;  /* 0x000d7c0b01007387 */ /* 0x010fe20000100800 */
[----:B------:R-:W-:-:S03]  /*4d4e0*/  FMUL R4, R4, 1.4426950216293334961 ;  /* 0x3fb8aa3b04047820 */ /* 0x000fc60000400000 */
[----:B------:R-:W3:Y:S01]  /*4d4f0*/  LDL.LU R13, [R1+0x114] ;  /* 0x00011400010d7983 */ /* 0x000ee20000300800 */
[----:B------:R-:W-:Y:S01]  /*4d500*/  FMUL R5, R5, 1.4426950216293334961 ;  /* 0x3fb8aa3b05057820 */ /* 0x000fe20000400000 */
[----:B------:R0:W4:Y:S02]  /*4d510*/  MUFU.EX2 R18, R3 ;  /* 0x0000000300127308 */ /* 0x0001240000000800 */
[----:B------:R-:W3:Y:S04]  /*4d520*/  LDL.LU R16, [R1+0x170] ;  /* 0x0001700001107983 */ /* 0x000ee80000300800 */
[----:B0-----:R0:W1:Y:S02]  /*4d530*/  LDS R3, [R7.X16+0x20000] ;  /* 0x0200000007037984 */ /* 0x001064000000c800 */
[----:B------:R-:W-:Y:S08]  /*4d540*/  MUFU.EX2 R5, R5 ;  /* 0x0000000500057308 */ /* 0x000ff00000000800 */
[----:B0-----:R0:W0:Y:S01]  /*4d550*/  MUFU.EX2 R7, R4 ;  /* 0x0000000400077308 */ /* 0x0010220000000800 */
[----:B----4-:R-:W-:Y:S04]  /*4d560*/  STL [R1+0xd78], R18 ;  /* 0x000d781201007387 */ /* 0x010fe80000100800 */
[----:B------:R-:W-:Y:S01]  /*4d570*/  STL [R1+0x2350], R18 ;  /* 0x0023501201007387 */ /* 0x000fe20000100800 */
[----:B0-----:R-:W-:-:S03]  /*4d580*/  FADD R4, R12, -R6 ;  /* 0x800000060c047221 */ /* 0x001fc60000000000 */
[----:B------:R-:W-:Y:S04]  /*4d590*/  STL [R1+0xc48], R7 ;  /* 0x000c480701007387 */ /* 0x000fe80000100800 */
[----:B------:R-:W3:Y:S04]  /*4d5a0*/  LDL.LU R12, [R1+0x9c] ;  /* 0x00009c00010c7983 */ /* 0x000ee80000300800 */
[----:B------:R0:W-:Y:S01]  /*4d5b0*/  STL [R1+0xc44], R5 ;  /* 0x000c440501007387 */ /* 0x0001e20000100800 */
[----:B------:R-:W-:Y:S02]  /*4d5c0*/  FMUL R4, R4, 1.4426950216293334961 ;  /* 0x3fb8aa3b04047820 */ /* 0x000fe40000400000 */
[----:B0-----:R-:W-:-:S02]  /*4d5d0*/  FADD R5, R15, -R6 ;  /* 0x800000060f057221 */ /* 0x001fc40000000000 */
[----:B------:R-:W3:Y:S04]  /*4d5e0*/  LDL R6, [R1+0x3b0] ;  /* 0x0003b00001067983 */ /* 0x000ee80000100800 */
[----:B------:R-:W3:Y:S01]  /*4d5f0*/  LDL.LU R20, [R1+0xb0] ;  /* 0x0000b00001147983 */ /* 0x000ee20000300800 */
[----:B------:R0:W0:Y:S01]  /*4d600*/  MUFU.EX2 R9, R4 ;  /* 0x0000000400097308 */ /* 0x0000220000000800 */
[----:B-1----:R-:W-:Y:S01]  /*4d610*/  FMNMX R0, R2, R0, !PT ;  /* 0x0000000002007209 */ /* 0x002fe20007800000 */
[----:B------:R-:W-:-:S04]  /*4d620*/  FMUL R2, R5, 1.4426950216293334961 ;  /* 0x3fb8aa3b05027820 */ /* 0x000fc80000400000 */
[----:B------:R-:W-:Y:S01]  /*4d630*/  STL [R1+0xe78], R0 ;  /* 0x000e780001007387 */ /* 0x000fe20000100800 */
[----:B0-----:R-:W-:-:S03]  /*4d640*/  FADD R4, R14, -R0 ;  /* 0x800000000e047221 */ /* 0x001fc60000000000 */
[----:B------:R-:W-:Y:S04]  /*4d650*/  STL [R1+0xd74], R9 ;  /* 0x000d740901007387 */ /* 0x000fe80000100800 */
[----:B------:R-:W4:Y:S01]  /*4d660*/  LDL.LU R14, [R1+0xcc] ;  /* 0x0000cc00010e7983 */ /* 0x000f220000300800 */
[----:B--2---:R-:W-:-:S03]  /*4d670*/  FADD R5, R10, -R0 ;  /* 0x800000000a057221 */ /* 0x004fc60000000000 */
[----:B------:R-:W2:Y:S04]  /*4d680*/  LDL.LU R10, [R1+0x118] ;  /* 0x00011800010a7983 */ /* 0x000ea80000300800 */
[----:B------:R-:W0:Y:S01]  /*4d690*/  S2R R15, SR_TID.X ;  /* 0x00000000000f7919 */ /* 0x000e220000002100 */
[----:B------:R-:W-:Y:S01]  /*4d6a0*/  FMUL R4, R4, 1.4426950216293334961 ;  /* 0x3fb8aa3b04047820 */ /* 0x000fe20000400000 */
[----:B------:R1:W0:Y:S01]  /*4d6b0*/  MUFU.EX2 R17, R2 ;  /* 0x0000000200117308 */ /* 0x0002220000000800 */
[----:B------:R-:W-:Y:S01]  /*4d6c0*/  FMUL R5, R5, 1.4426950216293334961 ;  /* 0x3fb8aa3b05057820 */ /* 0x000fe20000400000 */
[----:B0-----:R-:W-:-:S04]  /*4d6d0*/  LOP3.LUT R15, R15, 0x1c, RZ, 0xc0, !PT ;  /* 0x0000001c0f0f7812 */ /* 0x001fc800078ec0ff */
[----:B------:R-:W-:-:S05]  /*4d6e0*/  LEA.HI R7, R15, 0x28, RZ, 0x1e ;  /* 0x000000280f077811 */ /* 0x000fca00078ff0ff */
[----:B-1----:R0:W1:Y:S01]  /*4d6f0*/  LDS R2, [R7.X16+0x20000] ;  /* 0x0200000007027984 */ /* 0x002062000000c800 */
[----:B------:R-:W-:Y:S08]  /*4d700*/  MUFU.EX2 R5, R5 ;  /* 0x0000000500057308 */ /* 0x000ff00000000800 */
[----:B0-----:R3:W0:Y:S02]  /*4d710*/  MUFU.EX2 R7, R4 ;  /* 0x0000000400077308 */ /* 0x0016240000000800 */
[----:B---3--:R-:W-:-:S02]  /*4d720*/  FADD R4, R13, -R0 ;  /* 0x800000000d047221 */ /* 0x008fc40000000000 */
[----:B------:R-:W3:Y:S04]  /*4d730*/  S2R R13, SR_TID.X ;  /* 0x00000000000d7919 */ /* 0x000ee80000002100 */
[----:B------:R-:W-:Y:S04]  /*4d740*/  STL [R1+0xd70], R17 ;  /* 0x000d701101007387 */ /* 0x000fe80000100800 */
[----:B------:R-:W-:Y:S04]  /*4d750*/  STL [R1+0x234c], R17 ;  /* 0x00234c1101007387 */ /* 0x000fe80000100800 */
[----:B0-----:R-:W-:Y:S04]  /*4d760*/  STL [R1+0xc38], R7 ;  /* 0x000c380701007387 */ /* 0x001fe80000100800 */
[----:B------:R-:W2:Y:S04]  /*4d770*/  LDL.LU R15, [R1+0xb8] ;  /* 0x0000b800010f7983 */ /* 0x000ea80000300800 */
[----:B------:R0:W-:Y:S01]  /*4d780*/  STL [R1+0xc30], R5 ;  /* 0x000c300501007387 */ /* 0x0001e20000100800 */
[----:B------:R-:W-:-:S02]  /*4d790*/  FMUL R4, R4, 1.4426950216293334961 ;  /* 0x3fb8aa3b04047820 */ /* 0x000fc40000400000 */
[----:B0-----:R-:W-:Y:S01]  /*4d7a0*/  FADD R5, R16, -R0 ;  /* 0x8000000010057221 */ /* 0x001fe20000000000 */
[----:B---3--:R-:W-:Y:S01]  /*4d7b0*/  LOP3.LUT R16, R13, 0x1c, RZ, 0xc0, !PT ;  /* 0x0000001c0d107812 */ /* 0x008fe200078ec0ff */
[----:B------:R0:W3:Y:S01]  /*4d7c0*/  MUFU.EX2 R8, R4 ;  /* 0x0000000400087308 */ /* 0x0000e20000000800 */
[----:B------:R-:W1:Y:S01]  /*4d7d0*/  LDL R0, [R1+0x3b4] ;  /* 0x0003b40001007983 */ /* 0x000e620000100800 */
[----:B------:R-:W-:Y:S01]  /*4d7e0*/  FMUL R5, R5, 1.4426950216293334961 ;  /* 0x3fb8aa3b05057820 */ /* 0x000fe20000400000 */
[----:B------:R-:W-:Y:S02]  /*4d7f0*/  LEA.HI R7, R16, 0x30, RZ, 0x1e ;  /* 0x0000003010077811 */ /* 0x000fe400078ff0ff */
[----:B------:R-:W2:Y:S03]  /*4d800*/  LDL.LU R13, [R1+0xb4] ;  /* 0x0000b400010d7983 */ /* 0x000ea60000300800 */
[----:B------:R0:W0:Y:S01]  /*4d810*/  MUFU.EX2 R16, R5 ;  /* 0x0000000500107308 */ /* 0x0000220000000800 */
[----:B------:R-:W-:-:S02]  /*4d820*/  FMNMX R6, R3, R6, !PT ;  /* 0x0000000603067209 */ /* 0x000fc40007800000 */
[----:B------:R-:W1:Y:S03]  /*4d830*/  LDS R3, [R7.X16+0x20000] ;  /* 0x0200000007037984 */ /* 0x000e66000000c800 */
[--C-:B0-----:R-:W-:Y:S02]  /*4d840*/  FADD R4, R12, -R6.reuse ;  /* 0x800000060c047221 */ /* 0x101fe40000000000 */
[--C-:B------:R-:W-:Y:S02]  /*4d850*/  FADD R5, R20, -R6.reuse ;  /* 0x8000000614057221 */ /* 0x100fe40000000000 */
[----:B------:R-:W-:Y:S02]  /*4d860*/  FMUL R4, R4, 1.4426950216293334961 ;  /* 0x3fb8aa3b04047820 */ /* 0x000fe40000400000 */
[----:B------:R-:W-:Y:S02]  /*4d870*/  FMUL R5, R5, 1.4426950216293334961 ;  /* 0x3fb8aa3b05057820 */ /* 0x000fe40000400000 */
[----:B------:R-:W0:Y:S08]  /*4d880*/  MUFU.EX2 R20, R4 ;  /* 0x0000000400147308 */ /* 0x000e300000000800 */
[----:B------:R-:W0:Y:S01]  /*4d890*/  MUFU.EX2 R5, R5 ;  /* 0x0000000500057308 */ /* 0x000e220000000800 */
[----:B------:R-:W-:Y:S04]  /*4d8a0*/  STL [R1+0xe70], R6 ;  /* 0x000e700601007387 */ /* 0x000fe80000100800 */
[----:B------:R-:W2:Y:S04]  /*4d8b0*/  LDL.LU R12, [R1+0xd4] ;  /* 0x0000d400010c7983 */ /* 0x000ea80000300800 */
[----:B---3--:R-:W-:Y:S04]  /*4d8c0*/  STL [R1+0xd6c], R8 ;  /* 0x000d6c0801007387 */ /* 0x008fe80000100800 */
[----:B------:R-:W3:Y:S04]  /*4d8d0*/  LDL.LU R21, [R1+0x11c] ;  /* 0x00011c0001157983 */ /* 0x000ee80000300800 */
[----:B------:R-:W-:Y:S04]  /*4d8e0*/  STL [R1+0xd64], R16 ;  /* 0x000d641001007387 */ /* 0x000fe80000100800 */
[----:B------:R-:W-:Y:S04]  /*4d8f0*/  STL [R1+0x2354], R16 ;  /* 0x0023541001007387 */ /* 0x000fe80000100800 */
[----:B0-----:R-:W-:Y:S01]  /*4d900*/  STL [R1+0xc28], R20 ;  /* 0x000c281401007387 */ /* 0x001fe20000100800 */
[----:B----4-:R-:W-:-:S03]  /*4d910*/  FADD R4, R14, -R6 ;  /* 0x800000060e047221 */ /* 0x010fc60000000000 */
[----:B------:R-:W4:Y:S04]  /*4d920*/  LDL.LU R14, [R1+0x54] ;  /* 0x00005400010e7983 */ /* 0x000f280000300800 */
[----:B------:R2:W-:Y:S02]  /*4d930*/  STL [R1+0xc24], R5 ;  /* 0x000c240501007387 */ /* 0x0005e40000100800 */
[----:B--2---:R-:W-:Y:S02]  /*4d940*/  FADD R5, R10, -R6 ;  /* 0x800000060a057221 */ /* 0x004fe40000000000 */
[----:B------:R-:W2:Y:S04]  /*4d950*/  LDL R6, [R1+0x3b8] ;  /* 0x0003b80001067983 */ /* 0x000ea80000100800 */
[----:B------:R-:W0:Y:S01]  /*4d960*/  S2R R10, SR_TID.X ;  /* 0x00000000000a7919 */ /* 0x000e220000002100 */
[----:B------:R-:W-:-:S04]  /*4d970*/  FMUL R4, R4, 1.4426950216293334961 ;  /* 0x3fb8aa3b04047820 */ /* 0x000fc80000400000 */
[----:B------:R0:W0:Y:S02]  /*4d980*/  MUFU.EX2 R16, R4 ;  /* 0x0000000400107308 */ /* 0x0000240000000800 */
[----:B0-----:R-:W-:Y:S02]  /*4d990*/  LOP3.LUT R22, R10, 0x1c, RZ, 0xc0, !PT ;  /* 0x0000001c0a167812 */ /* 0x001fe400078ec0ff */
[----:B------:R-:W4:Y:S02]  /*4d9a0*/  LDL.LU R10, [R1+0xbc] ;  /* 0x0000bc00010a7983 */ /* 0x000f240000300800 */
[----:B------:R-:W-:Y:S02]  /*4d9b0*/  LEA.HI R7, R22, 0x38, RZ, 0x1e ;  /* 0x0000003816077811 */ /* 0x000fe400078ff0ff */
[----:B-1----:R-:W-:-:S05]  /*4d9c0*/  FMNMX R0, R2, R0, !PT ;  /* 0x0000000002007209 */ /* 0x002fca0007800000 */
[--C-:B------:R-:W-:Y:S01]  /*4d9d0*/  FADD R4, R15, -R0.reuse ;  /* 0x800000000f047221 */ /* 0x100fe20000000000 */
[----:B------:R0:W-:Y:S01]  /*4d9e0*/  STL [R1+0xe68], R0 ;  /* 0x000e680001007387 */ /* 0x0001e20000100800 */
[----:B------:R-:W-:Y:S02]  /*4d9f0*/  FMUL R2, R5, 1.4426950216293334961 ;  /* 0x3fb8aa3b05027820 */ /* 0x000fe40000400000 */
[----:B------:R-:W-:Y:S01]  /*4da00*/  FMUL R4, R4, 1.4426950216293334961 ;  /* 0x3fb8aa3b04047820 */ /* 0x000fe20000400000 */
[----:B------:R-:W-:Y:S01]  /*4da10*/  STL [R1+0xc5c], R16 ;  /* 0x000c5c1001007387 */ /* 0x000fe20000100800 */
[----:B------:R-:W-:Y:S02]  /*4da20*/  FADD R5, R13, -R0 ;  /* 0x800000000d057221 */ /* 0x000fe40000000000 */
[----:B------:R-:W-:Y:S01]  /*4da30*/  MUFU.EX2 R17, R4 ;  /* 0x0000000400117308 */ /* 0x000fe20000000800 */
[----:B------:R-:W4:Y:S01]  /*4da40*/  LDL.LU R22, [R1+0xdc] ;  /* 0x0000dc0001167983 */ /* 0x000f220000300800 */
[----:B------:R-:W-:-:S03]  /*4da50*/  FMUL R5, R5, 1.4426950216293334961 ;  /* 0x3fb8aa3b05057820 */ /* 0x000fc60000400000 */
[----:B------:R-:W4:Y:S03]  /*4da60*/  LDL.LU R23, [R1+0x120] ;  /* 0x0001200001177983 */ /* 0x000f260000300800 */
[----:B------:R1:W0:Y:S08]  /*4da70*/  MUFU.EX2 R15, R2 ;  /* 0x00000002000f7308 */ /* 0x0002300000000800 */
[----:B------:R-:W0:Y:S01]  /*4da80*/  MUFU.EX2 R18, R5 ;  /* 0x0000000500127308 */ /* 0x000e220000000800 */
[----:B-1----:R-:W1:Y:S01]  /*4da90*/  LDS R2, [R7.X16+0x20000] ;  /* 0x0200000007027984 */ /* 0x002e62000000c800 */
[----:B------:R-:W-:-:S03]  /*4daa0*/  FADD R4, R12, -R0 ;  /* 0x800000000c047221 */ /* 0x000fc60000000000 */
[----:B0-----:R-:W-:Y:S04]  /*4dab0*/  STL [R1+0xc54], R15 ;  /* 0x000c540f01007387 */ /* 0x001fe80000100800 */
[----:B------:R-:W-:Y:S04]  /*4dac0*/  STL [R1+0x2348], R15 ;  /* 0x0023480f01007387 */ /* 0x000fe80000100800 */
[----:B------:R-:W-:Y:S04]  /*4dad0*/  STL [R1+0xc18], R17 ;  /* 0x000c181101007387 */ /* 0x000fe80000100800 */
[----:B------:R-:W4:Y:S04]  /*4dae0*/  LDL.LU R13, [R1+0x4c] ;  /* 0x00004c00010d7983 */ /* 0x000f280000300800 */
[----:B------:R-:W-:Y:S01]  /*4daf0*/  STL [R1+0xc10], R18 ;  /* 0x000c101201007387 */ /* 0x000fe20000100800 */
[----:B--2---:R-:W-:Y:S01]  /*4db00*/  FMNMX R6, R3, R6, !PT ;  /* 0x0000000603067209 */ /* 0x004fe20007800000 */
[----:B------:R-:W-:-:S02]  /*4db10*/  FMUL R3, R4, 1.4426950216293334961 ;  /* 0x3fb8aa3b04037820 */ /* 0x000fc40000400000 */
[----:B---3--:R-:W-:Y:S02]  /*4db20*/  FADD R4, R21, -R0 ;  /* 0x8000000015047221 */ /* 0x008fe40000000000 */
[----:B------:R-:W0:Y:S01]  /*4db30*/  MUFU.EX2 R0, R3 ;  /* 0x0000000300007308 */ /* 0x000e220000000800 */
[----:B------:R-:W-:Y:S04]  /*4db40*/  STL [R1+0xe64], R6 ;  /* 0x000e640601007387 */ /* 0x000fe80000100800 */
[----:B------:R-:W2:Y:S04]  /*4db50*/  LDL.LU R21, [R1+0xc8] ;  /* 0x0000c80001157983 */ /* 0x000ea80000300800 */
[----:B0-----:R0:W-:Y:S04]  /*4db60*/  STL [R1+0xc4c], R0 ;  /* 0x000c4c0001007387 */ /* 0x0011e80000100800 */
[----:B0-----:R-:W1:Y:S04]  /*4db70*/  LDL R0, [R1+0x3bc] ;  /* 0x0003bc0001007983 */ /* 0x001e680000100800 */
[----:B------:R-:W0:Y:S01]  /*4db80*/  S2R R12, SR_TID.X ;  /* 0x00000000000c7919 */ /* 0x000e220000002100 */
[----:B------:R-:W-:-:S02]  /*4db90*/  FMUL R3, R4, 1.4426950216293334961 ;  /* 0x3fb8aa3b04037820 */ /* 0x000fc40000400000 */
[----:B----4-:R-:W-:Y:S02]  /*4dba0*/  FADD R4, R14, -R6 ;  /* 0x800000060e047221 */ /* 0x010fe40000000000 */
[----:B------:R3:W4:Y:S02]  /*4dbb0*/  MUFU.EX2 R14, R3 ;  /* 0x00000003000e7308 */ /* 0x0007240000000800 */
[----:B------:R-:W-:Y:S01]  /*4dbc0*/  FMUL R4, R4, 1.4426950216293334961 ;  /* 0x3fb8aa3b04047820 */ /* 0x000fe20000400000 */
[----:B0-----:R-:W-:-:S04]  /*4dbd0*/  LOP3.LUT R12, R12, 0x1c, RZ, 0xc0, !PT ;  /* 0x0000001c0c0c7812 */ /* 0x001fc800078ec0ff */
[----:B------:R-:W-:Y:S01]  /*4dbe0*/  LEA.HI R7, R12, 0x40, RZ, 0x1e ;  /* 0x000000400c077811 */ /* 0x000fe200078ff0ff */
[----:B------:R-:W-:Y:S01]  /*4dbf0*/  FADD R5, R10, -R6 ;  /* 0x800000060a057221 */ /* 0x000fe20000000000 */
[----:B------:R-:W2:Y:S04]  /*4dc00*/  LDL.LU R12, [R1+0xe4] ;  /* 0x0000e400010c7983 */ /* 0x000ea80000300800 */
[----:B---3--:R0:W3:Y:S01]  /*4dc10*/  LDS R3, [R7.X16+0x20000] ;  /* 0x0200000007037984 */ /* 0x0080e2000000c800 */
[----:B------:R-:W-:-:S03]  /*4dc20*/  FMUL R5, R5, 1.4426950216293334961 ;  /* 0x3fb8aa3b05057820 */ /* 0x000fc60000400000 */
[----:B------:R-:W3:Y:S01]  /*4dc30*/  LDL.LU R10, [R1+0x124] ;  /* 0x00012400010a7983 */ /* 0x000ee20000300800 */
[----:B0-----:R0:W0:Y:S02]  /*4dc40*/  MUFU.EX2 R7, R4 ;  /* 0x0000000400077308 */ /* 0x0010240000000800 */
[--C-:B0-----:R-:W-:Y:S02]  /*4dc50*/  FADD R4, R22, -R6.reuse ;  /* 0x8000000616047221 */ /* 0x101fe40000000000 */
[----:B------:R-:W0:Y:S02]  /*4dc60*/  S2R R22, SR_TID.X ;  /* 0x0000000000167919 */ /* 0x000e240000002100 */
[----:B------:R-:W-:Y:S02]  /*4dc70*/  FMUL R4, R4, 1.4426950216293334961 ;  /* 0x3fb8aa3b04047820 */ /* 0x000fe40000400000 */
[----:B------:R4:W0:Y:S08]  /*4dc80*/  MUFU.EX2 R15, R5 ;  /* 0x00000005000f7308 */ /* 0x0008300000000800 */
[----:B------:R-:W4:Y:S02]  /*4dc90*/  MUFU.EX2 R4, R4 ;  /* 0x0000000400047308 */ /* 0x000f240000000800 */
[----:B----4-:R-:W-:Y:S01]  /*4dca0*/  FADD R5, R23, -R6 ;  /* 0x8000000617057221 */ /* 0x010fe20000000000 */
[----:B------:R-:W-:Y:S04]  /*4dcb0*/  STL [R1+0xc40], R14 ;  /* 0x000c400e01007387 */ /* 0x000fe80000100800 */
[----:B------:R-:W-:Y:S04]  /*4dcc0*/  STL [R1+0x2344], R14 ;  /* 0x0023440e01007387 */ /* 0x000fe80000100800 */
[----:B------:R-:W4:Y:S01]  /*4dcd0*/  LDL.LU R26, [R1+0x58] ;  /* 0x00005800011a7983 */ /* 0x000f220000300800 */
[----:B0-----:R-:W-:-:S03]  /*4dce0*/  LOP3.LUT R22, R22, 0x1c, RZ, 0xc0, !PT ;  /* 0x0000001c16167812 */ /* 0x001fc600078ec0ff */
[----:B------:R-:W-:Y:S01]  /*4dcf0*/  STL [R1+0xc0c], R7 ;  /* 0x000c0c0701007387 */ /* 0x000fe20000100800 */
[----:B------:R-:W-:-:S03]  /*4dd00*/  LEA.HI R6, R22, 0x48, RZ, 0x1e ;  /* 0x0000004816067811 */ /* 0x000fc600078ff0ff */
[----:B------:R-:W-:Y:S04]  /*4dd10*/  STL [R1+0xc04], R15 ;  /* 0x000c040f01007387 */ /* 0x000fe80000100800 */
[----:B------:R0:W-:Y:S04]  /*4dd20*/  STL [R1+0xc3c], R4 ;  /* 0x000c3c0401007387 */ /* 0x0001e80000100800 */
[----:B------:R-:W4:Y:S01]  /*4dd30*/  LDL.LU R23, [R1+0x7c] ;  /* 0x00007c0001177983 */ /* 0x000f220000300800 */
[----:B-1----:R-:W-:Y:S01]  /*4dd40*/  FMNMX R0, R2, R0, !PT ;  /* 0x0000000002007209 */ /* 0x002fe20007800000 */
[----:B------:R-:W-:-:S04]  /*4dd50*/  FMUL R2, R5, 1.4426950216293334961 ;  /* 0x3fb8aa3b05027820 */ /* 0x000fc80000400000 */
[--C-:B0-----:R-:W-:Y:S01]  /*4dd60*/  FADD R4, R13, -R0.reuse ;  /* 0x800000000d047221 */ /* 0x101fe20000000000 */
[----:B------:R-:W-:Y:S01]  /*4dd70*/  STL [R1+0xe5c], R0 ;  /* 0x000e5c0001007387 */ /* 0x000fe20000100800 */
[----:B------:R0:W1:Y:S03]  /*4dd80*/  MUFU.EX2 R13, R2 ;  /* 0x00000002000d7308 */ /* 0x0000660000000800 */
[----:B0-----:R0:W4:Y:S04]  /*4dd90*/  LDS R2, [R6.X16+0x20000] ;  /* 0x0200000006027984 */ /* 0x001128000000c800 */
[----:B0-----:R-:W4:Y:S01]  /*4dda0*/  LDL R6, [R1+0x3c0] ;  /* 0x0003c00001067983 */ /* 0x001f220000100800 */
[----:B--2---:R-:W-:-:S02]  /*4ddb0*/  FADD R5, R21, -R0 ;  /* 0x8000000015057221 */ /* 0x004fc40000000000 */
[----:B------:R-:W-:Y:S01]  /*4ddc0*/  FMUL R4, R4, 1.4426950216293334961 ;  /* 0x3fb8aa3b04047820 */ /* 0x000fe20000400000 */
[----:B------:R-:W2:Y:S01]  /*4ddd0*/  LDL.LU R24, [R1+0xec] ;  /* 0x0000ec0001187983 */ /* 0x000ea20000300800 */
[----:B------:R-:W-:Y:S02]  /*4dde0*/  FMUL R5, R5, 1.4426950216293334961 ;  /* 0x3fb8aa3b05057820 */ /* 0x000fe40000400000 */
[----:B------:R-:W0:Y:S01]  /*4ddf0*/  MUFU.EX2 R21, R4 ;  /* 0x0000000400157308 */ /* 0x000e220000000800 */
[----:B------:R-:W2:Y:S07]  /*4de00*/  LDL.LU R25, [R1+0x128] ;  /* 0x0001280001197983 */ /* 0x000eae0000300800 */
[----:B------:R3:W3:Y:S01]  /*4de10*/  MUFU.EX2 R14, R5 ;  /* 0x00000005000e7308 */ /* 0x0006e20000000800 */
[----:B-1----:R-:W-:Y:S04]  /*4de20*/  STL [R1+0xc34], R13 ;  /* 0x000c340d01007387 */ /* 0x002fe80000100800 */
[----:B------:R-:W2:Y:S04]  /*4de30*/  LDL.LU R22, [R1+0x5c] ;  /* 0x00005c0001167983 */ /* 0x000ea80000300800 */
[----:B0-----:R-:W-:Y:S01]  /*4de40*/  STL [R1+0xbf8], R21 ;  /* 0x000bf81501007387 */ /* 0x001fe20000100800 */
[----:B---3--:R-:W-:-:S03]  /*4de50*/  FADD R5, R10, -R0 ;  /* 0x800000000a057221 */ /* 0x008fc60000000000 */
[----:B------:R-:W3:Y:S04]  /*4de60*/  LDL.LU R10, [R1+0x98] ;  /* 0x00009800010a7983 */ /* 0x000ee80000300800 */
[----:B------:R-:W-:Y:S01]  /*4de70*/  STL [R1+0xbf4], R14 ;  /* 0x000bf40e01007387 */ /* 0x000fe20000100800 */
[----:B------:R-:W-:-:S03]  /*4de80*/  FADD R4, R12, -R0 ;  /* 0x800000000c047221 */ /* 0x000fc60000000000 */
[----:B------:R-:W0:Y:S01]  /*4de90*/  S2R R12, SR_TID.X ;  /* 0x00000000000c7919 */ /* 0x000e220000002100 */
[----:B------:R-:W-:-:S04]  /*4dea0*/  FMUL R4, R4, 1.4426950216293334961 ;  /* 0x3fb8aa3b04047820 */ /* 0x000fc80000400000 */
[----:B------:R1:W0:Y:S01]  /*4deb0*/  MUFU.EX2 R0, R4 ;  /* 0x0000000400007308 */ /* 0x0002220000000800 */
[----:B----4-:R-:W-:-:S05]  /*4dec0*/  FMNMX R28, R3, R6, !PT ;  /* 0x00000006031c7209 */ /* 0x010fca0007800000 */
[----:B------:R-:W-:Y:S04]  /*4ded0*/  STL [R1+0xe54], R28 ;  /* 0x000e541c01007387 */ /* 0x000fe80000100800 */
[----:B------:R-:W4:Y:S01]  /*4dee0*/  LDL R19, [R1+0x3c4] ;  /* 0x0003c40001137983 */ /* 0x000f220000100800 */
[----:B-1----:R-:W-:Y:S01]  /*4def0*/  FADD R4, R26, -R28 ;  /* 0x8000001c1a047221 */ /* 0x002fe20000000000 */
[----:B0-----:R-:W-:Y:S01]  /*4df00*/  LOP3.LUT R12, R12, 0x1c, RZ, 0xc0, !PT ;  /* 0x0000001c0c0c7812 */ /* 0x001fe200078ec0ff */
[----:B------:R-:W-:Y:S02]  /*4df10*/  FMUL R3, R5, 1.4426950216293334961 ;  /* 0x3fb8aa3b05037820 */ /* 0x000fe40000400000 */
[----:B------:R-:W-:Y:S01]  /*4df20*/  FMUL R4, R4, 1.4426950216293334961 ;  /* 0x3fb8aa3b04047820 */ /* 0x000fe20000400000 */
[----:B------:R-:W-:-:S02]  /*4df30*/  LEA.HI R6, R12, 0x50, RZ, 0x1e ;  /* 0x000000500c067811 */ /* 0x000fc400078ff0ff */
[----:B------:R0:W1:Y:S08]  /*4df40*/  MUFU.EX2 R12, R3 ;  /* 0x00000003000c7308 */ /* 0x0000700000000800 */
[----:B------:R-:W1:Y:S01]  /*4df50*/  MUFU.EX2 R4, R4 ;  /* 0x0000000400047308 */ /* 0x000e620000000800 */
[----:B------:R-:W-:Y:S01]  /*4df60*/  STL [R1+0xc2c], R0 ;  /* 0x000c2c0001007387 */ /* 0x000fe20000100800 */
[----:B------:R-:W-:-:S03]  /*4df70*/  FADD R5, R23, -R28 ;  /* 0x8000001c17057221 */ /* 0x000fc60000000000 */
[----:B0-----:R0:W3:Y:S04]  /*4df80*/  LDS R3, [R6.X16+0x20000] ;  /* 0x0200000006037984 */ /* 0x0010e8000000c800 */
[----:B------:R-:W3:Y:S04]  /*4df90*/  S2R R23, SR_TID.X ;  /* 0x0000000000177919 */ /* 0x000ee80000002100 */
[----:B0-----:R-:W4:Y:S04]  /*4dfa0*/  LDL.LU R6, [R1+0x12c] ;  /* 0x00012c0001067983 */ /* 0x001f280000300800 */
[----:B-1----:R-:W-:Y:S04]  /*4dfb0*/  STL [R1+0xc20], R12 ;  /* 0x000c200c01007387 */ /* 0x002fe80000100800 */
[----:B------:R2:W-:Y:S01]  /*4dfc0*/  STL [R1+0xbec], R4 ;  /* 0x000bec0401007387 */ /* 0x0005e20000100800 */
[----:B------:R-:W-:-:S03]  /*4dfd0*/  FMUL R5, R5, 1.4426950216293334961 ;  /* 0x3fb8aa3b05057820 */ /* 0x000fc60000400000 */
[----:B------:R-:W4:Y:S01]  /*4dfe0*/  LDL.LU R26, [R1+0x60] ;  /* 0x00006000011a7983 */ /* 0x000f220000300800 */
[----:B--2---:R-:W-:-:S04]  /*4dff0*/  FADD R4, R24, -R28 ;  /* 0x8000001c18047221 */ /* 0x004fc80000000000 */
[----:B------:R-:W-:Y:S01]  /*4e000*/  FMUL R4, R4, 1.4426950216293334961 ;  /* 0x3fb8aa3b04047820 */ /* 0x000fe20000400000 */
[----:B------:R-:W0:Y:S08]  /*4e010*/  MUFU.EX2 R5, R5 ;  /* 0x0000000500057308 */ /* 0x000e300000000800 */
[----:B------:R-:W1:Y:S01]  /*4e020*/  MUFU.EX2 R4, R4 ;  /* 0x0000000400047308 */ /* 0x000e620000000800 */
[----:B---3--:R-:W-:-:S02]  /*4e030*/  LOP3.LUT R24, R23, 0x1c, RZ, 0xc0, !PT ;  /* 0x0000001c17187812 */ /* 0x008fc400078ec0ff */
[----:B------:R-:W2:Y:S04]  /*4e040*/  LDL.LU R23, [R1+0xc0] ;  /* 0x0000c00001177983 */ /* 0x000ea80000300800 */
[----:B0-----:R0:W-:Y:S01]  /*4e050*/  STL [R1+0xbe4], R5 ;  /* 0x000be40501007387 */ /* 0x0011e20000100800 */
[----:B------:R-:W-:-:S03]  /*4e060*/  LEA.HI R24, R24, 0x58, RZ, 0x1e ;  /* 0x0000005818187811 */ /* 0x000fc600078ff0ff */
[----:B-1----:R1:W-:Y:S01]  /*4e070*/  STL [R1+0xc1c], R4 ;  /* 0x000c1c0401007387 */ /* 0x0023e20000100800 */
[----:B0-----:R-:W-:-:S04]  /*4e080*/  FADD R5, R25, -R28 ;  /* 0x8000001c19057221 */ /* 0x001fc80000000000 */
[----:B------:R-:W-:Y:S01]  /*4e090*/  FMUL R5, R5, 1.4426950216293334961 ;  /* 0x3fb8aa3b05057820 */ /* 0x000fe20000400000 */
[----:B----4-:R-:W-:Y:S02]  /*4e0a0*/  FMNMX R19, R2, R19, !PT ;  /* 0x0000001302137209 */ /* 0x010fe40007800000 */
[----:B------:R0:W3:Y:S03]  /*4e0b0*/  LDS R2, [R24.X16+0x20000] ;  /* 0x0200000018027984 */ /* 0x0000e6000000c800 */
[--C-:B-1----:R-:W-:Y:S01]  /*4e0c0*/  FADD R4, R22, -R19.reuse ;  /* 0x8000001316047221 */ /* 0x102fe20000000000 */
[----:B------:R-:W-:Y:S03]  /*4e0d0*/  STL [R1+0xe7c], R19 ;  /* 0x000e7c1301007387 */ /* 0x000fe60000100800 */
[----:B------:R-:W-:Y:S01]  /*4e0e0*/  FMUL R4, R4, 1.4426950216293334961 ;  /* 0x3fb8aa3b04047820 */ /* 0x000fe20000400000 */
[----:B------:R-:W4:Y:S01]  /*4e0f0*/  LDL.LU R28, [R1+0x50] ;  /* 0x00005000011c7983 */ /* 0x000f220000300800 */
[----:B------:R1:W-:Y:S03]  /*4e100*/  MUFU.EX2 R22, R5 ;  /* 0x0000000500167308 */ /* 0x0003e60000000800 */
[----:B0-----:R-:W2:Y:S04]  /*4e110*/  LDL R24, [R1+0x3c8] ;  /* 0x0003c80001187983 */ /* 0x001ea80000100800 */
[----:B------:R-:W2:Y:S01]  /*4e120*/  LDL.LU R25, [R1+0x48] ;  /* 0x0000480001197983 */ /* 0x000ea20000300800 */
[----:B-1----:R-:W-:-:S02]  /*4e130*/  FADD R5, R10, -R19 ;  /* 0x800000130a057221 */ /* 0x002fc40000000000 */
[----:B------:R0:W1:Y:S02]  /*4e140*/  MUFU.EX2 R10, R4 ;  /* 0x00000004000a7308 */ /* 0x0000640000000800 */
[----:B0-----:R-:W2:Y:S01]  /*4e150*/  LDL.LU R4, [R1+0xf4] ;  /* 0x0000f40001047983 */ /* 0x001ea20000300800 */
[----:B------:R-:W-:-:S03]  /*4e160*/  FMUL R5, R5, 1.4426950216293334961 ;  /* 0x3fb8aa3b05057820 */ /* 0x000fc60000400000 */
[----:B-1----:R0:W-:Y:S04]  /*4e170*/  STL [R1+0xbdc], R10 ;  /* 0x000bdc0a01007387 */ /* 0x0021e80000100800 */
[----:B0-----:R-:W3:Y:S04]  /*4e180*/  LDL.LU R10, [R1+0x64] ;  /* 0x00006400010a7983 */ /* 0x001ee80000300800 */
[----:B------:R-:W-:Y:S04]  /*4e190*/  STL [R1+0xc14], R22 ;  /* 0x000c141601007387 */ /* 0x000fe80000100800 */
[----:B------:R0:W-:Y:S02]  /*4e1a0*/  STL [R1+0x232c], R22 ;  /* 0x00232c1601007387 */ /* 0x0001e40000100800 */
[----:B0-----:R0:W1:Y:S02]  /*4e1b0*/  MUFU.EX2 R22, R5 ;  /* 0x0000000500167308 */ /* 0x0010640000000800 */
[--C-:B0-----:R-:W-:Y:S01]  /*4e1c0*/  FADD R5, R6, -R19.reuse ;  /* 0x8000001306057221 */ /* 0x101fe20000000000 */
[----:B-1----:R0:W-:Y:S01]  /*4e1d0*/  STL [R1+0xbd4], R22 ;  /* 0x000bd41601007387 */ /* 0x0021e20000100800 */
[----:B--2---:R-:W-:-:S03]  /*4e1e0*/  FADD R4, R4, -R19 ;  /* 0x8000001304047221 */ /* 0x004fc60000000000 */
[----:B------:R-:W2:Y:S01]  /*4e1f0*/  LDL.LU R19, [R1+0x2358] ;  /* 0x0023580001137983 */ /* 0x000ea20000300800 */
[----:B------:R-:W-:Y:S01]  /*4e200*/  FMUL R4, R4, 1.4426950216293334961 ;  /* 0x3fb8aa3b04047820 */ /* 0x000fe20000400000 */
[----:B0-----:R-:W-:Y:S02]  /*4e210*/  FMNMX R22, R3, R24, !PT ;  /* 0x0000001803167209 */ /* 0x001fe40007800000 */
[----:B------:R-:W2:Y:S03]  /*4e220*/  LDL.LU R6, [R1+0xc4] ;  /* 0x0000c40001067983 */ /* 0x000ea60000300800 */
[----:B------:R-:W0:Y:S02]  /*4e230*/  MUFU.EX2 R4, R4 ;  /* 0x0000000400047308 */ /* 0x000e240000000800 */
[----:B0-----:R0:W-:Y:S04]  /*4e240*/  STL [R1+0xc08], R4 ;  /* 0x000c080401007387 */ /* 0x0011e80000100800 */
[----:B------:R-:W3:Y:S01]  /*4e250*/  LDL R24, [R1+0x3cc] ;  /* 0x0003cc0001187983 */ /* 0x000ee20000100800 */
[----:B------:R-:W-:-:S02]  /*4e260*/  FMUL R3, R5, 1.4426950216293334961 ;  /* 0x3fb8aa3b05037820 */ /* 0x000fc40000400000 */
[--C-:B0-----:R-:W-:Y:S02]  /*4e270*/  FADD R4, R26, -R22.reuse ;  /* 0x800000161a047221 */ /* 0x101fe40000000000 */
[----:B------:R-:W0:Y:S01]  /*4e280*/  MUFU.EX2 R26, R3 ;  /* 0x00000003001a7308 */ /* 0x000e220000000800 */
[----:B------:R-:W-:Y:S01]  /*4e290*/  FADD R5, R23, -R22 ;  /* 0x8000001617057221 */ /* 0x000fe20000000000 */
[----:B------:R-:W-:Y:S01]  /*4e2a0*/  STL [R1+0xe74], R22 ;  /* 0x000e741601007387 */ /* 0x000fe20000100800 */
[----:B------:R-:W-:Y:S02]  /*4e2b0*/  FMUL R4, R4, 1.4426950216293334961 ;  /* 0x3fb8aa3b04047820 */ /* 0x000fe40000400000 */
[----:B------:R-:W-:Y:S01]  /*4e2c0*/  FMUL R5, R5, 1.4426950216293334961 ;  /* 0x3fb8aa3b05057820 */ /* 0x000fe20000400000 */
[----:B------:R-:W2:Y:S01]  /*4e2d0*/  LDL.LU R23, [R1+0x40] ;  /* 0x0000400001177983 */ /* 0x000ea20000300800 */
[----:B------:R-:W-:-:S04]  /*4e2e0*/  LOP3.LUT R29, R29, 0x1c, RZ, 0xc0, !PT ;  /* 0x0000001c1d1d7812 */ /* 0x000fc800078ec0ff */
[----:B------:R-:W-:Y:S01]  /*4e2f0*/  MUFU.EX2 R5, R5 ;  /* 0x0000000500057308 */ /* 0x000fe20000000800 */
[----:B0-----:R-:W-:Y:S04]  /*4e300*/  STL [R1+0xc00], R26 ;  /* 0x000c001a01007387 */ /* 0x001fe80000100800 */
[----:B------:R0:W-:Y:S03]  /*4e310*/  STL [R1+0x2328], R26 ;  /* 0x0023281a01007387 */ /* 0x0001e60000100800 */
[----:B0-----:R4:W0:Y:S01]  /*4e320*/  MUFU.EX2 R26, R4 ;  /* 0x00000004001a7308 */ /* 0x0018220000000800 */
[----:B------:R-:W-:-:S05]  /*4e330*/  LEA.HI R29, R29, 0x60, RZ, 0x1e ;  /* 0x000000601d1d7811 */ /* 0x000fca00078ff0ff */
[----:B------:R1:W2:Y:S01]  /*4e340*/  LDS R3, [R29.X16+0x20000] ;  /* 0x020000001d037984 */ /* 0x0002a2000000c800 */
[----:B----4-:R-:W-:-:S03]  /*4e350*/  FADD R4, R28, -R22 ;  /* 0x800000161c047221 */ /* 0x010fc60000000000 */
[----:B0-----:R0:W-:Y:S04]  /*4e360*/  STL [R1+0xbcc], R26 ;  /* 0x000bcc1a01007387 */ /* 0x0011e80000100800 */
[----:B-1----:R-:W4:Y:S04]  /*4e370*/  LDL R29, [R1+0x3d0] ;  /* 0x0003d000011d7983 */ /* 0x002f280000100800 */
[----:B0-----:R-:W4:Y:S01]  /*4e380*/  LDL R26, [R1+0xd60] ;  /* 0x000d6000011a7983 */ /* 0x001f220000100800 */
[----:B---3--:R-:W-:Y:S01]  /*4e390*/  FMNMX R28, R2, R24, !PT ;  /* 0x00000018021c7209 */ /* 0x008fe20007800000 */
[----:B------:R-:W-:-:S02]  /*4e3a0*/  FMUL R2, R4, 1.4426950216293334961 ;  /* 0x3fb8aa3b04027820 */ /* 0x000fc40000400000 */
[----:B------:R-:W3:Y:S01]  /*4e3b0*/  LDL.LU R24, [R1+0x3c] ;  /* 0x00003c0001187983 */ /* 0x000ee20000300800 */
[----:B------:R-:W-:-:S03]  /*4e3c0*/  FADD R4, R25, -R22 ;  /* 0x8000001619047221 */ /* 0x000fc60000000000 */
[----:B------:R0:W-:Y:S02]  /*4e3d0*/  STL [R1+0xbc8], R5 ;  /* 0x000bc80501007387 */ /* 0x0001e40000100800 */
[----:B0-----:R0:W1:Y:S02]  /*4e3e0*/  MUFU.EX2 R5, R2 ;  /* 0x0000000200057308 */ /* 0x0010640000000800 */
[----:B0-----:R-:W-:-:S06]  /*4e3f0*/  FMUL R2, R4, 1.4426950216293334961 ;  /* 0x3fb8aa3b04027820 */ /* 0x001fcc0000400000 */
[----:B------:R2:W0:Y:S01]  /*4e400*/  MUFU.EX2 R25, R2 ;  /* 0x0000000200197308 */ /* 0x0004220000000800 */
[--C-:B------:R-:W-:Y:S01]  /*4e410*/  FADD R4, R10, -R28.reuse ;  /* 0x8000001c0a047221 */ /* 0x100fe20000000000 */
[----:B------:R-:W-:Y:S03]  /*4e420*/  STL [R1+0xe6c], R28 ;  /* 0x000e6c1c01007387 */ /* 0x000fe60000100800 */
[----:B------:R-:W-:Y:S01]  /*4e430*/  FMUL R4, R4, 1.4426950216293334961 ;  /* 0x3fb8aa3b04047820 */ /* 0x000fe20000400000 */
[----:B------:R-:W3:Y:S04]  /*4e440*/  LDL R22, [R1+0xd80] ;  /* 0x000d800001167983 */ /* 0x000ee80000100800 */
[----:B-1----:R1:W-:Y:S04]  /*4e450*/  STL [R1+0xbfc], R5 ;  /* 0x000bfc0501007387 */ /* 0x0023e80000100800 */
[----:B------:R-:W3:Y:S04]  /*4e460*/  LDL.LU R10, [R1+0xd0] ;  /* 0x0000d000010a7983 */ /* 0x000ee80000300800 */
[----:B--2---:R-:W2:Y:S01]  /*4e470*/  LDS R2, [R19.X4+0x20680] ;  /* 0x0206800013027984 */ /* 0x004ea20000004800 */
[----:B-1----:R-:W-:-:S03]  /*4e480*/  FADD R5, R6, -R28 ;  /* 0x8000001c06057221 */ /* 0x002fc60000000000 */
[----:B------:R-:W2:Y:S04]  /*4e490*/  LDL.LU R6, [R1+0x34] ;  /* 0x0000340001067983 */ /* 0x000ea80000300800 */
[----:B0-----:R-:W-:Y:S04]  /*4e4a0*/  STL [R1+0xbf0], R25 ;  /* 0x000bf01901007387 */ /* 0x001fe80000100800 */
[----:B------:R0:W-:Y:S02]  /*4e4b0*/  STL [R1+0x2330], R25 ;  /* 0x0023301901007387 */ /* 0x0001e40000100800 */
[----:B0-----:R0:W1:Y:S02]  /*4e4c0*/  MUFU.EX2 R25, R4 ;  /* 0x0000000400197308 */ /* 0x0010640000000800 */
[----:B0-----:R-:W2:Y:S01]  /*4e4d0*/  LDL.LU R4, [R1+0x44] ;  /* 0x0000440001047983 */ /* 0x001ea20000300800 */
[----:B------:R-:W-:-:S06]  /*4e4e0*/  FMUL R5, R5, 1.4426950216293334961 ;  /* 0x3fb8aa3b05057820 */ /* 0x000fcc0000400000 */
[----:B------:R-:W0:Y:S01]  /*4e4f0*/  MUFU.EX2 R5, R5 ;  /* 0x0000000500057308 */ /* 0x000e220000000800 */
[----:B-1----:R1:W-:Y:S04]  /*4e500*/  STL [R1+0xbc4], R25 ;  /* 0x000bc41901007387 */ /* 0x0023e80000100800 */
[----:B-1----:R-:W3:Y:S04]  /*4e510*/  LDL.LU R25, [R1+0x30] ;  /* 0x0000300001197983 */ /* 0x002ee80000300800 */
[----:B0-----:R0:W-:Y:S02]  /*4e520*/  STL [R1+0xbc0], R5 ;  /* 0x000bc00501007387 */ /* 0x0011e40000100800 */
[----:B0-----:R-:W-:-:S02]  /*4e530*/  FADD R5, R23, -R28 ;  /* 0x8000001c17057221 */ /* 0x001fc40000000000 */
[----:B------:R-:W3:Y:S01]  /*4e540*/  LDL.LU R23, [R1+0x38] ;  /* 0x0000380001177983 */ /* 0x000ee20000300800 */
[----:B--2---:R-:W-:-:S04]  /*4e550*/  FADD R4, R4, -R28 ;  /* 0x8000001c04047221 */ /* 0x004fc80000000000 */
[----:B------:R-:W-:-:S06]  /*4e560*/  FMUL R4, R4, 1.4426950216293334961 ;  /* 0x3fb8aa3b04047820 */ /* 0x000fcc0000400000 */
[----:B------:R-:W0:Y:S01]  /*4e570*/  MUFU.EX2 R4, R4 ;  /* 0x0000000400047308 */ /* 0x000e220000000800 */
[----:B----4-:R-:W-:Y:S01]  /*4e580*/  FMNMX R28, R3, R29, !PT ;  /* 0x0000001d031c7209 */ /* 0x010fe20007800000 */
[----:B0-----:R-:W-:Y:S04]  /*4e590*/  STL [R1+0xbe8], R4 ;  /* 0x000be80401007387 */ /* 0x001fe80000100800 */
[----:B------:R0:W-:Y:S04]  /*4e5a0*/  STL [R1+0x2318], R29 ;  /* 0x0023181d01007387 */ /* 0x0001e80000100800 */
[----:B0-----:R-:W2:Y:S01]  /*4e5b0*/  LDL R29, [R1+0xd84] ;  /* 0x000d8400011d7983 */ /* 0x001ea20000100800 */
[----:B------:R-:W-:-:S03]  /*4e5c0*/  FADD R4, R27, R26 ;  /* 0x0000001a1b047221 */ /* 0x000fc60000000000 */
[----:B------:R-:W4:Y:S04]  /*4e5d0*/  LDL R27, [R1+0x3d4] ;  /* 0x0003d400011b7983 */ /* 0x000f280000100800 */
[----:B------:R-:W-:Y:S04]  /*4e5e0*/  STL [R1+0xe60], R28 ;  /* 0x000e601c01007387 */ /* 0x000fe80000100800 */
[----:B------:R-:W4:Y:S01]  /*4e5f0*/  LDL.LU R26, [R1+0xd8] ;  /* 0x0000d800011a7983 */ /* 0x000f220000300800 */
[----:B------:R-:W-:Y:S02]  /*4e600*/  FMUL R3, R5, 1.4426950216293334961 ;  /* 0x3fb8aa3b05037820 */ /* 0x000fe40000400000 */
[----:B---3--:R-:W-:-:S02]  /*4e610*/  FADD R5, R24, -R28 ;  /* 0x8000001c18057221 */ /* 0x008fc40000000000 */
[----:B------:R-:W0:Y:S02]  /*4e620*/  MUFU.EX2 R24, R3 ;  /* 0x0000000300187308 */ /* 0x000e240000000800 */
[----:B------:R-:W-:-:S06]  /*4e630*/  FMUL R5, R5, 1.4426950216293334961 ;  /* 0x3fb8aa3b05057820 */ /* 0x000fcc0000400000 */
[----:B------:R-:W1:Y:S01]  /*4e640*/  MUFU.EX2 R5, R5 ;  /* 0x0000000500057308 */ /* 0x000e620000000800 */
[----:B------:R-:W-:Y:S01]  /*4e650*/  FADD R6, R6, -R28 ;  /* 0x8000001c06067221 */ /* 0x000fe20000000000 */
[----:B0-----:R-:W-:Y:S04]  /*4e660*/  STL [R1+0xbe0], R24 ;  /* 0x000be01801007387 */ /* 0x001fe80000100800 */
[----:B------:R-:W-:Y:S01]  /*4e670*/  STL [R1+0x2324], R24 ;  /* 0x0023241801007387 */ /* 0x000fe20000100800 */
[----:B--2---:R-:W-:Y:S02]  /*4e680*/  FADD R3, R29, R4 ;  /* 0x000000041d037221 */ /* 0x004fe40000000000 */
[----:B------:R-:W-:-:S04]  /*4e690*/  FADD R4, R10, -R28 ;  /* 0x8000001c0a047221 */ /* 0x000fc80000000000 */
[----:B------:R-:W-:-:S06]  /*4e6a0*/  FMUL R4, R4, 1.4426950216293334961 ;  /* 0x3fb8aa3b04047820 */ /* 0x000fcc0000400000 */
[----:B------:R-:W0:Y:S01]  /*4e6b0*/  MUFU.EX2 R4, R4 ;  /* 0x0000000400047308 */ /* 0x000e220000000800 */
[----:B------:R-:W-:Y:S02]  /*4e6c0*/  FADD R3, R22, R3 ;  /* 0x0000000316037221 */ /* 0x000fe40000000000 */
[----:B------:R-:W2:Y:S01]  /*4e6d0*/  LDL R22, [R1+0xc58] ;  /* 0x000c580001167983 */ /* 0x000ea20000100800 */
[----:B----4-:R-:W-:Y:S01]  /*4e6e0*/  FMNMX R27, R2, R27, !PT ;  /* 0x0000001b021b7209 */ /* 0x010fe20007800000 */
[----:B------:R-:W-:Y:S02]  /*4e6f0*/  FMUL R2, R6, 1.4426950216293334961 ;  /* 0x3fb8aa3b06027820 */ /* 0x000fe40000400000 */
[----:B------:R-:W3:Y:S04]  /*4e700*/  LDL.LU R10, [R1+0x2c] ;  /* 0x00002c00010a7983 */ /* 0x000ee80000300800 */
[----:B-1----:R-:W-:Y:S04]  /*4e710*/  STL [R1+0x864], R5 ;  /* 0x0008640501007387 */ /* 0x002fe80000100800 */
[----:B0-----:R0:W-:Y:S04]  /*4e720*/  STL [R1+0x860], R4 ;  /* 0x0008600401007387 */ /* 0x0011e80000100800 */
[----:B------:R-:W1:Y:S04]  /*4e730*/  SHFL.BFLY PT, R5, R3, 0x2, 0x1f ;  /* 0x0c401f0003057f89 */ /* 0x000e6800000e0000 */
[----:B------:R-:W4:Y:S01]  /*4e740*/  LDL R6, [R1+0xc24] ;  /* 0x000c240001067983 */ /* 0x000f220000100800 */
[----:B0-----:R-:W-:-:S02]  /*4e750*/  FADD R4, R25, -R28 ;  /* 0x8000001c19047221 */ /* 0x001fc40000000000 */
[----:B------:R0:W1:Y:S02]  /*4e760*/  MUFU.EX2 R25, R2 ;  /* 0x0000000200197308 */ /* 0x0000640000000800 */
[----:B0-----:R-:W-:Y:S02]  /*4e770*/  FMUL R2, R4, 1.4426950216293334961 ;  /* 0x3fb8aa3b04027820 */ /* 0x001fe40000400000 */
[----:B------:R-:W-:-:S04]  /*4e780*/  FADD R4, R23, -R27 ;  /* 0x8000001b17047221 */ /* 0x000fc80000000000 */
[----:B------:R0:W1:Y:S02]  /*4e790*/  MUFU.EX2 R23, R2 ;  /* 0x0000000200177308 */ /* 0x0000640000000800 */
[----:B0-----:R-:W-:Y:S02]  /*4e7a0*/  FMUL R2, R4, 1.4426950216293334961 ;  /* 0x3fb8aa3b04027820 */ /* 0x001fe40000400000 */
[----:B------:R-:W-:-:S04]  /*4e7b0*/  FADD R4, R26, -R27 ;  /* 0x8000001b1a047221 */ /* 0x000fc80000000000 */
[----:B------:R0:W0:Y:S01]  /*4e7c0*/  MUFU.EX2 R26, R2 ;  /* 0x00000002001a7308 */ /* 0x0000220000000800 */
[----:B------:R1:W-:Y:S04]  /*4e7d0*/  STL [R1+0x231c], R28 ;  /* 0x00231c1c01007387 */ /* 0x0003e80000100800 */
[----:B-1----:R-:W2:Y:S04]  /*4e7e0*/  LDL R28, [R1+0xc38] ;  /* 0x000c3800011c7983 */ /* 0x002ea80000100800 */
[----:B------:R-:W-:Y:S04]  /*4e7f0*/  STL [R1+0xe58], R27 ;  /* 0x000e581b01007387 */ /* 0x000fe80000100800 */
[----:B------:R-:W2:Y:S04]  /*4e800*/  LDL R24, [R1+0xc4c] ;  /* 0x000c4c0001187983 */ /* 0x000ea80000100800 */
[----:B------:R-:W2:Y:S04]  /*4e810*/  LDL R29, [R1+0xc3c] ;  /* 0x000c3c00011d7983 */ /* 0x000ea80000100800 */
[----:B------:R-:W-:Y:S01]  /*4e820*/  STL [R1+0xbd8], R25 ;  /* 0x000bd81901007387 */ /* 0x000fe20000100800 */
[----:B0-----:R-:W-:-:S03]  /*4e830*/  FADD R2, R3, R5 ;  /* 0x0000000503027221 */ /* 0x001fc60000000000 */
[----:B------:R0:W-:Y:S04]  /*4e840*/  STL [R1+0x2334], R25 ;  /* 0x0023341901007387 */ /* 0x0001e80000100800 */
[----:B0-----:R-:W3:Y:S04]  /*4e850*/  LDL R25, [R1+0xc30] ;  /* 0x000c300001197983 */ /* 0x001ee80000100800 */
[----:B------:R-:W-:Y:S04]  /*4e860*/  STL [R1+0xbd0], R23 ;  /* 0x000bd01701007387 */ /* 0x000fe80000100800 */
[----:B------:R0:W-:Y:S04]  /*4e870*/  STL [R1+0x2320], R23 ;  /* 0x0023201701007387 */ /* 0x0001e80000100800 */
[----:B------:R-:W3:Y:S04]  /*4e880*/  LDL R5, [R1+0xc44] ;  /* 0x000c440001057983 */ /* 0x000ee80000100800 */
[----:B0-----:R-:W3:Y:S04]  /*4e890*/  LDL R23, [R1+0xc48] ;  /* 0x000c480001177983 */ /* 0x001ee80000100800 */
[----:B------:R-:W-:Y:S04]  /*4e8a0*/  STL [R1+0x850], R26 ;  /* 0x0008501a01007387 */ /* 0x000fe80000100800 */
[----:B------:R0:W-:Y:S04]  /*4e8b0*/  STL [R1+0x2338], R26 ;  /* 0x0023381a01007387 */ /* 0x0001e80000100800 */
[----:B0-----:R-:W3:Y:S01]  /*4e8c0*/  LDL R26, [R1+0xc50] ;  /* 0x000c5000011a7983 */ /* 0x001ee20000100800 */
[----:B------:R-:W-:-:S02]  /*4e8d0*/  FMUL R3, R4, 1.4426950216293334961 ;  /* 0x3fb8aa3b04037820 */ /* 0x000fc40000400000 */
[----:B------:R-:W-:Y:S02]  /*4e8e0*/  FADD R7, R7, R15 ;  /* 0x0000000f07077221 */ /* 0x000fe40000000000 */
[----:B----4-:R-:W-:-:S04]  /*4e8f0*/  FADD R6, R20, R6 ;  /* 0x0000000614067221 */ /* 0x010fc80000000000 */
[----:B------:R-:W-:Y:S02]  /*4e900*/  FADD R6, R16, R6 ;  /* 0x0000000610067221 */ /* 0x000fe40000000000 */
[----:B--2---:R-:W-:Y:S02]  /*4e910*/  FADD R7, R29, R7 ;  /* 0x000000071d077221 */ /* 0x004fe40000000000 */
[----:B---3--:R-:W-:Y:S02]  /*4e920*/  FADD R4, R22, R26 ;  /* 0x0000001a16047221 */ /* 0x008fe40000000000 */
[----:B------:R0:W1:Y:S02]  /*4e930*/  MUFU.EX2 R22, R3 ;  /* 0x0000000300167308 */ /* 0x0000640000000800 */
[----:B------:R-:W-:Y:S02]  /*4e940*/  FADD R11, R11, R4 ;  /* 0x000000040b0b7221 */ /* 0x000fe40000000000 */
[----:B------:R-:W-:-:S04]  /*4e950*/  FADD R4, R28, R25 ;  /* 0x000000191c047221 */ /* 0x000fc80000000000 */
[----:B------:R-:W-:Y:S01]  /*4e960*/  FADD R8, R8, R4 ;  /* 0x0000000408087221 */ /* 0x000fe20000000000 */
[----:B0-----:R-:W0:Y:S01]  /*4e970*/  LDS R3, [R19.X4+0x20700] ;  /* 0x0207000013037984 */ /* 0x001e220000004800 */
[----:B------:R-:W-:-:S03]  /*4e980*/  FADD R4, R17, R18 ;  /* 0x0000001211047221 */ /* 0x000fc60000000000 */
[----:B-1----:R-:W-:Y:S04]  /*4e990*/  STL [R1+0x84c], R22 ;  /* 0x00084c1601007387 */ /* 0x002fe80000100800 */
[----:B------:R1:W-:Y:S04]  /*4e9a0*/  STL [R1+0x233c], R22 ;  /* 0x00233c1601007387 */ /* 0x0003e80000100800 */
[----:B------:R-:W2:Y:S04]  /*4e9b0*/  LDL.LU R20, [R1+0x20] ;  /* 0x0000200001147983 */ /* 0x000ea80000300800 */
[----:B------:R-:W3:Y:S04]  /*4e9c0*/  LDL.LU R16, [R1+0x2354] ;  /* 0x0023540001107983 */ /* 0x000ee80000300800 */
[----:B------:R-:W4:Y:S04]  /*4e9d0*/  LDL.LU R18, [R1+0x2350] ;  /* 0x0023500001127983 */ /* 0x000f280000300800 */
[----:B------:R-:W2:Y:S01]  /*4e9e0*/  LDL.LU R17, [R1+0x234c] ;  /* 0x00234c0001117983 */ /* 0x000ea20000300800 */
[----:B------:R-:W-:-:S03]  /*4e9f0*/  FADD R5, R23, R5 ;  /* 0x0000000517057221 */ /* 0x000fc60000000000 */
[----:B------:R-:W3:Y:S01]  /*4ea00*/  LDL.LU R15, [R1+0x2348] ;  /* 0x00234800010f7983 */ /* 0x000ee20000300800 */
[----:B------:R-:W-:Y:S02]  /*4ea10*/  FADD R9, R9, R5 ;  /* 0x0000000509097221 */ /* 0x000fe40000000000 */
[----:B------:R-:W-:Y:S02]  /*4ea20*/  FADD R5, R21, R14 ;  /* 0x0000000e15057221 */ /* 0x000fe40000000000 */
[----:B------:R-:W3:Y:S02]  /*4ea30*/  LDL.LU R14, [R1+0x2344] ;  /* 0x00234400010e7983 */ /* 0x000ee40000300800 */
[----:B------:R-:W-:Y:S02]  /*4ea40*/  FADD R5, R0, R5 ;  /* 0x0000000500057221 */ /* 0x000fe40000000000 */
[----:B------:R-:W3:Y:S04]  /*4ea50*/  LDL.LU R21, [R1+0xc] ;  /* 0x00000c0001157983 */ /* 0x000ee80000300800 */
[----:B------:R-:W3:Y:S04]  /*4ea60*/  LDL.LU R0, [R1+0x2340] ;  /* 0x0023400001007983 */ /* 0x000ee80000300800 */
[----:B------:R-:W3:Y:S04]  /*4ea70*/  LDL.LU R29, [R1+0xe0] ;  /* 0x0000e000011d7983 */ /* 0x000ee80000300800 */
[----:B-1----:R-:W0:Y:S01]  /*4ea80*/  LDL R22, [R1+0x3d8] ;  /* 0x0003d80001167983 */ /* 0x002e220000100800 */
[----:B------:R-:W-:-:S02]  /*4ea90*/  FADD R10, R10, -R27 ;  /* 0x8000001b0a0a7221 */ /* 0x000fc40000000000 */
[----:B------:R-:W-:Y:S02]  /*4eaa0*/  FADD R4, R24, R4 ;  /* 0x0000000418047221 */ /* 0x000fe40000000000 */
[----:B------:R-:W3:Y:S04]  /*4eab0*/  LDL.LU R24, [R1+0x1c] ;  /* 0x00001c0001187983 */ /* 0x000ee80000300800 */
[----:B------:R-:W3:Y:S01]  /*4eac0*/  LDL.LU R25, [R1+0x18] ;  /* 0x0000180001197983 */ /* 0x000ee20000300800 */
[----:B----4-:R-:W-:Y:S02]  /*4ead0*/  FADD R18, R18, R11 ;  /* 0x0000000b12127221 */ /* 0x010fe40000000000 */
[----:B--2---:R-:W-:-:S03]  /*4eae0*/  FADD R17, R17, R9 ;  /* 0x0000000911117221 */ /* 0x004fc60000000000 */
[----:B------:R-:W1:Y:S01]  /*4eaf0*/  SHFL.BFLY PT, R9, R18, 0x2, 0x1f ;  /* 0x0c401f0012097f89 */ /* 0x000e6200000e0000 */
[----:B---3--:R-:W-:-:S03]  /*4eb00*/  FADD R15, R15, R6 ;  /* 0x000000060f0f7221 */ /* 0x008fc60000000000 */
[----:B------:R2:W-:Y:S01]  /*4eb10*/  LDS R6, [R19.X4+0x20780] ;  /* 0x0207800013067984 */ /* 0x0005e20000004800 */
[----:B------:R-:W-:Y:S02]  /*4eb20*/  FADD R16, R16, R8 ;  /* 0x0000000810107221 */ /* 0x000fe40000000000 */
[----:B------:R-:W-:Y:S01]  /*4eb30*/  FADD R20, R20, -R27 ;  /* 0x8000001b14147221 */ /* 0x000fe20000000000 */
[----:B------:R-:W3:Y:S01]  /*4eb40*/  SHFL.BFLY PT, R8, R15, 0x2, 0x1f ;  /* 0x0c401f000f087f89 */ /* 0x000ee200000e0000 */
[----:B--2---:R-:W-:-:S04]  /*4eb50*/  FMUL R19, R10, 1.4426950216293334961 ;  /* 0x3fb8aa3b0a137820 */ /* 0x004fc80000400000 */
[----:B------:R2:W4:Y:S01]  /*4eb60*/  MUFU.EX2 R27, R19 ;  /* 0x00000013001b7308 */ /* 0x0005220000000800 */
[----:B0-----:R-:W-:Y:S01]  /*4eb70*/  FMNMX R26, R3, R22, !PT ;  /* 0x00000016031a7209 */ /* 0x001fe20007800000 */
[----:B--2---:R-:W2:Y:S01]  /*4eb80*/  LDL R19, [R1+0x3dc] ;  /* 0x0003dc0001137983 */ /* 0x004ea20000100800 */
[----:B------:R-:W-:Y:S02]  /*4eb90*/  FMUL R3, R20, 1.4426950216293334961 ;  /* 0x3fb8aa3b14037820 */ /* 0x000fe40000400000 */
[----:B-1----:R-:W-:Y:S02]  /*4eba0*/  FADD R9, R18, R9 ;  /* 0x0000000912097221 */ /* 0x002fe40000000000 */
[----:B------:R-:W-:Y:S02]  /*4ebb0*/  FADD R18, R21, -R26 ;  /* 0x8000001a15127221 */ /* 0x000fe40000000000 */
[----:B------:R-:W0:Y:S01]  /*4ebc0*/  MUFU.EX2 R21, R3 ;  /* 0x0000000300157308 */ /* 0x000e220000000800 */
[----:B----4-:R-:W-:Y:S01]  /*4ebd0*/  STL [R1+0x86c], R27 ;  /* 0x00086c1b01007387 */ /* 0x010fe20000100800 */
[----:B---3--:R-:W-:-:S02]  /*4ebe0*/  FADD R8, R15, R8 ;  /* 0x000000080f087221 */ /* 0x008fc40000000000 */
[----:B------:R-:W-:Y:S01]  /*4ebf0*/  FADD R15, R29, -R26 ;  /* 0x8000001a1d0f7221 */ /* 0x000fe20000000000 */
[----:B------:R-:W-:Y:S04]  /*4ec00*/  STL [R1+0xe50], R26 ;  /* 0x000e501a01007387 */ /* 0x000fe80000100800 */
[----:B0-----:R-:W-:Y:S04]  /*4ec10*/  STL [R1+0x854], R21 ;  /* 0x0008541501007387 */ /* 0x001fe80000100800 */
[----:B------:R-:W3:Y:S01]  /*4ec20*/  LDL.LU R29, [R1+0xe8] ;  /* 0x0000e800011d7983 */ /* 0x000ee20000300800 */
[----:B------:R-:W-:-:S03]  /*4ec30*/  FADD R14, R14, R4 ;  /* 0x000000040e0e7221 */ /* 0x000fc60000000000 */
[----:B------:R-:W0:Y:S01]  /*4ec40*/  SHFL.BFLY PT, R4, R17, 0x2, 0x1f ;  /* 0x0c401f0011047f89 */ /* 0x000e2200000e0000 */
[----:B------:R-:W-:-:S03]  /*4ec50*/  FADD R12, R12, R5 ;  /* 0x000000050c0c7221 */ /* 0x000fc60000000000 */
[----:B------:R-:W1:Y:S04]  /*4ec60*/  SHFL.BFLY PT, R11, R16, 0x2, 0x1f ;  /* 0x0c401f00100b7f89 */ /* 0x000e6800000e0000 */
[----:B------:R-:W4:Y:S01]  /*4ec70*/  SHFL.BFLY PT, R10, R12, 0x2, 0x1f ;  /* 0x0c401f000c0a7f89 */ /* 0x000f2200000e0000 */
[----:B0-----:R-:W-:Y:S02]  /*4ec80*/  FADD R3, R17, R4 ;  /* 0x0000000411037221 */ /* 0x001fe40000000000 */
[----:B-1----:R-:W-:Y:S02]  /*4ec90*/  FADD R4, R16, R11 ;  /* 0x0000000b10047221 */ /* 0x002fe40000000000 */
[----:B------:R-:W-:Y:S02]  /*4eca0*/  FMUL R11, R18, 1.4426950216293334961 ;  /* 0x3fb8aa3b120b7820 */ /* 0x000fe40000400000 */
[----:B----4-:R-:W-:-:S02]  /*4ecb0*/  FADD R10, R12, R10 ;  /* 0x0000000a0c0a7221 */ /* 0x010fc40000000000 */
[----:B------:R0:W1:Y:S01]  /*4ecc0*/  MUFU.EX2 R23, R11 ;  /* 0x0000000b00177308 */ /* 0x0000620000000800 */
[----:B------:R-:W-:Y:S01]  /*4ecd0*/  FADD R12, R24, -R26 ;  /* 0x8000001a180c7221 */ /* 0x000fe20000000000 */
[----:B------:R-:W4:Y:S04]  /*4ece0*/  SHFL.BFLY PT, R17, R2, 0x1, 0x1f ;  /* 0x0c201f0002117f89 */ /* 0x000f2800000e0000 */
[----:B------:R-:W2:Y:S01]  /*4ecf0*/  SHFL.BFLY PT, R16, R9, 0x1, 0x1f ;  /* 0x0c201f0009107f89 */ /* 0x000ea200000e0000 */
[----:B0-----:R-:W-:-:S04]  /*4ed00*/  FMUL R11, R15, 1.4426950216293334961 ;  /* 0x3fb8aa3b0f0b7820 */ /* 0x001fc80000400000 */
[----:B------:R0:W2:Y:S02]  /*4ed10*/  MUFU.EX2 R24, R11 ;  /* 0x0000000b00187308 */ /* 0x0000a40000000800 */
[----:B0-----:R-:W-:-:S06]  /*4ed20*/  FMUL R11, R12, 1.4426950216293334961 ;  /* 0x3fb8aa3b0c0b7820 */ /* 0x001fcc0000400000 */
[----:B------:R-:W0:Y:S01]  /*4ed30*/  MUFU.EX2 R20, R11 ;  /* 0x0000000b00147308 */ /* 0x000e220000000800 */
[----:B-1----:R-:W-:Y:S04]  /*4ed40*/  STL [R1+0x830], R23 ;  /* 0x0008301701007387 */ /* 0x002fe80000100800 */
[----:B------:R-:W3:Y:S01]  /*4ed50*/  LDL.LU R28, [R1+0x10] ;  /* 0x00001000011c7983 */ /* 0x000ee20000300800 */
[----:B----4-:R-:W-:Y:S01]  /*4ed60*/  FADD R2, R2, R17 ;  /* 0x0000001102027221 */ /* 0x010fe20000000000 */
[----:B--2---:R-:W-:Y:S01]  /*4ed70*/  FMNMX R22, R6, R19, !PT ;  /* 0x0000001306167209 */ /* 0x004fe20007800000 */
[----:B------:R-:W-:Y:S02]  /*4ed80*/  FADD R6, R25, -R26 ;  /* 0x8000001a19067221 */ /* 0x000fe40000000000 */
[----:B------:R-:W2:Y:S02]  /*4ed90*/  LDL R26, [R1+0xbe4] ;  /* 0x000be400011a7983 */ /* 0x000ea40000100800 */
[----:B------:R-:W-:-:S04]  /*4eda0*/  FMUL R6, R6, 1.4426950216293334961 ;  /* 0x3fb8aa3b06067820 */ /* 0x000fc80000400000 */
[----:B------:R-:W1:Y:S01]  /*4edb0*/  MUFU.EX2 R19, R6 ;  /* 0x0000000600137308 */ /* 0x000e620000000800 */
[--C-:B------:R-:W-:Y:S01]  /*4edc0*/  FADD R0, R0, -R22.reuse ;  /* 0x8000001600007221 */ /* 0x100fe20000000000 */
[----:B------:R-:W-:Y:S03]  /*4edd0*/  STL [R1+0xe4c], R22 ;  /* 0x000e4c1601007387 */ /* 0x000fe60000100800 */
[----:B------:R-:W-:Y:S01]  /*4ede0*/  FMUL R0, R0, 1.4426950216293334961 ;  /* 0x3fb8aa3b00007820 */ /* 0x000fe20000400000 */
[----:B------:R-:W-:Y:S04]  /*4edf0*/  STL [R1+0x820], R24 ;  /* 0x0008201801007387 */ /* 0x000fe80000100800 */
[----:B0-----:R-:W-:Y:S04]  /*4ee00*/  STL [R1+0x844], R20 ;  /* 0x0008441401007387 */ /* 0x001fe80000100800 */
[----:B-1----:R-:W-:Y:S01]  /*4ee10*/  STL [R1+0x83c], R19 ;  /* 0x00083c1301007387 */ /* 0x002fe20000100800 */
[----:B---3--:R-:W-:-:S02]  /*4ee20*/  FADD R18, R29, -R22 ;  /* 0x800000161d127221 */ /* 0x008fc40000000000 */
[----:B------:R0:W1:Y:S01]  /*4ee30*/  MUFU.EX2 R29, R0 ;  /* 0x00000000001d7308 */ /* 0x0000620000000800 */
[----:B------:R-:W3:Y:S04]  /*4ee40*/  LDL R25, [R1+0xbc8] ;  /* 0x000bc80001197983 */ /* 0x000ee80000100800 */
[----:B------:R-:W4:Y:S01]  /*4ee50*/  LDL R17, [R1+0xbdc] ;  /* 0x000bdc0001117983 */ /* 0x000f220000100800 */
[----:B0-----:R-:W-:-:S03]  /*4ee60*/  FADD R0, R9, R16 ;  /* 0x0000001009007221 */ /* 0x001fc60000000000 */
[----:B------:R-:W2:Y:S01]  /*4ee70*/  LDL.LU R16, [R1+0x174] ;  /* 0x0001740001107983 */ /* 0x000ea20000300800 */
[----:B------:R-:W-:-:S03]  /*4ee80*/  FADD R13, R13, R7 ;  /* 0x000000070d0d7221 */ /* 0x000fc60000000000 */
[----:B------:R-:W0:Y:S04]  /*4ee90*/  SHFL.BFLY PT, R5, R14, 0x2, 0x1f ;  /* 0x0c401f000e057f89 */ /* 0x000e2800000e0000 */
[----:B------:R-:W1:Y:S04]  /*4eea0*/  SHFL.BFLY PT, R7, R13, 0x2, 0x1f ;  /* 0x0c401f000d077f89 */ /* 0x000e6800000e0000 */
[----:B------:R-:W1:Y:S04]  /*4eeb0*/  SHFL.BFLY PT, R15, R3, 0x1, 0x1f ;  /* 0x0c201f00030f7f89 */ /* 0x000e6800000e0000 */
[----:B------:R-:W1:Y:S01]  /*4eec0*/  SHFL.BFLY PT, R12, R4, 0x1, 0x1f ;  /* 0x0c201f00040c7f89 */ /* 0x000e6200000e0000 */
[----:B------:R-:W-:-:S02]  /*4eed0*/  FMUL R9, R18, 1.4426950216293334961 ;  /* 0x3fb8aa3b12097820 */ /* 0x000fc40000400000 */
[----:B0-----:R-:W-:Y:S02]  /*4eee0*/  FADD R5, R14, R5 ;  /* 0x000000050e057221 */ /* 0x001fe40000000000 */
[----:B-1----:R-:W-:Y:S02]  /*4eef0*/  FADD R7, R13, R7 ;  /* 0x000000070d077221 */ /* 0x002fe40000000000 */
[----:B------:R-:W0:Y:S04]  /*4ef00*/  SHFL.BFLY PT, R13, R8, 0x1, 0x1f ;  /* 0x0c201f00080d7f89 */ /* 0x000e2800000e0000 */
[----:B------:R-:W1:Y:S01]  /*4ef10*/  SHFL.BFLY PT, R14, R5, 0x1, 0x1f ;  /* 0x0c201f00050e7f89 */ /* 0x000e6200000e0000 */
[----:B------:R-:W-:-:S03]  /*4ef20*/  FADD R15, R3, R15 ;  /* 0x0000000f030f7221 */ /* 0x000fc60000000000 */
[----:B------:R-:W2:Y:S01]  /*4ef30*/  SHFL.BFLY PT, R6, R10, 0x1, 0x1f ;  /* 0x0c201f000a067f89 */ /* 0x000ea200000e0000 */
[----:B------:R-:W-:Y:S02]  /*4ef40*/  FADD R12, R4, R12 ;  /* 0x0000000c040c7221 */ /* 0x000fe40000000000 */
[----:B------:R-:W-:Y:S02]  /*4ef50*/  FADD R3, R28, -R22 ;  /* 0x800000161c037221 */ /* 0x000fe40000000000 */
[----:B------:R1:W1:Y:S01]  /*4ef60*/  MUFU.EX2 R28, R9 ;  /* 0x00000009001c7308 */ /* 0x0002620000000800 */
[----:B------:R-:W-:Y:S01]  /*4ef70*/  STL [R1+0x80c], R29 ;  /* 0x00080c1d01007387 */ /* 0x000fe20000100800 */
[----:B0-----:R-:W-:-:S03]  /*4ef80*/  FADD R13, R8, R13 ;  /* 0x0000000d080d7221 */ /* 0x001fc60000000000 */
[----:B------:R-:W-:Y:S01]  /*4ef90*/  STL [R1+0x18], R15 ;  /* 0x0000180f01007387 */ /* 0x000fe20000100800 */
[----:B-1----:R-:W-:-:S03]  /*4efa0*/  FADD R14, R5, R14 ;  /* 0x0000000e050e7221 */ /* 0x002fc60000000000 */
[----:B------:R-:W3:Y:S04]  /*4efb0*/  LDL R9, [R1+0xc08] ;  /* 0x000c080001097983 */ /* 0x000ee80000100800 */
[----:B------:R-:W3:Y:S04]  /*4efc0*/  LDL R8, [R1+0xbfc] ;  /* 0x000bfc0001087983 */ /* 0x000ee80000100800 */
[----:B------:R-:W-:Y:S01]  /*4efd0*/  STL [R1+0x7fc], R28 ;  /* 0x0007fc1c01007387 */ /* 0x000fe20000100800 */
[----:B------:R-:W-:Y:S03]  /*4efe0*/  BSSY B0, `(.L_x_18) ;  /* 0x0000060000007945 */ /* 0x000fe60003800000 */
[----:B------:R-:W-:Y:S01]  /*4eff0*/  BAR.SYNC.DEFER_BLOCKING 0x0 ;  /* 0x0000000000007b1d */ /* 0x000fe20000010000 */
[----:B--2---:R-:W-:-:S05]  /*4f000*/  FADD R4, R16, -R22 ;  /* 0x8000001610047221 */ /* 0x004fca0000000000 */
[----:B------:R-:W2:Y:S01]  /*4f010*/  LDL.LU R22, [R1+0x233c] ;  /* 0x00233c0001167983 */ /* 0x000ea20000300800 */
[----:B------:R-:W-:-:S03]  /*4f020*/  FMUL R5, R4, 1.4426950216293334961 ;  /* 0x3fb8aa3b04057820 */ /* 0x000fc60000400000 */
[----:B------:R-:W2:Y:S01]  /*4f030*/  LDL R4, [R1+0xbec] ;  /* 0x000bec0001047983 */ /* 0x000ea20000100800 */
[----:B------:R-:W-:-:S03]  /*4f040*/  FADD R16, R10, R6 ;  /* 0x000000060a107221 */ /* 0x000fc60000000000 */
[----:B------:R-:W3:Y:S04]  /*4f050*/  LDL R10, [R1+0xc1c] ;  /* 0x000c1c00010a7983 */ /* 0x000ee80000100800 */
[----:B------:R-:W0:Y:S01]  /*4f060*/  SHFL.BFLY PT, R11, R7, 0x1, 0x1f ;  /* 0x0c201f00070b7f89 */ /* 0x000e2200000e0000 */
[----:B------:R-:W-:-:S03]  /*4f070*/  FMUL R3, R3, 1.4426950216293334961 ;  /* 0x3fb8aa3b03037820 */ /* 0x000fc60000400000 */
[----:B------:R-:W4:Y:S01]  /*4f080*/  LDL R6, [R1+0xbc4] ;  /* 0x000bc40001067983 */ /* 0x000f220000100800 */
[----:B------:R1:W0:Y:S03]  /*4f090*/  MUFU.EX2 R18, R3 ;  /* 0x0000000300127308 */ /* 0x0002260000000800 */
[----:B-1----:R-:W4:Y:S01]  /*4f0a0*/  LDL R3, [R1+0xbd4] ;  /* 0x000bd40001037983 */ /* 0x002f220000100800 */
[----:B0-----:R-:W-:-:S03]  /*4f0b0*/  FADD R15, R7, R11 ;  /* 0x0000000b070f7221 */ /* 0x001fc60000000000 */
[----:B------:R-:W4:Y:S04]  /*4f0c0*/  LDL R7, [R1+0x864] ;  /* 0x0008640001077983 */ /* 0x000f280000100800 */
[----:B------:R-:W4:Y:S04]  /*4f0d0*/  LDL R11, [R1+0xbe8] ;  /* 0x000be800010b7983 */ /* 0x000f280000100800 */
[----:B------:R0:W-:Y:S01]  /*4f0e0*/  STL [R1+0x824], R18 ;  /* 0x0008241201007387 */ /* 0x0001e20000100800 */
[----:B--2---:R-:W-:-:S03]  /*4f0f0*/  FADD R4, R4, R26 ;  /* 0x0000001a04047221 */ /* 0x004fc60000000000 */
[----:B------:R-:W2:Y:S01]  /*4f100*/  LDL.LU R26, [R1+0x2338] ;  /* 0x00233800011a7983 */ /* 0x000ea20000300800 */
[----:B---3--:R-:W-:-:S03]  /*4f110*/  FADD R10, R10, R4 ;  /* 0x000000040a0a7221 */ /* 0x008fc60000000000 */
[----:B------:R-:W3:Y:S01]  /*4f120*/  LDL R4, [R1+0xbcc] ;  /* 0x000bcc0001047983 */ /* 0x000ee20000100800 */
[----:B----4-:R-:W-:Y:S02]  /*4f130*/  FADD R3, R17, R3 ;  /* 0x0000000311037221 */ /* 0x010fe40000000000 */
[----:B------:R1:W4:Y:S02]  /*4f140*/  MUFU.EX2 R17, R5 ;  /* 0x0000000500117308 */ /* 0x0003240000000800 */
[----:B------:R-:W-:Y:S02]  /*4f150*/  FADD R9, R9, R3 ;  /* 0x0000000309097221 */ /* 0x000fe40000000000 */
[----:B------:R-:W2:Y:S04]  /*4f160*/  LDL R3, [R1+0xbc0] ;  /* 0x000bc00001037983 */ /* 0x000ea80000100800 */
[----:B-1----:R-:W2:Y:S01]  /*4f170*/  LDL R5, [R1+0x860] ;  /* 0x0008600001057983 */ /* 0x002ea20000100800 */
[----:B---3--:R-:W-:-:S03]  /*4f180*/  FADD R4, R4, R25 ;  /* 0x0000001904047221 */ /* 0x008fc60000000000 */
[----:B------:R-:W3:Y:S01]  /*4f190*/  LDL.LU R25, [R1+0x2334] ;  /* 0x0023340001197983 */ /* 0x000ee20000300800 */
[----:B------:R-:W-:-:S03]  /*4f1a0*/  FADD R8, R8, R4 ;  /* 0x0000000408087221 */ /* 0x000fc60000000000 */
[----:B----4-:R-:W-:Y:S01]  /*4f1b0*/  STL [R1+0x814], R17 ;  /* 0x0008141101007387 */ /* 0x010fe20000100800 */
[----:B--2---:R-:W-:Y:S02]  /*4f1c0*/  FADD R6, R6, R3 ;  /* 0x0000000306067221 */ /* 0x004fe40000000000 */
[----:B------:R-:W-:Y:S02]  /*4f1d0*/  FADD R3, R7, R5 ;  /* 0x0000000507037221 */ /* 0x000fe40000000000 */
[----:B------:R-:W-:Y:S02]  /*4f1e0*/  FADD R7, R26, R22 ;  /* 0x000000161a077221 */ /* 0x000fe40000000000 */
[----:B------:R-:W-:Y:S02]  /*4f1f0*/  FADD R5, R23, R24 ;  /* 0x0000001817057221 */ /* 0x000fe40000000000 */
[----:B---3--:R-:W-:Y:S02]  /*4f200*/  FADD R4, R25, R3 ;  /* 0x0000000319047221 */ /* 0x008fe40000000000 */
[----:B------:R-:W0:Y:S04]  /*4f210*/  LDL.LU R25, [R1+0x2330] ;  /* 0x0023300001197983 */ /* 0x000e280000300800 */
[----:B------:R-:W2:Y:S04]  /*4f220*/  LDL.LU R22, [R1+0x232c] ;  /* 0x00232c0001167983 */ /* 0x000ea80000300800 */
[----:B------:R-:W3:Y:S04]  /*4f230*/  LDL.LU R26, [R1+0x2328] ;  /* 0x00232800011a7983 */ /* 0x000ee80000300800 */
[----:B------:R-:W4:Y:S04]  /*4f240*/  LDL.LU R24, [R1+0x2324] ;  /* 0x0023240001187983 */ /* 0x000f280000300800 */
[----:B------:R-:W2:Y:S01]  /*4f250*/  LDL.LU R23, [R1+0x2320] ;  /* 0x0023200001177983 */ /* 0x000ea20000300800 */
[----:B------:R-:W-:-:S02]  /*4f260*/  FADD R3, R29, R28 ;  /* 0x0000001c1d037221 */ /* 0x000fc40000000000 */
[----:B------:R-:W-:Y:S01]  /*4f270*/  FADD R6, R11, R6 ;  /* 0x000000060b067221 */ /* 0x000fe20000000000 */
[----:B------:R1:W5:Y:S01]  /*4f280*/  LDL.LU R28, [R1+0x231c] ;  /* 0x00231c00011c7983 */ /* 0x0003620000300800 */
[----:B------:R-:W-:Y:S02]  /*4f290*/  FADD R5, R20, R5 ;  /* 0x0000000514057221 */ /* 0x000fe40000000000 */
[----:B------:R-:W-:Y:S01]  /*4f2a0*/  FADD R7, R27, R7 ;  /* 0x000000071b077221 */ /* 0x000fe20000000000 */
[----:B------:R1:W5:Y:S01]  /*4f2b0*/  LDL.LU R29, [R1+0x2318] ;  /* 0x00231800011d7983 */ /* 0x0003620000300800 */
[----:B------:R-:W-:Y:S02]  /*4f2c0*/  FADD R3, R18, R3 ;  /* 0x0000000312037221 */ /* 0x000fe40000000000 */
[----:B------:R-:W-:Y:S02]  /*4f2d0*/  FADD R7, R21, R7 ;  /* 0x0000000715077221 */ /* 0x000fe40000000000 */
[----:B------:R-:W-:-:S02]  /*4f2e0*/  FADD R5, R19, R5 ;  /* 0x0000000513057221 */ /* 0x000fc40000000000 */
[----:B------:R-:W-:Y:S02]  /*4f2f0*/  FADD R3, R17, R3 ;  /* 0x0000000311037221 */ /* 0x000fe40000000000 */
[----:B0-----:R-:W-:Y:S02]  /*4f300*/  FADD R18, R25, R8 ;  /* 0x0000000819127221 */ /* 0x001fe40000000000 */
[----:B---3--:R-:W-:Y:S02]  /*4f310*/  FADD R20, R26, R9 ;  /* 0x000000091a147221 */ /* 0x008fe40000000000 */
[----:B----4-:R-:W-:-:S03]  /*4f320*/  FADD R11, R24, R6 ;  /* 0x00000006180b7221 */ /* 0x010fc60000000000 */
[----:B------:R-:W0:Y:S04]  /*4f330*/  SHFL.BFLY PT, R21, R20, 0x2, 0x1f ;  /* 0x0c401f0014157f89 */ /* 0x000e2800000e0000 */
[----:B------:R-:W3:Y:S01]  /*4f340*/  SHFL.BFLY PT, R19, R18, 0x2, 0x1f ;  /* 0x0c401f0012137f89 */ /* 0x000ee200000e0000 */
[----:B--2---:R-:W-:-:S03]  /*4f350*/  FADD R9, R23, R4 ;  /* 0x0000000417097221 */ /* 0x004fc60000000000 */
[----:B------:R-:W2:Y:S04]  /*4f360*/  SHFL.BFLY PT, R17, R11, 0x2, 0x1f ;  /* 0x0c401f000b117f89 */ /* 0x000ea800000e0000 */
[----:B------:R-:W4:Y:S04]  /*4f370*/  SHFL.BFLY PT, R6, R5, 0x2, 0x1f ;  /* 0x0c401f0005067f89 */ /* 0x000f2800000e0000 */
[----:B------:R-:W1:Y:S01]  /*4f380*/  SHFL.BFLY PT, R4, R3, 0x2, 0x1f ;  /* 0x0c401f0003047f89 */ /* 0x000e6200000e0000 */
[----:B------:R-:W-:-:S03]  /*4f390*/  FADD R22, R22, R10 ;  /* 0x0000000a16167221 */ /* 0x000fc60000000000 */
[----:B------:R-:W-:Y:S04]  /*4f3a0*/  SHFL.BFLY PT, R10, R9, 0x2, 0x1f ;  /* 0x0c401f00090a7f89 */ /* 0x000fe800000e0000 */
[----:B------:R-:W1:Y:S01]  /*4f3b0*/  SHFL.BFLY PT, R23, R22, 0x2, 0x1f ;  /* 0x0c401f0016177f89 */ /* 0x000e6200000e0000 */
[----:B0-----:R-:W-:Y:S02]  /*4f3c0*/  FADD R26, R20, R21 ;  /* 0x00000015141a7221 */ /* 0x001fe40000000000 */
[----:B---3--:R-:W-:Y:S01]  /*4f3d0*/  FADD R25, R18, R19 ;  /* 0x0000001312197221 */ /* 0x008fe20000000000 */
[----:B------:R-:W0:Y:S01]  /*4f3e0*/  SHFL.BFLY PT, R8, R7, 0x2, 0x1f ;  /* 0x0c401f0007087f89 */ /* 0x000e2200000e0000 */
[----:B--2---:R-:W-:Y:S02]  /*4f3f0*/  FADD R24, R11, R17 ;  /* 0x000000110b187221 */ /* 0x004fe40000000000 */
[----:B----4-:R-:W-:-:S02]  /*4f400*/  FADD R20, R5, R6 ;  /* 0x0000000605147221 */ /* 0x010fc40000000000 */
[----:B------:R-:W2:Y:S01]  /*4f410*/  SHFL.BFLY PT, R5, R26, 0x1, 0x1f ;  /* 0x0c201f001a057f89 */ /* 0x000ea200000e0000 */
[----:B-1----:R-:W-:-:S03]  /*4f420*/  FADD R19, R3, R4 ;  /* 0x0000000403137221 */ /* 0x002fc60000000000 */
[----:B------:R-:W1:Y:S04]  /*4f430*/  SHFL.BFLY PT, R4, R25, 0x1, 0x1f ;  /* 0x0c201f0019047f89 */ /* 0x000e6800000e0000 */
[----:B------:R-:W3:Y:S01]  /*4f440*/  SHFL.BFLY PT, R3, R24, 0x1, 0x1f ;  /* 0x0c201f0018037f89 */ /* 0x000ee200000e0000 */
[----:B------:R-:W-:Y:S02]  /*4f450*/  FADD R27, R22, R23 ;  /* 0x00000017161b7221 */ /* 0x000fe40000000000 */
[----:B------:R-:W-:Y:S02]  /*4f460*/  FADD R23, R9, R10 ;  /* 0x0000000a09177221 */ /* 0x000fe40000000000 */
[----:B0-----:R-:W-:Y:S01]  /*4f470*/  FADD R21, R7, R8 ;  /* 0x0000000807157221 */ /* 0x001fe20000000000 */
[----:B--2---:R-:W-:Y:S04]  /*4f480*/  STL [R1], R5 ;  /* 0x0000000501007387 */ /* 0x004fe80000100800 */
[----:B------:R-:W0:Y:S04]  /*4f490*/  SHFL.BFLY PT, R5, R23, 0x1, 0x1f ;  /* 0x0c201f0017057f89 */ /* 0x000e2800000e0000 */
[----:B-1----:R-:W-:Y:S04]  /*4f4a0*/  STL [R1+0x4], R4 ;  /* 0x0000040401007387 */ /* 0x002fe80000100800 */
[----:B------:R-:W1:Y:S04]  /*4f4b0*/  SHFL.BFLY PT, R4, R21, 0x1, 0x1f ;  /* 0x0c201f0015047f89 */ /* 0x000e6800000e0000 */
[----:B---3--:R-:W-:Y:S04]  /*4f4c0*/  STL [R1+0x8], R3 ;  /* 0x0000080301007387 */ /* 0x008fe80000100800 */
[----:B------:R-:W2:Y:S04]  /*4f4d0*/  SHFL.BFLY PT, R3, R20, 0x1, 0x1f ;  /* 0x0c201f0014037f89 */ /* 0x000ea800000e0000 */
[----:B0-----:R0:W-:Y:S04]  /*4f4e0*/  STL [R1+0xc], R5 ;  /* 0x00000c0501007387 */ /* 0x0011e80000100800 */
[----:B-1----:R0:W-:Y:S04]  /*4f4f0*/  STL [R1+0x10], R4 ;  /* 0x0000100401007387 */ /* 0x0021e80000100800 */
[----:B--2---:R0:W-:Y:S04]  /*4f500*/  STL [R1+0x14], R3 ;  /* 0x0000140301007387 */ /* 0x0041e80000100800 */
[----:B------:R0:W1:Y:S04]  /*4f510*/  SHFL.BFLY PT, R17, R27, 0x1, 0x1f ;  /* 0x0c201f001b117f89 */ /* 0x00006800000e0000 */
[----:B------:R0:W2:Y:S01]  /*4f520*/  SHFL.BFLY PT, R18, R19, 0x1, 0x1f ;  /* 0x0c201f0013127f89 */ /* 0x0000a200000e0000 */
[----:B------:R-:W-:Y:S05]  /*4f530*/  @P6 BRA `(.L_x_19) ;  /* 0x000000a000006947 */ /* 0x000fea0003800000 */
[----:B------:R-:W3:Y:S02]  /*4f540*/  S2R R11, SR_TID.X ;  /* 0x00000000000b7919 */ /* 0x000ee40000002100 */
[----:B---3--:R-:W-:-:S02]  /*4f550*/  LOP3.LUT R22, R11, 0x1c, RZ, 0xc0, !PT ;  /* 0x0000001c0b167812 */ /* 0x008fc400078ec0ff */
[----:B------:R-:W-:-:S03]  /*4f560*/  LOP3.LUT R11, R11, 0x7f, RZ, 0xc0, !PT ;  /* 0x0000007f0b0b7812 */ /* 0x000fc600078ec0ff */
[----:B------:R-:W-:Y:S01]  /*4f570*/  IMAD.SHL.U32 R22, R22, 0x4, RZ ;  /* 0x0000000416167824 */ /* 0x000fe200078e00ff */
[----:B------:R-:W-:-:S04]  /*4f580*/  SHF.R.U32.HI R11, RZ, 0x3, R11 ;  /* 0x00000003ff0b7819 */ /* 0x000fc8000001160b */
[----:B------:R-:W-:-:S04]  /*4f590*/  LOP3.LUT R11, R11, 0xc, RZ, 0xc0, !PT ;  /* 0x0000000c0b0b7812 */ /* 0x000fc800078ec0ff */
[----:B------:R-:W-:Y:S02]  /*4f5a0*/  IADD3 R11, R22, R11, RZ ;  /* 0x0000000b160b7210 */ /* 0x000fe40007ffe0ff */
[----:B------:R-:W3:Y:S04]  /*4f5b0*/  LDL R22, [R1+0x1244] ;  /* 0x0012440001167983 */ /* 0x000ee80000100800 */
[----:B------:R4:W-:Y:S04]  /*4f5c0*/  STS [R11+0x20000], R2 ;  /* 0x020000020b007388 */ /* 0x0009e80000000800 */
[----:B---3--:R4:W-:Y:S02]  /*4f5d0*/  STS [R22+0x20000], R0 ;  /* 0x0200000016007388 */ /* 0x0089e40000000800 */
.L_x_19:
[----:B------:R-:W-:Y:S05]  /*4f5e0*/  BSYNC B0 ;  /* 0x0000000000007941 */ /* 0x000fea0003800000 */
.L_x_18:
[----:B----4-:R-:W3:Y:S04]  /*4f5f0*/  LDL R0, [R1+0xe88] ;  /* 0x000e880001007983 */ /* 0x010ee80000100800 */
[----:B0-----:R-:W4:Y:S04]  /*4f600*/  LDL.LU R5, [R1+0x3a4] ;  /* 0x0003a40001057983 */ /* 0x001f280000300800 */
[----:B------:R-:W4:Y:S04]  /*4f610*/  LDL R2, [R1+0xe84] ;  /* 0x000e840001027983 */ /* 0x000f280000100800 */
[----:B--2---:R-:W2:Y:S04]  /*4f620*/  LDL.LU R10, [R1+0x3a8] ;  /* 0x0003a800010a7983 */ /* 0x004ea80000300800 */
[----:B------:R-:W2:Y:S04]  /*4f630*/  LDL R9, [R1+0xe80] ;  /* 0x000e800001097983 */ /* 0x000ea80000100800 */
[----:B------:R-:W2:Y:S04]  /*4f640*/  LDL.LU R22, [R1+0x3ac] ;  /* 0x0003ac0001167983 */ /* 0x000ea80000300800 */
[----:B------:R-:W2:Y:S04]  /*4f650*/  LDL R6, [R1+0xe78] ;  /* 0x000e780001067983 */ /* 0x000ea80000100800 */
[----:B------:R-:W2:Y:S04]  /*4f660*/  LDL R11, [R1+0xe70] ;  /* 0x000e7000010b7983 */ /* 0x000ea80000100800 */
[----:B------:R-:W2:Y:S04]  /*4f670*/  LDL R7, [R1+0xe68] ;  /* 0x000e680001077983 */ /* 0x000ea80000100800 */
[----:B------:R-:W2:Y:S04]  /*4f680*/  LDL R4, [R1+0xe64] ;  /* 0x000e640001047983 */ /* 0x000ea80000100800 */
[----:B------:R-:W2:Y:S04]  /*4f690*/  LDL R8, [R1+0xe5c] ;  /* 0x000e5c0001087983 */ /* 0x000ea80000100800 */
[----:B------:R-:W2:Y:S04]  /*4f6a0*/  LDL R3, [R1+0xe54] ;  /* 0x000e540001037983 */ /* 0x000ea80000100800 */
[----:B------:R0:W-:Y:S04]  /*4f6b0*/  STL [R1+0x233c], R23 ;  /* 0x00233c1701007387 */ /* 0x0001e80000100800 */
[----:B0-----:R-:W3:Y:S04]  /*4f6c0*/  LDL.LU R23, [R1+0x3a0] ;  /* 0x0003a00001177983 */ /* 0x001ee80000300800 */
[----:B------:R-:W-:Y:S04]  /*4f6d0*/  STL [R1+0x2338], R21 ;  /* 0x0023381501007387 */ /* 0x000fe80000100800 */
[----:B------:R0:W-:Y:S04]  /*4f6e0*/  STL [R1+0x2334], R20 ;  /* 0x0023341401007387 */ /* 0x0001e80000100800 */
[----:B0-----:R-:W2:Y:S04]  /*4f6f0*/  LDL.LU R20, [R1+0x3b8] ;  /* 0x0003b80001147983 */ /* 0x001ea80000300800 */
        /* <DEDUP_REMOVED lines=9> */
[----:B------:R1:W-:Y:S04]  /*4f790*/  STL [R1+0x231c], R13 ;  /* 0x00231c0d01007387 */ /* 0x0003e80000100800 */
[----:B------:R0:W-:Y:S01]  /*4f7a0*/  STL [R1+0x2318], R12 ;  /* 0x0023180c01007387 */ /* 0x0001e20000100800 */
[----:B----4-:R-:W-:-:S04]  /*4f7b0*/  FADD R2, -R2, R5 ;  /* 0x0000000502027221 */ /* 0x010fc80000000100 */
[----:B------:R-:W-:Y:S02]  /*4f7c0*/  FMUL R2, R2, 1.4426950216293334961 ;  /* 0x3fb8aa3b02027820 */ /* 0x000fe40000400000 */
[----:B---3--:R-:W-:-:S04]  /*4f7d0*/  FADD R0, -R0, R23 ;  /* 0x0000001700007221 */ /* 0x008fc80000000100 */
[----:B------:R-:W-:-:S04]  /*4f7e0*/  FMUL R0, R0, 1.4426950216293334961 ;  /* 0x3fb8aa3b00007820 */ /* 0x000fc80000400000 */
[----:B------:R2:W-:Y:S02]  /*4f7f0*/  MUFU.EX2 R5, R0 ;  /* 0x0000000000057308 */ /* 0x0005e40000000800 */
[----:B--2---:R-:W-:-:S06]  /*4f800*/  FADD R0, -R9, R10 ;  /* 0x0000000a09007221 */ /* 0x004fcc0000000100 */
[----:B------:R2:W-:Y:S01]  /*4f810*/  MUFU.EX2 R10, R2 ;  /* 0x00000002000a7308 */ /* 0x0005e20000000800 */
[----:B------:R-:W3:Y:S01]  /*4f820*/  LDL R9, [R1+0xe7c] ;  /* 0x000e7c0001097983 */ /* 0x000ee20000100800 */
[----:B------:R-:W-:-:S03]  /*4f830*/  FMUL R0, R0, 1.4426950216293334961 ;  /* 0x3fb8aa3b00007820 */ /* 0x000fc60000400000 */
[----:B------:R-:W4:Y:S01]  /*4f840*/  LDL.LU R23, [R1+0x3c8] ;  /* 0x0003c80001177983 */ /* 0x000f220000300800 */
[----:B--2---:R-:W-:-:S03]  /*4f850*/  FADD R2, -R6, R22 ;  /* 0x0000001606027221 */ /* 0x004fc60000000100 */
[----:B------:R-:W2:Y:S01]  /*4f860*/  LDL.LU R21, [R1+0x3cc] ;  /* 0x0003cc0001157983 */ /* 0x000ea20000300800 */
[----:B------:R0:W-:Y:S01]  /*4f870*/  MUFU.EX2 R6, R0 ;  /* 0x0000000000067308 */ /* 0x0001e20000000800 */
[----:B------:R-:W-:Y:S02]  /*4f880*/  FMUL R2, R2, 1.4426950216293334961 ;  /* 0x3fb8aa3b02027820 */ /* 0x000fe40000400000 */
[----:B------:R-:W2:Y:S01]  /*4f890*/  LDL R22, [R1+0xe6c] ;  /* 0x000e6c0001167983 */ /* 0x000ea20000100800 */
[----:B0-----:R-:W-:-:S04]  /*4f8a0*/  FADD R0, -R11, R19 ;  /* 0x000000130b007221 */ /* 0x001fc80000000100 */
[----:B------:R0:W-:Y:S01]  /*4f8b0*/  MUFU.EX2 R11, R2 ;  /* 0x00000002000b7308 */ /* 0x0001e20000000800 */
[----:B------:R-:W2:Y:S01]  /*4f8c0*/  LDL R19, [R1+0xe58] ;  /* 0x000e580001137983 */ /* 0x000ea20000100800 */
[----:B------:R-:W-:Y:S02]  /*4f8d0*/  FMUL R0, R0, 1.4426950216293334961 ;  /* 0x3fb8aa3b00007820 */ /* 0x000fe40000400000 */
[----:B0-----:R-:W-:-:S04]  /*4f8e0*/  FADD R2, -R7, R18 ;  /* 0x0000001207027221 */ /* 0x001fc80000000100 */
[----:B------:R0:W-:Y:S01]  /*4f8f0*/  MUFU.EX2 R7, R0 ;  /* 0x0000000000077308 */ /* 0x0001e20000000800 */
[----:B------:R-:W-:Y:S02]  /*4f900*/  FMUL R2, R2, 1.4426950216293334961 ;  /* 0x3fb8aa3b02027820 */ /* 0x000fe40000400000 */
[----:B0-----:R-:W-:-:S05]  /*4f910*/  FADD R0, -R4, R20 ;  /* 0x0000001404007221 */ /* 0x001fca0000000100 */
[----:B------:R0:W-:Y:S01]  /*4f920*/  MUFU.EX2 R4, R2 ;  /* 0x0000000200047308 */ /* 0x0001e20000000800 */
[----:B------:R-:W2:Y:S04]  /*4f930*/  LDL.LU R20, [R1+0x3d8] ;  /* 0x0003d80001147983 */ /* 0x000ea80000300800 */
[----:B------:R-:W2:Y:S01]  /*4f940*/  LDL.LU R18, [R1+0x3dc] ;  /* 0x0003dc0001127983 */ /* 0x000ea20000300800 */
[----:B0-----:R-:W-:Y:S02]  /*4f950*/  FMUL R2, R0, 1.4426950216293334961 ;  /* 0x3fb8aa3b00027820 */ /* 0x001fe40000400000 */
[----:B------:R-:W-:Y:S02]  /*4f960*/  FADD R0, -R8, R15 ;  /* 0x0000000f08007221 */ /* 0x000fe40000000100 */
[----:B------:R0:W-:Y:S02]  /*4f970*/  MUFU.EX2 R8, R2 ;  /* 0x0000000200087308 */ /* 0x0001e40000000800 */
[----:B0-----:R-:W-:-:S02]  /*4f980*/  FMUL R2, R0, 1.4426950216293334961 ;  /* 0x3fb8aa3b00027820 */ /* 0x001fc40000400000 */
[----:B------:R-:W-:Y:S02]  /*4f990*/  FADD R0, -R3, R16 ;  /* 0x0000001003007221 */ /* 0x000fe40000000100 */
[----:B------:R-:W2:Y:S04]  /*4f9a0*/  LDL.LU R16, [R1] ;  /* 0x0000000001107983 */ /* 0x000ea80000300800 */
[----:B------:R-:W2:Y:S01]  /*4f9b0*/  LDL.LU R15, [R1+0x4] ;  /* 0x00000400010f7983 */ /* 0x000ea20000300800 */
[----:B------:R-:W-:-:S03]  /*4f9c0*/  FMUL R3, R0, 1.4426950216293334961 ;  /* 0x3fb8aa3b00037820 */ /* 0x000fc60000400000 */
[----:B------:R-:W2:Y:S04]  /*4f9d0*/  LDL.LU R14, [R1+0x8] ;  /* 0x00000800010e7983 */ /* 0x000ea80000300800 */
[----:B-1----:R-:W2:Y:S04]  /*4f9e0*/  LDL.LU R13, [R1+0xc] ;  /* 0x00000c00010d7983 */ /* 0x002ea80000300800 */
[----:B------:R-:W2:Y:S04]  /*4f9f0*/  LDL.LU R12, [R1+0x10] ;  /* 0x00001000010c7983 */ /* 0x000ea80000300800 */
[----:B------:R-:W3:Y:S02]  /*4fa00*/  LDL.LU R0, [R1+0x3c4] ;  /* 0x0003c40001007983 */ /* 0x000ee40000300800 */
[----:B---3--:R-:W-:-:S02]  /*4fa10*/  FADD R0, -R9, R0 ;  /* 0x0000000009007221 */ /* 0x008fc40000000100 */
[----:B------:R0:W-:Y:S02]  /*4fa20*/  MUFU.EX2 R9, R3 ;  /* 0x0000000300097308 */ /* 0x0001e40000000800 */
[----:B0-----:R-:W-:Y:S02]  /*4fa30*/  FMUL R3, R0, 1.4426950216293334961 ;  /* 0x3fb8aa3b00037820 */ /* 0x001fe40000400000 */
[----:B------:R-:W4:Y:S01]  /*4fa40*/  LDL R0, [R1+0xe74] ;  /* 0x000e740001007983 */ /* 0x000f220000100800 */
[----:B-----5:R-:W-:Y:S02]  /*4fa50*/  FADD R28, -R28, R29 ;  /* 0x0000001d1c1c7221 */ /* 0x020fe40000000100 */
[----:B--2---:R-:W-:Y:S02]  /*4fa60*/  FADD R22, -R22, R21 ;  /* 0x0000001516167221 */ /* 0x004fe40000000100 */
[----:B------:R-:W-:Y:S02]  /*4fa70*/  FMUL R29, R28, 1.4426950216293334961 ;  /* 0x3fb8aa3b1c1d7820 */ /* 0x000fe40000400000 */
[----:B----4-:R-:W-:-:S02]  /*4fa80*/  FADD R0, -R0, R23 ;  /* 0x0000001700007221 */ /* 0x010fc40000000100 */
[----:B------:R-:W2:Y:S04]  /*4fa90*/  LDL.LU R23, [R1+0x233c] ;  /* 0x00233c0001177983 */ /* 0x000ea80000300800 */
[----:B------:R-:W3:Y:S04]  /*4faa0*/  LDL.LU R21, [R1+0x2338] ;  /* 0x0023380001157983 */ /* 0x000ee80000300800 */
[----:B------:R-:W4:Y:S02]  /*4fab0*/  LDL.LU R28, [R1+0x3d4] ;  /* 0x0003d400011c7983 */ /* 0x000f240000300800 */
[----:B----4-:R-:W-:-:S04]  /*4fac0*/  FADD R28, -R19, R28 ;  /* 0x0000001c131c7221 */ /* 0x010fc80000000100 */
[----:B------:R-:W-:Y:S02]  /*4fad0*/  FMUL R19, R28, 1.4426950216293334961 ;  /* 0x3fb8aa3b1c137820 */ /* 0x000fe40000400000 */
[----:B------:R-:W4:Y:S04]  /*4fae0*/  LDL R28, [R1+0xe50] ;  /* 0x000e5000011c7983 */ /* 0x000f280000100800 */
[----:B------:R-:W0:Y:S01]  /*4faf0*/  MUFU.EX2 R19, R19 ;  /* 0x0000001300137308 */ /* 0x000e220000000800 */
[----:B----4-:R-:W-:Y:S02]  /*4fb00*/  FADD R28, -R28, R20 ;  /* 0x000000141c1c7221 */ /* 0x010fe40000000100 */
[----:B------:R-:W4:Y:S04]  /*4fb10*/  LDL.LU R20, [R1+0x2334] ;  /* 0x0023340001147983 */ /* 0x000f280000300800 */
[----:B0-----:R0:W-:Y:S02]  /*4fb20*/  STL [R1+0xe14], R19 ;  /* 0x000e141301007387 */ /* 0x0011e40000100800 */
[----:B0-----:R-:W-:-:S02]  /*4fb30*/  FMUL R19, R28, 1.4426950216293334961 ;  /* 0x3fb8aa3b1c137820 */ /* 0x001fc40000400000 */
[----:B------:R-:W4:Y:S04]  /*4fb40*/  LDL R28, [R1+0xe4c] ;  /* 0x000e4c00011c7983 */ /* 0x000f280000100800 */
[----:B------:R-:W0:Y:S01]  /*4fb50*/  MUFU.EX2 R19, R19 ;  /* 0x0000001300137308 */ /* 0x000e220000000800 */
[----:B------:R-:W-:Y:S02]  /*4fb60*/  FADD R17, R27, R17 ;  /* 0x000000111b117221 */ /* 0x000fe40000000000 */
[----:B------:R-:W-:Y:S02]  /*4fb70*/  FADD R26, R26, R16 ;  /* 0x000000101a1a7221 */ /* 0x000fe40000000000 */
[----:B------:R-:W-:Y:S02]  /*4fb80*/  FADD R25, R25, R15 ;  /* 0x0000000f19197221 */ /* 0x000fe40000000000 */
[----:B------:R-:W-:-:S02]  /*4fb90*/  FADD R24, R24, R14 ;  /* 0x0000000e18187221 */ /* 0x000fc40000000000 */
[----:B--2---:R-:W-:Y:S02]  /*4fba0*/  FADD R23, R23, R13 ;  /* 0x0000000d17177221 */ /* 0x004fe40000000000 */
[----:B---3--:R-:W-:Y:S02]  /*4fbb0*/  FADD R21, R21, R12 ;  /* 0x0000000c15157221 */ /* 0x008fe40000000000 */
[----:B----4-:R-:W-:Y:S02]  /*4fbc0*/  FADD R28, -R28, R18 ;  /* 0x000000121c1c7221 */ /* 0x010fe40000000100 */
[----:B------:R-:W2:Y:S04]  /*4fbd0*/  LDL.LU R18, [R1+0x2330] ;  /* 0x0023300001127983 */ /* 0x000ea80000300800 */
[----:B0-----:R0:W-:Y:S04]  /*4fbe0*/  STL [R1+0xe10], R19 ;  /* 0x000e101301007387 */ /* 0x0011e80000100800 */
[----:B0-----:R-:W2:Y:S04]  /*4fbf0*/  LDL.LU R19, [R1+0x232c] ;  /* 0x00232c0001137983 */ /* 0x001ea80000300800 */
[----:B------:R-:W3:Y:S04]  /*4fc00*/  LDL.LU R27, [R1+0x14] ;  /* 0x00001400011b7983 */ /* 0x000ee80000300800 */
[----:B------:R0:W5:Y:S04]  /*4fc10*/  LDL.LU R16, [R1+0x2328] ;  /* 0x0023280001107983 */ /* 0x0001680000300800 */
[----:B------:R0:W5:Y:S04]  /*4fc20*/  LDL.LU R15, [R1+0x2324] ;  /* 0x00232400010f7983 */ /* 0x0001680000300800 */
[----:B------:R0:W5:Y:S04]  /*4fc30*/  LDL.LU R14, [R1+0x2320] ;  /* 0x00232000010e7983 */ /* 0x0001680000300800 */
[----:B------:R0:W5:Y:S04]  /*4fc40*/  LDL.LU R13, [R1+0x231c] ;  /* 0x00231c00010d7983 */ /* 0x0001680000300800 */
[----:B------:R0:W5:Y:S01]  /*4fc50*/  LDL.LU R12, [R1+0x2318] ;  /* 0x00231800010c7983 */ /* 0x0001620000300800 */
[----:B------:R-:W-:-:S02]  /*4fc60*/  FMUL R0, R0, 1.4426950216293334961 ;  /* 0x3fb8aa3b00007820 */ /* 0x000fc40000400000 */
[----:B------:R-:W-:Y:S02]  /*4fc70*/  FMUL R22, R22, 1.4426950216293334961 ;  /* 0x3fb8aa3b16167820 */ /* 0x000fe40000400000 */
[----:B------:R-:W-:Y:S01]  /*4fc80*/  FMUL R28, R28, 1.4426950216293334961 ;  /* 0x3fb8aa3b1c1c7820 */ /* 0x000fe20000400000 */
[----:B------:R-:W1:Y:S08]  /*4fc90*/  MUFU.EX2 R2, R2 ;  /* 0x0000000200027308 */ /* 0x000e700000000800 */
[----:B------:R-:W4:Y:S08]  /*4fca0*/  MUFU.EX2 R3, R3 ;  /* 0x0000000300037308 */ /* 0x000f300000000800 */
[----:B------:R-:W0:Y:S08]  /*4fcb0*/  MUFU.EX2 R0, R0 ;  /* 0x0000000000007308 */ /* 0x000e300000000800 */
[----:B------:R-:W0:Y:S08]  /*4fcc0*/  MUFU.EX2 R22, R22 ;  /* 0x0000001600167308 */ /* 0x000e300000000800 */
[----:B------:R-:W0:Y:S08]  /*4fcd0*/  MUFU.EX2 R29, R29 ;  /* 0x0000001d001d7308 */ /* 0x000e300000000800 */
[----:B------:R-:W0:Y:S01]  /*4fce0*/  MUFU.EX2 R28, R28 ;  /* 0x0000001c001c7308 */ /* 0x000e220000000800 */
[----:B------:R-:W-:Y:S01]  /*4fcf0*/  BSSY B0, `(.L_x_20) ;  /* 0x0000081000007945 */ /* 0x000fe20003800000 */
[----:B------:R-:W-:Y:S01]  /*4fd00*/  BSSY B1, `(.L_x_21) ;  /* 0x0000077000017945 */ /* 0x000fe20003800000 */
[----:B--2---:R-:W-:-:S02]  /*4fd10*/  FADD R18, R19, R18 ;  /* 0x0000001213127221 */ /* 0x004fc40000000000 */
[----:B---3--:R-:W-:Y:S01]  /*4fd20*/  FADD R20, R20, R27 ;  /* 0x0000001b14147221 */ /* 0x008fe20000000000 */
[----:B------:R-:W-:Y:S05]  /*4fd30*/  @P6 BRA `(.L_x_22) ;  /* 0x0000006000006947 */ /* 0x000fea0003800000 */
[----:B01--4-:R-:W2:Y:S04]  /*4fd40*/  LDL R19, [R1+0x1240] ;  /* 0x0012400001137983 */ /* 0x013ea80000100800 */
[----:B------:R-:W2:Y:S04]  /*4fd50*/  LDL.LU R27, [R1+0x18] ;  /* 0x00001800011b7983 */ /* 0x000ea80000300800 */
[----:B--2---:R0:W-:Y:S01]  /*4fd60*/  STS [R19+0x20000], R27 ;  /* 0x0200001b13007388 */ /* 0x0041e20000000800 */
[----:B------:R-:W-:Y:S05]  /*4fd70*/  @P6 BRA `(.L_x_23) ;  /* 0x000000c000006947 */ /* 0x000fea0003800000 */
[----:B0-----:R-:W2:Y:S04]  /*4fd80*/  LDL R27, [R1+0x123c] ;  /* 0x00123c00011b7983 */ /* 0x001ea80000100800 */
[----:B--2--5:R0:W-:Y:S02]  /*4fd90*/  STS [R27+0x20000], R12 ;  /* 0x0200000c1b007388 */ /* 0x0241e40000000800 */
.L_x_22:
[----:B01--4-:R-:W-:Y:S05]  /*4fda0*/  @P6 BRA `(.L_x_24) ;  /* 0x0000013000006947 */ /* 0x013fea0003800000 */
[----:B-----5:R-:W0:Y:S02]  /*4fdb0*/  S2R R12, SR_TID.X ;  /* 0x00000000000c7919 */ /* 0x020e240000002100 */
[----:B0-----:R-:W-:-:S02]  /*4fdc0*/  LOP3.LUT R19, R12, 0x1c, RZ, 0xc0, !PT ;  /* 0x0000001c0c137812 */ /* 0x001fc400078ec0ff */
[----:B------:R-:W-:Y:S02]  /*4fdd0*/  LOP3.LUT R12, R12, 0x7f, RZ, 0xc0, !PT ;  /* 0x0000007f0c0c7812 */ /* 0x000fe400078ec0ff */
[----:B------:R-:W-:Y:S02]  /*4fde0*/  LEA.HI R19, R19, 0x20, RZ, 0x1e ;  /* 0x0000002013137811 */ /* 0x000fe400078ff0ff */
[----:B------:R-:W-:Y:S02]  /*4fdf0*/  SHF.R.U32.HI R12, RZ, 0x3, R12 ;  /* 0x00000003ff0c7819 */ /* 0x000fe4000001160c */
[----:B------:R-:W-:Y:S02]  /*4fe00*/  SHF.L.U32 R19, R19, 0x4, RZ ;  /* 0x0000000413137819 */ /* 0x000fe400000006ff */
[----:B------:R-:W-:-:S05]  /*4fe10*/  LOP3.LUT R12, R12, 0xc, RZ, 0xc0, !PT ;  /* 0x0000000c0c0c7812 */ /* 0x000fca00078ec0ff */
[----:B------:R-:W-:-:S05]  /*4fe20*/  IMAD.IADD R12, R12, 0x1, R19 ;  /* 0x000000010c0c7824 */ /* 0x000fca00078e0213 */
[----:B------:R0:W-:Y:S02]  /*4fe30*/  STS [R12+0x20000], R13 ;  /* 0x0200000d0c007388 */ /* 0x0001e40000000800 */
.L_x_23:
[----:B------:R-:W-:Y:S05]  /*4fe40*/  @P6 BRA `(.L_x_25) ;  /* 0x0000013000006947 */ /* 0x000fea0003800000 */
[----:B0----5:R-:W0:Y:S02]  /*4fe50*/  S2R R12, SR_TID.X ;  /* 0x00000000000c7919 */ /* 0x021e240000002100 */
        /* <DEDUP_REMOVED lines=8> */
.L_x_24:
[----:B------:R-:W-:Y:S05]  /*4fee0*/  @P6 BRA `(.L_x_26) ;  /* 0x0000013000006947 */ /* 0x000fea0003800000 */
[----:B0----5:R-:W0:Y:S02]  /*4fef0*/  S2R R12, SR_TID.X ;  /* 0x00000000000c7919 */ /* 0x021e240000002100 */
[C---:B0-----:R-:W-:Y:S02]  /*4ff00*/  LOP3.LUT R13, R12.reuse, 0x1c, RZ, 0xc0, !PT ;  /* 0x0000001c0c0d7812 */ /* 0x041fe400078ec0ff */
[----:B------:R-:W-:Y:S02]  /*4ff10*/  LOP3.LUT R12, R12, 0x7f, RZ, 0xc0, !PT ;  /* 0x0000007f0c0c7812 */ /* 0x000fe400078ec0ff */
[----:B------:R-:W-:Y:S02]  /*4ff20*/  LEA.HI R13, R13, 0x30, RZ, 0x1e ;  /* 0x000000300d0d7811 */ /* 0x000fe400078ff0ff */
[----:B------:R-:W-:-:S03]  /*4ff30*/  SHF.R.U32.HI R12, RZ, 0x3, R12 ;  /* 0x00000003ff0c7819 */ /* 0x000fc6000001160c */
[----:B------:R-:W-:Y:S01]  /*4ff40*/  IMAD.SHL.U32 R13, R13, 0x10, RZ ;  /* 0x000000100d0d7824 */ /* 0x000fe200078e00ff */
[----:B------:R-:W-:-:S04]  /*4ff50*/  LOP3.LUT R12, R12, 0xc, RZ, 0xc0, !PT ;  /* 0x0000000c0c0c7812 */ /* 0x000fc800078ec0ff */
[----:B------:R-:W-:-:S05]  /*4ff60*/  IADD3 R12, R12, R13, RZ ;  /* 0x0000000d0c0c7210 */ /* 0x000fca0007ffe0ff */
[----:B------:R0:W-:Y:S02]  /*4ff70*/  STS [R12+0x20000], R15 ;  /* 0x0200000f0c007388 */ /* 0x0001e40000000800 */
.L_x_25:
[----:B------:R-:W-:Y:S05]  /*4ff80*/  @P6 BRA `(.L_x_27) ;  /* 0x0000013000006947 */ /* 0x000fea0003800000 */
[----:B0----5:R-:W0:Y:S02]  /*4ff90*/  S2R R12, SR_TID.X ;  /* 0x00000000000c7919 */ /* 0x021e240000002100 */
[C---:B0-----:R-:W-:Y:S02]  /*4ffa0*/  LOP3.LUT R13, R12.reuse, 0x1c, RZ, 0xc0, !PT ;  /* 0x0000001c0c0d7812 */ /* 0x041fe400078ec0ff */
[----:B------:R-:W-:Y:S02]  /*4ffb0*/  LOP3.LUT R12, R12, 0x7f, RZ, 0xc0, !PT ;  /* 0x0000007f0c0c7812 */ /* 0x000fe400078ec0ff */
[----:B------:R-:W-:Y:S02]  /*4ffc0*/  LEA.HI R13, R13, 0x38, RZ, 0x1e ;  /* 0x000000380d0d7811 */ /* 0x000fe400078ff0ff */
[----:B------:R-:W-:Y:S02]  /*4ffd0*/  SHF.R.U32.HI R12, RZ, 0x3, R12 ;  /* 0x00000003ff0c7819 */ /* 0x000fe4000001160c */
[----:B------:R-:W-:-:S02]  /*4ffe0*/  SHF.L.U32 R13, R13, 0x4, RZ ;  /* 0x000000040d0d7819 */ /* 0x000fc400000006ff */
[----:B------:R-:W-:-:S05]  /*4fff0*/  LOP3.LUT R12, R12, 0xc, RZ, 0xc0, !PT ;  /* 0x0000000c0c0c7812 */ /* 0x000fca00078ec0ff */
[----:B------:R-:W-:-:S05]  /*50000*/  IMAD.IADD R12, R12, 0x1, R13 ;  /* 0x000000010c0c7824 */ /* 0x000fca00078e020d */
[----:B------:R0:W-:Y:S02]  /*50010*/  STS [R12+0x20000], R16 ;  /* 0x020000100c007388 */ /* 0x0001e40000000800 */
.L_x_26:
        /* <DEDUP_REMOVED lines=10> */
.L_x_27:
        /* <DEDUP_REMOVED lines=10> */
.L_x_28:
        /* <DEDUP_REMOVED lines=10> */
.L_x_29:
        /* <DEDUP_REMOVED lines=10> */
.L_x_30:
        /* <DEDUP_REMOVED lines=10> */
.L_x_31:
[----:B------:R-:W-:Y:S05]  /*50340*/  @P6 BRA `(.L_x_33) ;  /* 0x0000012000006947 */ /* 0x000fea0003800000 */
[----:B0----5:R-:W0:Y:S02]  /*50350*/  S2R R12, SR_TID.X ;  /* 0x00000000000c7919 */ /* 0x021e240000002100 */
[C---:B0-----:R-:W-:Y:S02]  /*50360*/  LOP3.LUT R13, R12.reuse, 0x1c, RZ, 0xc0, !PT ;  /* 0x0000001c0c0d7812 */ /* 0x041fe400078ec0ff */
[----:B------:R-:W-:Y:S02]  /*50370*/  LOP3.LUT R12, R12, 0x7f, RZ, 0xc0, !PT ;  /* 0x0000007f0c0c7812 */ /* 0x000fe400078ec0ff */
[----:B------:R-:W-:Y:S02]  /*50380*/  SHF.L.U32 R13, R13, 0x2, RZ ;  /* 0x000000020d0d7819 */ /* 0x000fe400000006ff */
[----:B------:R-:W-:-:S04]  /*50390*/  SHF.R.U32.HI R12, RZ, 0x3, R12 ;  /* 0x00000003ff0c7819 */ /* 0x000fc8000001160c */
[----:B------:R-:W-:-:S05]  /*503a0*/  LOP3.LUT R12, R12, 0xc, RZ, 0xc0, !PT ;  /* 0x0000000c0c0c7812 */ /* 0x000fca00078ec0ff */
[----:B------:R-:W-:-:S05]  /*503b0*/  IMAD.IADD R12, R13, 0x1, R12 ;  /* 0x000000010d0c7824 */ /* 0x000fca00078e020c */
[----:B------:R0:W-:Y:S02]  /*503c0*/  STS [R12+0x20680], R21 ;  /* 0x020680150c007388 */ /* 0x0001e40000000800 */
.L_x_32:
[----:B------:R-:W-:Y:S01]  /*503d0*/  @P6 BREAK B1 ;  /* 0x0000000000016942 */ /* 0x000fe20003800000 */
[----:B------:R-:W-:Y:S05]  /*503e0*/  @P6 BRA `(.L_x_34) ;  /* 0x0000011000006947 */ /* 0x000fea0003800000 */
[----:B0----5:R-:W0:Y:S02]  /*503f0*/  S2R R12, SR_TID.X ;  /* 0x00000000000c7919 */ /* 0x021e240000002100 */
[C---:B0-----:R-:W-:Y:S02]  /*50400*/  LOP3.LUT R13, R12.reuse, 0x1c, RZ, 0xc0, !PT ;  /* 0x0000001c0c0d7812 */ /* 0x041fe400078ec0ff */
[----:B------:R-:W-:Y:S02]  /*50410*/  LOP3.LUT R12, R12, 0x7f, RZ, 0xc0, !PT ;  /* 0x0000007f0c0c7812 */ /* 0x000fe400078ec0ff */
[----:B------:R-:W-:Y:S02]  /*50420*/  SHF.L.U32 R13, R13, 0x2, RZ ;  /* 0x000000020d0d7819 */ /* 0x000fe400000006ff */
[----:B------:R-:W-:-:S04]  /*50430*/  SHF.R.U32.HI R12, RZ, 0x3, R12 ;  /* 0x00000003ff0c7819 */ /* 0x000fc8000001160c */
[----:B------:R-:W-:-:S04]  /*50440*/  LOP3.LUT R12, R12, 0xc, RZ, 0xc0, !PT ;  /* 0x0000000c0c0c7812 */ /* 0x000fc800078ec0ff */
[----:B------:R-:W-:-:S05]  /*50450*/  IADD3 R12, R13, R12, RZ ;  /* 0x0000000c0d0c7210 */ /* 0x000fca0007ffe0ff */
[----:B------:R0:W-:Y:S02]  /*50460*/  STS [R12+0x20700], R20 ;  /* 0x020700140c007388 */ /* 0x0001e40000000800 */
.L_x_33:
[----:B------:R-:W-:Y:S05]  /*50470*/  BSYNC B1 ;  /* 0x0000000000017941 */ /* 0x000fea0003800000 */
.L_x_21:
[----:B0----5:R-:W0:Y:S02]  /*50480*/  S2R R12, SR_TID.X ;  /* 0x00000000000c7919 */ /* 0x021e240000002100 */
[C---:B0-----:R-:W-:Y:S02]  /*50490*/  LOP3.LUT R13, R12.reuse, 0x1c, RZ, 0xc0, !PT ;  /* 0x0000001c0c0d7812 */ /* 0x041fe400078ec0ff */
[----:B------:R-:W-:-:S03]  /*504a0*/  LOP3.LUT R12, R12, 0x7f, RZ, 0xc0, !PT ;  /* 0x0000007f0c0c7812 */ /* 0x000fc600078ec0ff */
[----:B------:R-:W-:Y:S01]  /*504b0*/  IMAD.SHL.U32 R13, R13, 0x4, RZ ;  /* 0x000000040d0d7824 */ /* 0x000fe200078e00ff */
[----:B------:R-:W-:-:S04]  /*504c0*/  SHF.R.U32.HI R12, RZ, 0x3, R12 ;  /* 0x00000003ff0c7819 */ /* 0x000fc8000001160c */
[----:B------:R-:W-:-:S04]  /*504d0*/  LOP3.LUT R12, R12, 0xc, RZ, 0xc0, !PT ;  /* 0x0000000c0c0c7812 */ /* 0x000fc800078ec0ff */
[----:B------:R-:W-:-:S05]  /*504e0*/  IADD3 R12, R13, R12, RZ ;  /* 0x0000000c0d0c7210 */ /* 0x000fca0007ffe0ff */
[----:B------:R0:W-:Y:S02]  /*504f0*/  @!P6 STS [R12+0x20780], R18 ;  /* 0x020780120c00e388 */ /* 0x0001e40000000800 */
.L_x_34:
[----:B------:R-:W-:Y:S05]  /*50500*/  BSYNC B0 ;  /* 0x0000000000007941 */ /* 0x000fea0003800000 */
.L_x_20:
[----:B------:R-:W-:Y:S01]  /*50510*/  WARPSYNC 0xffffffff ;  /* 0xffffffff00007948 */ /* 0x000fe20003800000 */
[----:B0----5:R-:W0:Y:S04]  /*50520*/  S2R R12, SR_TID.X ;  /* 0x00000000000c7919 */ /* 0x021e280000002100 */
[----:B------:R-:W-:Y:S06]  /*50530*/  BAR.SYNC.DEFER_BLOCKING 0x0 ;  /* 0x0000000000007b1d */ /* 0x000fec0000010000 */
[----:B------:R-:W2:Y:S04]  /*50540*/  LDL.64 R20, [R1+0x1a68] ;  /* 0x001a680001147983 */ /* 0x000ea80000100a00 */
[----:B------:R-:W3:Y:S04]  /*50550*/  LDL.64 R26, [R1+0x1a50] ;  /* 0x001a5000011a7983 */ /* 0x000ee80000100a00 */
[----:B------:R-:W4:Y:S04]  /*50560*/  LDL.64 R24, [R1+0x1a48] ;  /* 0x001a480001187983 */ /* 0x000f280000100a00 */
[----:B------:R0:W-:Y:S04]  /*50570*/  STL [R1+0x47a0], R3 ;  /* 0x0047a00301007387 */ /* 0x0001e80000100800 */
[----:B------:R-:W-:Y:S04]  /*50580*/  STL [R1+0x479c], R0 ;  /* 0x00479c0001007387 */ /* 0x000fe80000100800 */
[----:B------:R1:W-:Y:S01]  /*50590*/  STL [R1+0x4798], R22 ;  /* 0x0047981601007387 */ /* 0x0003e20000100800 */
[----:B0-----:R-:W-:-:S05]  /*505a0*/  LOP3.LUT R3, R12, 0x7f, RZ, 0xc0, !PT ;  /* 0x0000007f0c037812 */ /* 0x001fca00078ec0ff */
[----:B------:R-:W0:Y:S04]  /*505b0*/  LDS R17, [R3.X4+0x20000] ;  /* 0x0200000003117984 */ /* 0x000e280000004800 */
[----:B------:R-:W0:Y:S04]  /*505c0*/  LDS R13, [R3.X4+0x20200] ;  /* 0x02020000030d7984 */ /* 0x000e280000004800 */
[----:B------:R-:W0:Y:S04]  /*505d0*/  LDS R15, [R3.X4+0x20400] ;  /* 0x02040000030f7984 */ /* 0x000e280000004800 */
[----:B-1----:R-:W2:Y:S04]  /*505e0*/  LDL.64 R22, [R1+0x1a58] ;  /* 0x001a580001167983 */ /* 0x002ea80000100a00 */
[----:B------:R1:W-:Y:S04]  /*505f0*/  STL [R1+0x4794], R29 ;  /* 0x0047941d01007387 */ /* 0x0003e80000100800 */
[----:B------:R-:W0:Y:S04]  /*50600*/  LDS R18, [R3.X4+0x20600] ;  /* 0x0206000003127984 */ /* 0x000e280000004800 */
[----:B-1----:R-:W2:Y:S04]  /*50610*/  LDL R29, [R1+0x2f4] ;  /* 0x0002f400011d7983 */ /* 0x002ea80000100800 */
[----:B------:R-:W-:Y:S04]  /*50620*/  STL [R1+0x3f60], R28 ;  /* 0x003f601c01007387 */ /* 0x000fe80000100800 */
[----:B0-----:R-:W0:Y:S04]  /*50630*/  SHFL.BFLY PT, R16, R17, 0x2, 0x1f ;  /* 0x0c401f0011107f89 */ /* 0x001e2800000e0000 */
[----:B------:R-:W1:Y:S04]  /*50640*/  SHFL.BFLY PT, R14, R13, 0x2, 0x1f ;  /* 0x0c401f000d0e7f89 */ /* 0x000e6800000e0000 */
[----:B------:R-:W1:Y:S04]  /*50650*/  SHFL.BFLY PT, R12, R15, 0x2, 0x1f ;  /* 0x0c401f000f0c7f89 */ /* 0x000e6800000e0000 */
[----:B------:R-:W1:Y:S01]  /*50660*/  SHFL.BFLY PT, R19, R18, 0x2, 0x1f ;  /* 0x0c401f0012137f89 */ /* 0x000e6200000e0000 */
[----:B0-----:R-:W-:-:S02]  /*50670*/  FADD R17, R17, R16 ;  /* 0x0000001011117221 */ /* 0x001fc40000000000 */
[----:B-1----:R-:W-:Y:S02]  /*50680*/  FADD R16, R13, R14 ;  /* 0x0000000e0d107221 */ /* 0x002fe40000000000 */
[----:B------:R-:W-:-:S03]  /*50690*/  FADD R15, R15, R12 ;  /* 0x0000000c0f0f7221 */ /* 0x000fc60000000000 */
[----:B------:R-:W0:Y:S04]  /*506a0*/  SHFL.BFLY PT, R13, R16, 0x1, 0x1f ;  /* 0x0c201f00100d7f89 */ /* 0x000e2800000e0000 */
[----:B------:R-:W1:Y:S04]  /*506b0*/  SHFL.BFLY PT, R12, R17, 0x1, 0x1f ;  /* 0x0c201f00110c7f89 */ /* 0x000e6800000e0000 */
[----:B------:R-:W1:Y:S01]  /*506c0*/  SHFL.BFLY PT, R14, R15, 0x1, 0x1f ;  /* 0x0c201f000f0e7f89 */ /* 0x000e6200000e0000 */
[----:B------:R-:W-:-:S05]  /*506d0*/  FADD R19, R18, R19 ;  /* 0x0000001312137221 */ /* 0x000fca0000000000 */
[----:B------:R-:W1:Y:S01]  /*506e0*/  SHFL.BFLY PT, R18, R19, 0x1, 0x1f ;  /* 0x0c201f0013127f89 */ /* 0x000e6200000e0000 */
[----:B0-----:R-:W-:Y:S02]  /*506f0*/  FADD R13, R16, R13 ;  /* 0x0000000d100d7221 */ /* 0x001fe40000000000 */
[----:B-1----:R-:W-:Y:S02]  /*50700*/  FADD R12, R17, R12 ;  /* 0x0000000c110c7221 */ /* 0x002fe40000000000 */
[----:B------:R-:W2:Y:S01]  /*50710*/  LDL.64 R16, [R1+0x1a70] ;  /* 0x001a700001107983 */ /* 0x000ea20000100a00 */
[----:B------:R-:W-:-:S03]  /*50720*/  FADD R14, R15, R14 ;  /* 0x0000000e0f0e7221 */ /* 0x000fc60000000000 */
[----:B------:R-:W-:Y:S04]  /*50730*/  @!P6 STS [R3.X4+0x20000], R12 ;  /* 0x0200000c0300e388 */ /* 0x000fe80000004800 */
[----:B------:R0:W-:Y:S04]  /*50740*/  @!P6 STS [R3.X4+0x20200], R13 ;  /* 0x0202000d0300e388 */ /* 0x0001e80000004800 */
[----:B------:R1:W-:Y:S04]  /*50750*/  @!P6 STS [R3.X4+0x20400], R14 ;  /* 0x0204000e0300e388 */ /* 0x0003e80000004800 */
[----:B0-----:R-:W3:Y:S04]  /*50760*/  LDL.64 R12, [R1+0x1a80] ;  /* 0x001a8000010c7983 */ /* 0x001ee80000100a00 */
[----:B-1----:R-:W4:Y:S01]  /*50770*/  LDL.64 R14, [R1+0x1a78] ;  /* 0x001a7800010e7983 */ /* 0x002f220000100a00 */
[----:B------:R-:W-:-:S05]  /*50780*/  FADD R18, R19, R18 ;  /* 0x0000001213127221 */ /* 0x000fca0000000000 */
[----:B------:R0:W-:Y:S04]  /*50790*/  @!P6 STS [R3.X4+0x20600], R18 ;  /* 0x020600120300e388 */ /* 0x0001e80000004800 */
[----:B0-----:R-:W4:Y:S04]  /*507a0*/  LDL.64 R18, [R1+0x1a60] ;  /* 0x001a600001127983 */ /* 0x001f280000100a00 */
[----:B------:R-:W-:Y:S01]  /*507b0*/  BAR.SYNC.DEFER_BLOCKING 0x0 ;  /* 0x0000000000007b1d */ /* 0x000fe20000010000 */
[----:B--2---:R-:W-:-:S05]  /*507c0*/  IMAD.WIDE R16, R29, 0x2, R16 ;  /* 0x000000021d107825 */ /* 0x004fca00078e0210 */
[----:B------:R-:W2:Y:S01]  /*507d0*/  LDG.E.U16 R0, [R16.64] ;  /* 0x0000000610007981 */ /* 0x000ea2000c1e1500 */
[----:B---3--:R-:W-:-:S04]  /*507e0*/  IMAD.WIDE R12, R29, 0x2, R12 ;  /* 0x000000021d0c7825 */ /* 0x008fc800078e020c */
[C---:B----4-:R-:W-:Y:S01]  /*507f0*/  IMAD.WIDE R14, R29.reuse, 0x2, R14 ;  /* 0x000000021d0e7825 */ /* 0x050fe200078e020e */
[----:B------:R0:W3:Y:S04]  /*50800*/  LDG.E.U16 R28, [R12.64] ;  /* 0x000000060c1c7981 */ /* 0x0000e8000c1e1500 */
[----:B------:R-:W4:Y:S01]  /*50810*/  LDG.E.U16 R3, [R14.64] ;  /* 0x000000060e037981 */ /* 0x000f22000c1e1500 */
[----:B------:R-:W-:-:S04]  /*50820*/  IMAD.WIDE R20, R29, 0x2, R20 ;  /* 0x000000021d147825 */ /* 0x000fc800078e0214 */
[----:B0-----:R-:W-:-:S04]  /*50830*/  IMAD.WIDE R12, R29, 0x2, R22 ;  /* 0x000000021d0c7825 */ /* 0x001fc800078e0216 */
[C---:B------:R-:W-:Y:S01]  /*50840*/  IMAD.WIDE R18, R29.reuse, 0x2, R18 ;  /* 0x000000021d127825 */ /* 0x040fe200078e0212 */
[----:B---3--:R0:W-:Y:S04]  /*50850*/  STL [R1+0x11e4], R28 ;  /* 0x0011e41c01007387 */ /* 0x0081e80000100800 */
[----:B0-----:R0:W3:Y:S04]  /*50860*/  LDG.E.U16 R28, [R20.64] ;  /* 0x00000006141c7981 */ /* 0x0010e8000c1e1500 */
[----:B0-----:R-:W3:Y:S04]  /*50870*/  LDL.64 R20, [R1+0x1a40] ;  /* 0x001a400001147983 */ /* 0x001ee80000100a00 */
[----:B----4-:R0:W-:Y:S04]  /*50880*/  STL [R1+0x11e0], R3 ;  /* 0x0011e00301007387 */ /* 0x0101e80000100800 */
[----:B0-----:R0:W4:Y:S04]  /*50890*/  LDG.E.U16 R3, [R18.64] ;  /* 0x0000000612037981 */ /* 0x001128000c1e1500 */
[----:B0-----:R-:W4:Y:S04]  /*508a0*/  LDL.64 R18, [R1+0x1a38] ;  /* 0x001a380001127983 */ /* 0x001f280000100a00 */
[----:B--2---:R0:W-:Y:S01]  /*508b0*/  STL [R1+0x11dc], R0 ;  /* 0x0011dc0001007387 */ /* 0x0041e20000100800 */
[----:B------:R-:W-:-:S03]  /*508c0*/  IMAD.WIDE R14, R29, 0x2, R26 ;  /* 0x000000021d0e7825 */ /* 0x000fc600078e021a */
[----:B------:R-:W2:Y:S01]  /*508d0*/  LDL.64 R26, [R1+0x1a08] ;  /* 0x001a0800011a7983 */ /* 0x000ea20000100a00 */
[----:B------:R-:W-:-:S03]  /*508e0*/  IMAD.WIDE R16, R29, 0x2, R24 ;  /* 0x000000021d107825 */ /* 0x000fc600078e0218 */
[----:B------:R-:W2:Y:S04]  /*508f0*/  LDL.64 R24, [R1+0x1a00] ;  /* 0x001a000001187983 */ /* 0x000ea80000100a00 */
[----:B0-----:R0:W2:Y:S04]  /*50900*/  LDG.E.U16 R0, [R12.64] ;  /* 0x000000060c007981 */ /* 0x0010a8000c1e1500 */
[----:B------:R-:W2:Y:S04]  /*50910*/  LDL.64 R22, [R1+0x19f8] ;  /* 0x0019f80001167983 */ /* 0x000ea80000100a00 */
[----:B0-----:R-:W2:Y:S04]  /*50920*/  LDL.64 R12, [R1+0x1a30] ;  /* 0x001a3000010c7983 */ /* 0x001ea80000100a00 */
[----:B---3--:R0:W-:Y:S04]  /*50930*/  STL [R1+0x11d8], R28 ;  /* 0x0011d81c01007387 */ /* 0x0081e80000100800 */
[----:B0-----:R0:W3:Y:S01]  /*50940*/  LDG.E.U16 R28, [R14.64] ;  /* 0x000000060e1c7981 */ /* 0x0010e2000c1e1500 */
[----:B------:R-:W-:-:S03]  /*50950*/  IMAD.WIDE R20, R29, 0x2, R20 ;  /* 0x000000021d147825 */ /* 0x000fc600078e0214 */
[----:B0-----:R-:W3:Y:S04]  /*50960*/  LDL.64 R14, [R1+0x1a28] ;  /* 0x001a2800010e7983 */ /* 0x001ee80000100a00 */
[----:B----4-:R0:W-:Y:S04]  /*50970*/  STL [R1+0x11d4], R3 ;  /* 0x0011d40301007387 */ /* 0x0101e80000100800 */
[----:B0-----:R0:W4:Y:S04]  /*50980*/  LDG.E.U16 R3, [R16.64] ;  /* 0x0000000610037981 */ /* 0x001128000c1e1500 */
[----:B0-----:R-:W4:Y:S04]  /*50990*/  LDL.64 R16, [R1+0x1a20] ;  /* 0x001a200001107983 */ /* 0x001f280000100a00 */
[----:B--2---:R0:W-:Y:S04]  /*509a0*/  STL [R1+0x11d0], R0 ;  /* 0x0011d00001007387 */ /* 0x0041e80000100800 */
[----:B0-----:R0:W2:Y:S01]  /*509b0*/  LDG.E.U16 R0, [R20.64] ;  /* 0x0000000614007981 */ /* 0x0010a2000c1e1500 */
[----:B------:R-:W-:-:S04]  /*509c0*/  IMAD.WIDE R18, R29, 0x2, R18 ;  /* 0x000000021d127825 */ /* 0x000fc800078e0212 */
[C---:B------:R-:W-:Y:S01]  /*509d0*/  IMAD.WIDE R12, R29.reuse, 0x2, R12 ;  /* 0x000000021d0c7825 */ /* 0x040fe200078e020c */
[----:B0-----:R-:W2:Y:S04]  /*509e0*/  LDL.64 R20, [R1+0x1a18] ;  /* 0x001a180001147983 */ /* 0x001ea80000100a00 */
[----:B---3--:R0:W-:Y:S04]  /*509f0*/  STL [R1+0x11cc], R28 ;  /* 0x0011cc1c01007387 */ /* 0x0081e80000100800 */
[----:B0-----:R0:W3:Y:S01]  /*50a00*/  LDG.E.U16 R28, [R18.64] ;  /* 0x00000006121c7981 */ /* 0x0010e2000c1e1500 */
[----:B------:R-:W-:-:S03]  /*50a10*/  IMAD.WIDE R14, R29, 0x2, R14 ;  /* 0x000000021d0e7825 */ /* 0x000fc600078e020e */
[----:B0-----:R-:W3:Y:S04]  /*50a20*/  LDL.64 R18, [R1+0x1a10] ;  /* 0x001a100001127983 */ /* 0x001ee80000100a00 */
[----:B----4-:R0:W-:Y:S04]  /*50a30*/  STL [R1+0x11c8], R3 ;  /* 0x0011c80301007387 */ /* 0x0101e80000100800 */
[----:B0-----:R-:W4:Y:S04]  /*50a40*/  LDG.E.U16 R3, [R12.64] ;  /* 0x000000060c037981 */ /* 0x001f28000c1e1500 */
[----:B--2---:R0:W-:Y:S04]  /*50a50*/  STL [R1+0x11c4], R0 ;  /* 0x0011c40001007387 */ /* 0x0041e80000100800 */
[----:B0-----:R-:W2:Y:S01]  /*50a60*/  LDG.E.U16 R0, [R14.64] ;  /* 0x000000060e007981 */ /* 0x001ea2000c1e1500 */
[----:B------:R-:W-:-:S04]  /*50a70*/  IMAD.WIDE R16, R29, 0x2, R16 ;  /* 0x000000021d107825 */ /* 0x000fc800078e0210 */
[C---:B------:R-:W-:Y:S01]  /*50a80*/  IMAD.WIDE R20, R29.reuse, 0x2, R20 ;  /* 0x000000021d147825 */ /* 0x040fe200078e0214 */
[----:B---3--:R0:W-:Y:S04]  /*50a90*/  STL [R1+0x11c0], R28 ;  /* 0x0011c01c01007387 */ /* 0x0081e80000100800 */
[----:B0-----:R0:W3:Y:S01]  /*50aa0*/  LDG.E.U16 R28, [R16.64] ;  /* 0x00000006101c7981 */ /* 0x0010e2000c1e1500 */
[----:B------:R-:W-:-:S03]  /*50ab0*/  IMAD.WIDE R18, R29, 0x2, R18 ;  /* 0x000000021d127825 */ /* 0x000fc600078e0212 */
[----:B----4-:R1:W-:Y:S04]  /*50ac0*/  STL [R1+0x11bc], R3 ;  /* 0x0011bc0301007387 */ /* 0x0103e80000100800 */
[----:B-1----:R1:W4:Y:S04]  /*50ad0*/  LDG.E.U16 R3, [R20.64] ;  /* 0x0000000614037981 */ /* 0x002328000c1e1500 */
[----:B-1----:R-:W4:Y:S04]  /*50ae0*/  LDL.64 R20, [R1+0x19f0] ;  /* 0x0019f00001147983 */ /* 0x002f280000100a00 */
[----:B--2---:R1:W-:Y:S04]  /*50af0*/  STL [R1+0x11b8], R0 ;  /* 0x0011b80001007387 */ /* 0x0043e80000100800 */
[----:B-1----:R1:W2:Y:S01]  /*50b00*/  LDG.E.U16 R0, [R18.64] ;  /* 0x0000000612007981 */ /* 0x0022a2000c1e1500 */
[----:B------:R-:W-:-:S04]  /*50b10*/  IMAD.WIDE R12, R29, 0x2, R26 ;  /* 0x000000021d0c7825 */ /* 0x000fc800078e021a */
[C---:B------:R-:W-:Y:S01]  /*50b20*/  IMAD.WIDE R14, R29.reuse, 0x2, R24 ;  /* 0x000000021d0e7825 */ /* 0x040fe200078e0218 */
[----:B-1----:R-:W2:Y:S03]  /*50b30*/  LDL.64 R18, [R1+0x19e8] ;  /* 0x0019e80001127983 */ /* 0x002ea60000100a00 */
[C---:B0-----:R-:W-:Y:S01]  /*50b40*/  IMAD.WIDE R16, R29.reuse, 0x2, R22 ;  /* 0x000000021d107825 */ /* 0x041fe200078e0216 */
[----:B---3--:R0:W-:Y:S04]  /*50b50*/  STL [R1+0x11b4], R28 ;  /* 0x0011b41c01007387 */ /* 0x0081e80000100800 */
[----:B------:R-:W3:Y:S04]  /*50b60*/  LDL.64 R26, [R1+0x19b8] ;  /* 0x0019b800011a7983 */ /* 0x000ee80000100a00 */
[----:B------:R-:W3:Y:S04]  /*50b70*/  LDL.64 R24, [R1+0x19b0] ;  /* 0x0019b00001187983 */ /* 0x000ee80000100a00 */
[----:B0-----:R0:W3:Y:S04]  /*50b80*/  LDG.E.U16 R28, [R12.64] ;  /* 0x000000060c1c7981 */ /* 0x0010e8000c1e1500 */
[----:B------:R-:W3:Y:S04]  /*50b90*/  LDL.64 R22, [R1+0x19a8] ;  /* 0x0019a80001167983 */ /* 0x000ee80000100a00 */
        /* <DEDUP_REMOVED lines=25> */
[----:B--2---:R2:W-:Y:S04]  /*50d30*/  STL [R1+0x1194], R0 ;  /* 0x0011940001007387 */ /* 0x0045e80000100800 */
[----:B--2---:R2:W4:Y:S01]  /*50d40*/  LDG.E.U16 R0, [R20.64] ;  /* 0x0000000614007981 */ /* 0x004522000c1e1500 */
[----:B------:R-:W-:-:S04]  /*50d50*/  IMAD.WIDE R18, R29, 0x2, R18 ;  /* 0x000000021d127825 */ /* 0x000fc800078e0212 */
[C---:B------:R-:W-:Y:S01]  /*50d60*/  IMAD.WIDE R12, R29.reuse, 0x2, R26 ;  /* 0x000000021d0c7825 */ /* 0x040fe200078e021a */
[----:B--2---:R-:W2:Y:S03]  /*50d70*/  LDL.64 R20, [R1+0x19a0] ;  /* 0x0019a00001147983 */ /* 0x004ea60000100a00 */
[----:B0-----:R-:W-:-:S04]  /*50d80*/  IMAD.WIDE R14, R29, 0x2, R24 ;  /* 0x000000021d0e7825 */ /* 0x001fc800078e0218 */
[C---:B-1----:R-:W-:Y:S01]  /*50d90*/  IMAD.WIDE R16, R29.reuse, 0x2, R22 ;  /* 0x000000021d107825 */ /* 0x042fe200078e0216 */
[----:B---3--:R0:W-:Y:S04]  /*50da0*/  STL [R1+0x1190], R28 ;  /* 0x0011901c01007387 */ /* 0x0081e80000100800 */
[----:B0-----:R0:W3:Y:S04]  /*50db0*/  LDG.E.U16 R28, [R18.64] ;  /* 0x00000006121c7981 */ /* 0x0010e8000c1e1500 */
[----:B0-----:R-:W3:Y:S04]  /*50dc0*/  LDL.64 R18, [R1+0x1998] ;  /* 0x0019980001127983 */ /* 0x001ee80000100a00 */
[----:B----4-:R0:W-:Y:S04]  /*50dd0*/  STL [R1+0x118c], R3 ;  /* 0x00118c0301007387 */ /* 0x0101e80000100800 */
[----:B------:R-:W4:Y:S04]  /*50de0*/  LDL.64 R26, [R1+0x1968] ;  /* 0x00196800011a7983 */ /* 0x000f280000100a00 */
[----:B------:R-:W4:Y:S04]  /*50df0*/  LDL.64 R24, [R1+0x1960] ;  /* 0x0019600001187983 */ /* 0x000f280000100a00 */
[----:B0-----:R0:W4:Y:S04]  /*50e00*/  LDG.E.U16 R3, [R12.64] ;  /* 0x000000060c037981 */ /* 0x001128000c1e1500 */
[----:B------:R-:W4:Y:S04]  /*50e10*/  LDL.64 R22, [R1+0x1958] ;  /* 0x0019580001167983 */ /* 0x000f280000100a00 */
[----:B0-----:R-:W4:Y:S04]  /*50e20*/  LDL.64 R12, [R1+0x1990] ;  /* 0x00199000010c7983 */ /* 0x001f280000100a00 */
[----:B------:R0:W-:Y:S04]  /*50e30*/  STL [R1+0x1188], R0 ;  /* 0x0011880001007387 */ /* 0x0001e80000100800 */
[----:B0-----:R0:W4:Y:S01]  /*50e40*/  LDG.E.U16 R0, [R14.64] ;  /* 0x000000060e007981 */ /* 0x001122000c1e1500 */
[----:B--2---:R-:W-:-:S03]  /*50e50*/  IMAD.WIDE R20, R29, 0x2, R20 ;  /* 0x000000021d147825 */ /* 0x004fc600078e0214 */
        /* <DEDUP_REMOVED lines=8> */
[----:B------:R0:W-:Y:S04]  /*50ee0*/  STL [R1+0x117c], R0 ;  /* 0x00117c0001007387 */ /* 0x0001e80000100800 */
[----:B0-----:R0:W4:Y:S01]  /*50ef0*/  LDG.E.U16 R0, [R18.64] ;  /* 0x0000000612007981 */ /* 0x001122000c1e1500 */
[----:B------:R-:W-:-:S04]  /*50f00*/  IMAD.WIDE R12, R29, 0x2, R12 ;  /* 0x000000021d0c7825 */ /* 0x000fc800078e020c */
[C---:B--2---:R-:W-:Y:S01]  /*50f10*/  IMAD.WIDE R14, R29.reuse, 0x2, R14 ;  /* 0x000000021d0e7825 */ /* 0x044fe200078e020e */
[----:B0-----:R-:W2:Y:S04]  /*50f20*/  LDL.64 R18, [R1+0x1970] ;  /* 0x0019700001127983 */ /* 0x001ea80000100a00 */
[----:B---3--:R0:W-:Y:S04]  /*50f30*/  STL [R1+0x1178], R28 ;  /* 0x0011781c01007387 */ /* 0x0081e80000100800 */
[----:B0-----:R0:W3:Y:S01]  /*50f40*/  LDG.E.U16 R28, [R12.64] ;  /* 0x000000060c1c7981 */ /* 0x0010e2000c1e1500 */
[----:B------:R-:W-:-:S03]  /*50f50*/  IMAD.WIDE R16, R29, 0x2, R16 ;  /* 0x000000021d107825 */ /* 0x000fc600078e0210 */
[----:B----4-:R1:W-:Y:S04]  /*50f60*/  STL [R1+0x1174], R3 ;  /* 0x0011740301007387 */ /* 0x0103e80000100800 */
[----:B-1----:R-:W4:Y:S04]  /*50f70*/  LDG.E.U16 R3, [R14.64] ;  /* 0x000000060e037981 */ /* 0x002f28000c1e1500 */
[----:B------:R1:W-:Y:S04]  /*50f80*/  STL [R1+0x1170], R0 ;  /* 0x0011700001007387 */ /* 0x0003e80000100800 */
[----:B-1----:R-:W4:Y:S01]  /*50f90*/  LDG.E.U16 R0, [R16.64] ;  /* 0x0000000610007981 */ /* 0x002f22000c1e1500 */
[----:B------:R-:W-:-:S04]  /*50fa0*/  IMAD.WIDE R20, R29, 0x2, R20 ;  /* 0x000000021d147825 */ /* 0x000fc800078e0214 */
[----:B--2---:R-:W-:-:S04]  /*50fb0*/  IMAD.WIDE R18, R29, 0x2, R18 ;  /* 0x000000021d127825 */ /* 0x004fc800078e0212 */
[C---:B0-----:R-:W-:Y:S01]  /*50fc0*/  IMAD.WIDE R12, R29.reuse, 0x2, R26 ;  /* 0x000000021d0c7825 */ /* 0x041fe200078e021a */
[----:B---3--:R0:W-:Y:S04]  /*50fd0*/  STL [R1+0x116c], R28 ;  /* 0x00116c1c01007387 */ /* 0x0081e80000100800 */
[----:B0-----:R0:W2:Y:S04]  /*50fe0*/  LDG.E.U16 R28, [R20.64] ;  /* 0x00000006141c7981 */ /* 0x0010a8000c1e1500 */
[----:B0-----:R-:W3:Y:S04]  /*50ff0*/  LDL.64 R20, [R1+0x1950] ;  /* 0x0019500001147983 */ /* 0x001ee80000100a00 */
[----:B----4-:R0:W-:Y:S04]  /*51000*/  STL [R1+0x1168], R3 ;  /* 0x0011680301007387 */ /* 0x0101e80000100800 */
[----:B0-----:R0:W4:Y:S04]  /*51010*/  LDG.E.U16 R3, [R18.64] ;  /* 0x0000000612037981 */ /* 0x001128000c1e1500 */
[----:B0-----:R-:W4:Y:S04]  /*51020*/  LDL.64 R18, [R1+0x1948] ;  /* 0x0019480001127983 */ /* 0x001f280000100a00 */
[----:B------:R0:W-:Y:S01]  /*51030*/  STL [R1+0x1164], R0 ;  /* 0x0011640001007387 */ /* 0x0001e20000100800 */
[----:B------:R-:W-:-:S03]  /*51040*/  IMAD.WIDE R14, R29, 0x2, R24 ;  /* 0x000000021d0e7825 */ /* 0x000fc600078e0218 */
[----:B------:R-:W4:Y:S01]  /*51050*/  LDL.64 R26, [R1+0x1918] ;  /* 0x00191800011a7983 */ /* 0x000f220000100a00 */
[----:B------:R-:W-:-:S03]  /*51060*/  IMAD.WIDE R16, R29, 0x2, R22 ;  /* 0x000000021d107825 */ /* 0x000fc600078e0216 */
[----:B------:R-:W4:Y:S04]  /*51070*/  LDL.64 R24, [R1+0x1910] ;  /* 0x0019100001187983 */ /* 0x000f280000100a00 */
[----:B0-----:R0:W4:Y:S04]  /*51080*/  LDG.E.U16 R0, [R12.64] ;  /* 0x000000060c007981 */ /* 0x001128000c1e1500 */
[----:B------:R-:W4:Y:S04]  /*51090*/  LDL.64 R22, [R1+0x1908] ;  /* 0x0019080001167983 */ /* 0x000f280000100a00 */
[----:B0-----:R-:W4:Y:S04]  /*510a0*/  LDL.64 R12, [R1+0x1940] ;  /* 0x00194000010c7983 */ /* 0x001f280000100a00 */
[----:B--2---:R0:W-:Y:S04]  /*510b0*/  STL [R1+0x1160], R28 ;  /* 0x0011601c01007387 */ /* 0x0041e80000100800 */
[----:B0-----:R0:W2:Y:S01]  /*510c0*/  LDG.E.U16 R28, [R14.64] ;  /* 0x000000060e1c7981 */ /* 0x0010a2000c1e1500 */
[----:B---3--:R-:W-:-:S03]  /*510d0*/  IMAD.WIDE R20, R29, 0x2, R20 ;  /* 0x000000021d147825 */ /* 0x008fc600078e0214 */
[----:B0-----:R-:W3:Y:S04]  /*510e0*/  LDL.64 R14, [R1+0x1938] ;  /* 0x00193800010e7983 */ /* 0x001ee80000100a00 */
[----:B----4-:R0:W-:Y:S04]  /*510f0*/  STL [R1+0x115c], R3 ;  /* 0x00115c0301007387 */ /* 0x0101e80000100800 */
[----:B0-----:R0:W4:Y:S04]  /*51100*/  LDG.E.U16 R3, [R16.64] ;  /* 0x0000000610037981 */ /* 0x001128000c1e1500 */
[----:B0-----:R-:W4:Y:S04]  /*51110*/  LDL.64 R16, [R1+0x1930] ;  /* 0x0019300001107983 */ /* 0x001f280000100a00 */
[----:B------:R0:W-:Y:S04]  /*51120*/  STL [R1+0x1158], R0 ;  /* 0x0011580001007387 */ /* 0x0001e80000100800 */
[----:B0-----:R0:W4:Y:S01]  /*51130*/  LDG.E.U16 R0, [R20.64] ;  /* 0x0000000614007981 */ /* 0x001122000c1e1500 */
[----:B------:R-:W-:-:S04]  /*51140*/  IMAD.WIDE R18, R29, 0x2, R18 ;  /* 0x000000021d127825 */ /* 0x000fc800078e0212 */
[C---:B------:R-:W-:Y:S01]  /*51150*/  IMAD.WIDE R12, R29.reuse, 0x2, R12 ;  /* 0x000000021d0c7825 */ /* 0x040fe200078e020c */
[----:B0-----:R-:W4:Y:S04]  /*51160*/  LDL.64 R20, [R1+0x1928] ;  /* 0x0019280001147983 */ /* 0x001f280000100a00 */
[----:B--2---:R0:W-:Y:S04]  /*51170*/  STL [R1+0x1154], R28 ;  /* 0x0011541c01007387 */ /* 0x0041e80000100800 */
[----:B0-----:R0:W2:Y:S01]  /*51180*/  LDG.E.U16 R28, [R18.64] ;  /* 0x00000006121c7981 */ /* 0x0010a2000c1e1500 */
[----:B---3--:R-:W-:-:S03]  /*51190*/  IMAD.WIDE R14, R29, 0x2, R14 ;  /* 0x000000021d0e7825 */ /* 0x008fc600078e020e */
[----:B0-----:R-:W3:Y:S04]  /*511a0*/  LDL.64 R18, [R1+0x1920] ;  /* 0x0019200001127983 */ /* 0x001ee80000100a00 */
[----:B----4-:R0:W-:Y:S04]  /*511b0*/  STL [R1+0x1150], R3 ;  /* 0x0011500301007387 */ /* 0x0101e80000100800 */
[----:B0-----:R-:W4:Y:S04]  /*511c0*/  LDG.E.U16 R3, [R12.64] ;  /* 0x000000060c037981 */ /* 0x001f28000c1e1500 */
[----:B------:R0:W-:Y:S04]  /*511d0*/  STL [R1+0x114c], R0 ;  /* 0x00114c0001007387 */ /* 0x0001e80000100800 */
[----:B0-----:R-:W4:Y:S01]  /*511e0*/  LDG.E.U16 R0, [R14.64] ;  /* 0x000000060e007981 */ /* 0x001f22000c1e1500 */
[----:B------:R-:W-:-:S04]  /*511f0*/  IMAD.WIDE R16, R29, 0x2, R16 ;  /* 0x000000021d107825 */ /* 0x000fc800078e0210 */
[C---:B------:R-:W-:Y:S01]  /*51200*/  IMAD.WIDE R20, R29.reuse, 0x2, R20 ;  /* 0x000000021d147825 */ /* 0x040fe200078e0214 */
[----:B--2---:R0:W-:Y:S04]  /*51210*/  STL [R1+0x1148], R28 ;  /* 0x0011481c01007387 */ /* 0x0041e80000100800 */
[----:B0-----:R0:W2:Y:S01]  /*51220*/  LDG.E.U16 R28, [R16.64] ;  /* 0x00000006101c7981 */ /* 0x0010a2000c1e1500 */
[----:B---3--:R-:W-:-:S03]  /*51230*/  IMAD.WIDE R18, R29, 0x2, R18 ;  /* 0x000000021d127825 */ /* 0x008fc600078e0212 */
[----:B----4-:R1:W-:Y:S04]  /*51240*/  STL [R1+0x1144], R3 ;  /* 0x0011440301007387 */ /* 0x0103e80000100800 */
[----:B-1----:R1:W3:Y:S04]  /*51250*/  LDG.E.U16 R3, [R20.64] ;  /* 0x0000000614037981 */ /* 0x0022e8000c1e1500 */
[----:B-1----:R-:W4:Y:S04]  /*51260*/  LDL.64 R20, [R1+0x1900] ;  /* 0x0019000001147983 */ /* 0x002f280000100a00 */
[----:B------:R1:W-:Y:S04]  /*51270*/  STL [R1+0x1140], R0 ;  /* 0x0011400001007387 */ /* 0x0003e80000100800 */
[----:B-1----:R1:W4:Y:S01]  /*51280*/  LDG.E.U16 R0, [R18.64] ;  /* 0x0000000612007981 */ /* 0x002322000c1e1500 */
[----:B------:R-:W-:-:S04]  /*51290*/  IMAD.WIDE R12, R29, 0x2, R26 ;  /* 0x000000021d0c7825 */ /* 0x000fc800078e021a */
[C---:B------:R-:W-:Y:S01]  /*512a0*/  IMAD.WIDE R14, R29.reuse, 0x2, R24 ;  /* 0x000000021d0e7825 */ /* 0x040fe200078e0218 */
[----:B-1----:R-:W4:Y:S03]  /*512b0*/  LDL.64 R18, [R1+0x18f8] ;  /* 0x0018f80001127983 */ /* 0x002f260000100a00 */
[C---:B0-----:R-:W-:Y:S01]  /*512c0*/  IMAD.WIDE R16, R29.reuse, 0x2, R22 ;  /* 0x000000021d107825 */ /* 0x041fe200078e0216 */
[----:B--2---:R0:W-:Y:S04]  /*512d0*/  STL [R1+0x113c], R28 ;  /* 0x00113c1c01007387 */ /* 0x0041e80000100800 */
[----:B------:R-:W2:Y:S04]  /*512e0*/  LDL.64 R26, [R1+0x18c8] ;  /* 0x0018c800011a7983 */ /* 0x000ea80000100a00 */
[----:B------:R-:W2:Y:S04]  /*512f0*/  LDL.64 R24, [R1+0x18c0] ;  /* 0x0018c00001187983 */ /* 0x000ea80000100a00 */
[----:B0-----:R0:W2:Y:S04]  /*51300*/  LDG.E.U16 R28, [R12.64] ;  /* 0x000000060c1c7981 */ /* 0x0010a8000c1e1500 */
[----:B------:R-:W2:Y:S04]  /*51310*/  LDL.64 R22, [R1+0x18b8] ;  /* 0x0018b80001167983 */ /* 0x000ea80000100a00 */
[----:B0-----:R-:W2:Y:S04]  /*51320*/  LDL.64 R12, [R1+0x18f0] ;  /* 0x0018f000010c7983 */ /* 0x001ea80000100a00 */
[----:B---3--:R0:W-:Y:S04]  /*51330*/  STL [R1+0x1138], R3 ;  /* 0x0011380301007387 */ /* 0x0081e80000100800 */
[----:B0-----:R0:W3:Y:S04]  /*51340*/  LDG.E.U16 R3, [R14.64] ;  /* 0x000000060e037981 */ /* 0x0010e8000c1e1500 */
[----:B0-----:R-:W3:Y:S04]  /*51350*/  LDL.64 R14, [R1+0x18e8] ;  /* 0x0018e800010e7983 */ /* 0x001ee80000100a00 */
[----:B----4-:R0:W-:Y:S04]  /*51360*/  STL [R1+0x1134], R0 ;  /* 0x0011340001007387 */ /* 0x0101e80000100800 */
[----:B0-----:R0:W4:Y:S01]  /*51370*/  LDG.E.U16 R0, [R16.64] ;  /* 0x0000000610007981 */ /* 0x001122000c1e1500 */
[----:B------:R-:W-:-:S04]  /*51380*/  IMAD.WIDE R20, R29, 0x2, R20 ;  /* 0x000000021d147825 */ /* 0x000fc800078e0214 */
[C---:B------:R-:W-:Y:S01]  /*51390*/  IMAD.WIDE R18, R29.reuse, 0x2, R18 ;  /* 0x000000021d127825 */ /* 0x040fe200078e0212 */
[----:B0-----:R-:W4:Y:S04]  /*513a0*/  LDL.64 R16, [R1+0x18e0] ;  /* 0x0018e00001107983 */ /* 0x001f280000100a00 */
[----:B--2---:R0:W-:Y:S04]  /*513b0*/  STL [R1+0x1130], R28 ;  /* 0x0011301c01007387 */ /* 0x0041e80000100800 */
[----:B0-----:R0:W2:Y:S01]  /*513c0*/  LDG.E.U16 R28, [R20.64] ;  /* 0x00000006141c7981 */ /* 0x0010a2000c1e1500 */
[----:B------:R-:W-:-:S03]  /*513d0*/  IMAD.WIDE R12, R29, 0x2, R12 ;  /* 0x000000021d0c7825 */ /* 0x000fc600078e020c */
[----:B0-----:R-:W2:Y:S04]  /*513e0*/  LDL.64 R20, [R1+0x18d8] ;  /* 0x0018d80001147983 */ /* 0x001ea80000100a00 */
[----:B---3--:R0:W-:Y:S04]  /*513f0*/  STL [R1+0x112c], R3 ;  /* 0x00112c0301007387 */ /* 0x0081e80000100800 */
[----:B0-----:R0:W3:Y:S04]  /*51400*/  LDG.E.U16 R3, [R18.64] ;  /* 0x0000000612037981 */ /* 0x0010e8000c1e1500 */
[----:B0-----:R-:W3:Y:S04]  /*51410*/  LDL.64 R18, [R1+0x18d0] ;  /* 0x0018d00001127983 */ /* 0x001ee80000100a00 */
[----:B----4-:R0:W-:Y:S04]  /*51420*/  STL [R1+0x1128], R0 ;  /* 0x0011280001007387 */ /* 0x0101e80000100800 */
[----:B0-----:R-:W4:Y:S01]  /*51430*/  LDG.E.U16 R0, [R12.64] ;  /* 0x000000060c007981 */ /* 0x001f22000c1e1500 */
[----:B------:R-:W-:-:S04]  /*51440*/  IMAD.WIDE R14, R29, 0x2, R14 ;  /* 0x000000021d0e7825 */ /* 0x000fc800078e020e */
[C---:B------:R-:W-:Y:S01]  /*51450*/  IMAD.WIDE R16, R29.reuse, 0x2, R16 ;  /* 0x000000021d107825 */ /* 0x040fe200078e0210 */
[----:B--2---:R0:W-:Y:S04]  /*51460*/  STL [R1+0x1124], R28 ;  /* 0x0011241c01007387 */ /* 0x0041e80000100800 */
[----:B0-----:R0:W2:Y:S01]  /*51470*/  LDG.E.U16 R28, [R14.64] ;  /* 0x000000060e1c7981 */ /* 0x0010a2000c1e1500 */
[----:B------:R-:W-:-:S03]  /*51480*/  IMAD.WIDE R20, R29, 0x2, R20 ;  /* 0x000000021d147825 */ /* 0x000fc600078e0214 */
[----:B---3--:R1:W-:Y:S04]  /*51490*/  STL [R1+0x1120], R3 ;  /* 0x0011200301007387 */ /* 0x0083e80000100800 */
[----:B-1----:R1:W3:Y:S04]  /*514a0*/  LDG.E.U16 R3, [R16.64] ;  /* 0x0000000610037981 */ /* 0x0022e8000c1e1500 */
[----:B----4-:R4:W-:Y:S04]  /*514b0*/  STL [R1+0x111c], R0 ;  /* 0x00111c0001007387 */ /* 0x0109e80000100800 */
[----:B----4-:R4:W3:Y:S01]  /*514c0*/  LDG.E.U16 R0, [R20.64] ;  /* 0x0000000614007981 */ /* 0x0108e2000c1e1500 */
[----:B------:R-:W-:-:S04]  /*514d0*/  IMAD.WIDE R18, R29, 0x2, R18 ;  /* 0x000000021d127825 */ /* 0x000fc800078e0212 */
[C---:B------:R-:W-:Y:S01]  /*514e0*/  IMAD.WIDE R12, R29.reuse, 0x2, R26 ;  /* 0x000000021d0c7825 */ /* 0x040fe200078e021a */
[----:B----4-:R-:W4:Y:S03]  /*514f0*/  LDL.64 R20, [R1+0x18b0] ;  /* 0x0018b00001147983 */ /* 0x010f260000100a00 */
[----:B0-----:R-:W-:-:S04]  /*51500*/  IMAD.WIDE R14, R29, 0x2, R24 ;  /* 0x000000021d0e7825 */ /* 0x001fc800078e0218 */
[C---:B-1----:R-:W-:Y:S01]  /*51510*/  IMAD.WIDE R16, R29.reuse, 0x2, R22 ;  /* 0x000000021d107825 */ /* 0x042fe200078e0216 */
[----:B--2---:R0:W-:Y:S04]  /*51520*/  STL [R1+0x1118], R28 ;  /* 0x0011181c01007387 */ /* 0x0041e80000100800 */
[----:B0-----:R0:W2:Y:S04]  /*51530*/  LDG.E.U16 R28, [R18.64] ;  /* 0x00000006121c7981 */ /* 0x0010a8000c1e1500 */
[----:B0-----:R-:W2:Y:S04]  /*51540*/  LDL.64 R18, [R1+0x18a8] ;  /* 0x0018a80001127983 */ /* 0x001ea80000100a00 */
[----:B---3--:R0:W-:Y:S04]  /*51550*/  STL [R1+0x1114], R3 ;  /* 0x0011140301007387 */ /* 0x0081e80000100800 */
[----:B------:R-:W3:Y:S04]  /*51560*/  LDL.64 R26, [R1+0x1878] ;  /* 0x00187800011a7983 */ /* 0x000ee80000100a00 */
[----:B------:R-:W3:Y:S04]  /*51570*/  LDL.64 R24, [R1+0x1870] ;  /* 0x0018700001187983 */ /* 0x000ee80000100a00 */
[----:B0-----:R0:W3:Y:S04]  /*51580*/  LDG.E.U16 R3, [R12.64] ;  /* 0x000000060c037981 */ /* 0x0010e8000c1e1500 */
[----:B------:R-:W3:Y:S04]  /*51590*/  LDL.64 R22, [R1+0x1868] ;  /* 0x0018680001167983 */ /* 0x000ee80000100a00 */
[----:B0-----:R-:W3:Y:S04]  /*515a0*/  LDL.64 R12, [R1+0x18a0] ;  /* 0x0018a000010c7983 */ /* 0x001ee80000100a00 */
[----:B------:R0:W-:Y:S04]  /*515b0*/  STL [R1+0x1110], R0 ;  /* 0x0011100001007387 */ /* 0x0001e80000100800 */
[----:B0-----:R0:W3:Y:S01]  /*515c0*/  LDG.E.U16 R0, [R14.64] ;  /* 0x000000060e007981 */ /* 0x0010e2000c1e1500 */
[----:B----4-:R-:W-:-:S03]  /*515d0*/  IMAD.WIDE R20, R29, 0x2, R20 ;  /* 0x000000021d147825 */ /* 0x010fc600078e0214 */
        /* <DEDUP_REMOVED lines=8> */
[----:B------:R0:W-:Y:S04]  /*51660*/  STL [R1+0x1104], R0 ;  /* 0x0011040001007387 */ /* 0x0001e80000100800 */
[----:B0-----:R0:W3:Y:S01]  /*51670*/  LDG.E.U16 R0, [R18.64] ;  /* 0x0000000612007981 */ /* 0x0010e2000c1e1500 */
[----:B------:R-:W-:-:S04]  /*51680*/  IMAD.WIDE R12, R29, 0x2, R12 ;  /* 0x000000021d0c7825 */ /* 0x000fc800078e020c */
[C---:B----4-:R-:W-:Y:S01]  /*51690*/  IMAD.WIDE R14, R29.reuse, 0x2, R14 ;  /* 0x000000021d0e7825 */ /* 0x050fe200078e020e */
[----:B0-----:R-:W4:Y:S04]  /*516a0*/  LDL.64 R18, [R1+0x1880] ;  /* 0x0018800001127983 */ /* 0x001f280000100a00 */
[----:B--2---:R0:W-:Y:S04]  /*516b0*/  STL [R1+0x1100], R28 ;  /* 0x0011001c01007387 */ /* 0x0041e80000100800 */
[----:B0-----:R0:W2:Y:S01]  /*516c0*/  LDG.E.U16 R28, [R12.64] ;  /* 0x000000060c1c7981 */ /* 0x0010a2000c1e1500 */
[----:B------:R-:W-:-:S03]  /*516d0*/  IMAD.WIDE R16, R29, 0x2, R16 ;  /* 0x000000021d107825 */ /* 0x000fc600078e0210 */
[----:B---3--:R1:W-:Y:S04]  /*516e0*/  STL [R1+0x10fc], R3 ;  /* 0x0010fc0301007387 */ /* 0x0083e80000100800 */
[----:B-1----:R-:W3:Y:S04]  /*516f0*/  LDG.E.U16 R3, [R14.64] ;  /* 0x000000060e037981 */ /* 0x002ee8000c1e1500 */
[----:B------:R1:W-:Y:S04]  /*51700*/  STL [R1+0x10f8], R0 ;  /* 0x0010f80001007387 */ /* 0x0003e80000100800 */
[----:B-1----:R-:W3:Y:S01]  /*51710*/  LDG.E.U16 R0, [R16.64] ;  /* 0x0000000610007981 */ /* 0x002ee2000c1e1500 */
[----:B------:R-:W-:-:S04]  /*51720*/  IMAD.WIDE R20, R29, 0x2, R20 ;  /* 0x000000021d147825 */ /* 0x000fc800078e0214 */
[----:B----4-:R-:W-:-:S04]  /*51730*/  IMAD.WIDE R18, R29, 0x2, R18 ;  /* 0x000000021d127825 */ /* 0x010fc800078e0212 */
[C---:B0-----:R-:W-:Y:S01]  /*51740*/  IMAD.WIDE R12, R29.reuse, 0x2, R26 ;  /* 0x000000021d0c7825 */ /* 0x041fe200078e021a */
[----:B--2---:R0:W-:Y:S04]  /*51750*/  STL [R1+0x10f4], R28 ;  /* 0x0010f41c01007387 */ /* 0x0041e80000100800 */
[----:B0-----:R0:W2:Y:S04]  /*51760*/  LDG.E.U16 R28, [R20.64] ;  /* 0x00000006141c7981 */ /* 0x0010a8000c1e1500 */
[----:B0-----:R-:W4:Y:S04]  /*51770*/  LDL.64 R20, [R1+0x1860] ;  /* 0x0018600001147983 */ /* 0x001f280000100a00 */
[----:B---3--:R0:W-:Y:S04]  /*51780*/  STL [R1+0x10f0], R3 ;  /* 0x0010f00301007387 */ /* 0x0081e80000100800 */
[----:B0-----:R0:W3:Y:S04]  /*51790*/  LDG.E.U16 R3, [R18.64] ;  /* 0x0000000612037981 */ /* 0x0010e8000c1e1500 */
[----:B0-----:R-:W3:Y:S04]  /*517a0*/  LDL.64 R18, [R1+0x1858] ;  /* 0x0018580001127983 */ /* 0x001ee80000100a00 */
[----:B------:R0:W-:Y:S01]  /*517b0*/  STL [R1+0x10ec], R0 ;  /* 0x0010ec0001007387 */ /* 0x0001e20000100800 */
[----:B------:R-:W-:-:S03]  /*517c0*/  IMAD.WIDE R14, R29, 0x2, R24 ;  /* 0x000000021d0e7825 */ /* 0x000fc600078e0218 */
[----:B------:R-:W3:Y:S01]  /*517d0*/  LDL.64 R26, [R1+0x1828] ;  /* 0x00182800011a7983 */ /* 0x000ee20000100a00 */
[----:B------:R-:W-:-:S03]  /*517e0*/  IMAD.WIDE R16, R29, 0x2, R22 ;  /* 0x000000021d107825 */ /* 0x000fc600078e0216 */
[----:B------:R-:W3:Y:S04]  /*517f0*/  LDL.64 R24, [R1+0x1820] ;  /* 0x0018200001187983 */ /* 0x000ee80000100a00 */
[----:B0-----:R0:W3:Y:S04]  /*51800*/  LDG.E.U16 R0, [R12.64] ;  /* 0x000000060c007981 */ /* 0x0010e8000c1e1500 */
[----:B------:R-:W3:Y:S04]  /*51810*/  LDL.64 R22, [R1+0x1818] ;  /* 0x0018180001167983 */ /* 0x000ee80000100a00 */
[----:B0-----:R-:W3:Y:S04]  /*51820*/  LDL.64 R12, [R1+0x1850] ;  /* 0x00185000010c7983 */ /* 0x001ee80000100a00 */
[----:B--2---:R0:W-:Y:S04]  /*51830*/  STL [R1+0x10e8], R28 ;  /* 0x0010e81c01007387 */ /* 0x0041e80000100800 */
[----:B0-----:R0:W2:Y:S01]  /*51840*/  LDG.E.U16 R28, [R14.64] ;  /* 0x000000060e1c7981 */ /* 0x0010a2000c1e1500 */
[----:B----4-:R-:W-:-:S03]  /*51850*/  IMAD.WIDE R20, R29, 0x2, R20 ;  /* 0x000000021d147825 */ /* 0x010fc600078e0214 */
[----:B0-----:R-:W4:Y:S04]  /*51860*/  LDL.64 R14, [R1+0x1848] ;  /* 0x00184800010e7983 */ /* 0x001f280000100a00 */
[----:B---3--:R0:W-:Y:S04]  /*51870*/  STL [R1+0x10e4], R3 ;  /* 0x0010e40301007387 */ /* 0x0081e80000100800 */
[----:B0-----:R0:W3:Y:S04]  /*51880*/  LDG.E.U16 R3, [R16.64] ;  /* 0x0000000610037981 */ /* 0x0010e8000c1e1500 */
[----:B0-----:R-:W3:Y:S04]  /*51890*/  LDL.64 R16, [R1+0x1840] ;  /* 0x0018400001107983 */ /* 0x001ee80000100a00 */
[----:B------:R0:W-:Y:S04]  /*518a0*/  STL [R1+0x10e0], R0 ;  /* 0x0010e00001007387 */ /* 0x0001e80000100800 */
[----:B0-----:R0:W3:Y:S01]  /*518b0*/  LDG.E.U16 R0, [R20.64] ;  /* 0x0000000614007981 */ /* 0x0010e2000c1e1500 */
[----:B------:R-:W-:-:S04]  /*518c0*/  IMAD.WIDE R18, R29, 0x2, R18 ;  /* 0x000000021d127825 */ /* 0x000fc800078e0212 */
[C---:B------:R-:W-:Y:S01]  /*518d0*/  IMAD.WIDE R12, R29.reuse, 0x2, R12 ;  /* 0x000000021d0c7825 */ /* 0x040fe200078e020c */
[----:B0-----:R-:W3:Y:S04]  /*518e0*/  LDL.64 R20, [R1+0x1838] ;  /* 0x0018380001147983 */ /* 0x001ee80000100a00 */
[----:B--2---:R0:W-:Y:S04]  /*518f0*/  STL [R1+0x10dc], R28 ;  /* 0x0010dc1c01007387 */ /* 0x0041e80000100800 */
[----:B0-----:R0:W2:Y:S01]  /*51900*/  LDG.E.U16 R28, [R18.64] ;  /* 0x00000006121c7981 */ /* 0x0010a2000c1e1500 */
[----:B----4-:R-:W-:-:S03]  /*51910*/  IMAD.WIDE R14, R29, 0x2, R14 ;  /* 0x000000021d0e7825 */ /* 0x010fc600078e020e */
[----:B0-----:R-:W4:Y:S04]  /*51920*/  LDL.64 R18, [R1+0x1830] ;  /* 0x0018300001127983 */ /* 0x001f280000100a00 */
[----:B---3--:R0:W-:Y:S04]  /*51930*/  STL [R1+0x10d8], R3 ;  /* 0x0010d80301007387 */ /* 0x0081e80000100800 */
[----:B0-----:R-:W3:Y:S04]  /*51940*/  LDG.E.U16 R3, [R12.64] ;  /* 0x000000060c037981 */ /* 0x001ee8000c1e1500 */
[----:B------:R0:W-:Y:S04]  /*51950*/  STL [R1+0x10d4], R0 ;  /* 0x0010d40001007387 */ /* 0x0001e80000100800 */
[----:B0-----:R-:W3:Y:S01]  /*51960*/  LDG.E.U16 R0, [R14.64] ;  /* 0x000000060e007981 */ /* 0x001ee2000c1e1500 */
[----:B------:R-:W-:-:S04]  /*51970*/  IMAD.WIDE R16, R29, 0x2, R16 ;  /* 0x000000021d107825 */ /* 0x000fc800078e0210 */
[C---:B------:R-:W-:Y:S01]  /*51980*/  IMAD.WIDE R20, R29.reuse, 0x2, R20 ;  /* 0x000000021d147825 */ /* 0x040fe200078e0214 */
[----:B--2---:R0:W-:Y:S04]  /*51990*/  STL [R1+0x10d0], R28 ;  /* 0x0010d01c01007387 */ /* 0x0041e80000100800 */
[----:B0-----:R0:W2:Y:S01]  /*519a0*/  LDG.E.U16 R28, [R16.64] ;  /* 0x00000006101c7981 */ /* 0x0010a2000c1e1500 */
[----:B----4-:R-:W-:-:S03]  /*519b0*/  IMAD.WIDE R18, R29, 0x2, R18 ;  /* 0x000000021d127825 */ /* 0x010fc600078e0212 */
[----:B---3--:R1:W-:Y:S04]  /*519c0*/  STL [R1+0x10cc], R3 ;  /* 0x0010cc0301007387 */ /* 0x0083e80000100800 */
        /* <DEDUP_REMOVED lines=74> */
[----:B-1----:R1:W3:Y:S04]  /*51e70*/  LDG.E.U16 R3, [R14.64] ;  /* 0x000000060e037981 */ /* 0x0022e8000c1e1500 */
[----:B------:R0:W-:Y:S04]  /*51e80*/  STL [R1+0x1080], R0 ;  /* 0x0010800001007387 */ /* 0x0001e80000100800 */
[----:B0-----:R0:W3:Y:S01]  /*51e90*/  LDG.E.U16 R0, [R16.64] ;  /* 0x0000000610007981 */ /* 0x0010e2000c1e1500 */
[----:B------:R-:W-:-:S04]  /*51ea0*/  IMAD.WIDE R20, R29, 0x2, R20 ;  /* 0x000000021d147825 */ /* 0x000fc800078e0214 */
[----:B----4-:R-:W-:-:S04]  /*51eb0*/  IMAD.WIDE R18, R29, 0x2, R18 ;  /* 0x000000021d127825 */ /* 0x010fc800078e0212 */
[C---:B0-----:R-:W-:Y:S02]  /*51ec0*/  IMAD.WIDE R16, R29.reuse, 0x2, R22 ;  /* 0x000000021d107825 */ /* 0x041fe400078e0216 */
[----:B------:R0:W4:Y:S02]  /*51ed0*/  LDG.E.U16 R23, [R20.64] ;  /* 0x0000000614177981 */ /* 0x000124000c1e1500 */
[----:B------:R-:W-:-:S04]  /*51ee0*/  IMAD.WIDE R12, R29, 0x2, R26 ;  /* 0x000000021d0c7825 */ /* 0x000fc800078e021a */
[C---:B-1----:R-:W-:Y:S01]  /*51ef0*/  IMAD.WIDE R14, R29.reuse, 0x2, R24 ;  /* 0x000000021d0e7825 */ /* 0x042fe200078e0218 */
[----:B0-----:R-:W4:Y:S04]  /*51f00*/  LDL.64 R20, [R1+0x1770] ;  /* 0x0017700001147983 */ /* 0x001f280000100a00 */
[----:B--2---:R0:W-:Y:S04]  /*51f10*/  STL [R1+0x107c], R28 ;  /* 0x00107c1c01007387 */ /* 0x0041e80000100800 */
[----:B0-----:R0:W2:Y:S04]  /*51f20*/  LDG.E.U16 R28, [R18.64] ;  /* 0x00000006121c7981 */ /* 0x0010a8000c1e1500 */
[----:B0-----:R-:W2:Y:S04]  /*51f30*/  LDL.64 R18, [R1+0x1768] ;  /* 0x0017680001127983 */ /* 0x001ea80000100a00 */
[----:B---3--:R0:W-:Y:S04]  /*51f40*/  STL [R1+0x1078], R3 ;  /* 0x0010780301007387 */ /* 0x0081e80000100800 */
[----:B------:R-:W3:Y:S04]  /*51f50*/  LDL.64 R26, [R1+0x1738] ;  /* 0x00173800011a7983 */ /* 0x000ee80000100a00 */
[----:B------:R-:W3:Y:S04]  /*51f60*/  LDL.64 R24, [R1+0x1730] ;  /* 0x0017300001187983 */ /* 0x000ee80000100a00 */
[----:B0-----:R0:W3:Y:S04]  /*51f70*/  LDG.E.U16 R3, [R12.64] ;  /* 0x000000060c037981 */ /* 0x0010e8000c1e1500 */
[----:B0-----:R-:W3:Y:S04]  /*51f80*/  LDL.64 R12, [R1+0x1760] ;  /* 0x00176000010c7983 */ /* 0x001ee80000100a00 */
[----:B------:R0:W-:Y:S04]  /*51f90*/  STL [R1+0x1074], R0 ;  /* 0x0010740001007387 */ /* 0x0001e80000100800 */
[----:B0-----:R0:W3:Y:S04]  /*51fa0*/  LDG.E.U16 R0, [R14.64] ;  /* 0x000000060e007981 */ /* 0x0010e8000c1e1500 */
[----:B0-----:R-:W3:Y:S01]  /*51fb0*/  LDL.64 R14, [R1+0x1758] ;  /* 0x00175800010e7983 */ /* 0x001ee20000100a00 */
[----:B----4-:R-:W-:-:S03]  /*51fc0*/  IMAD.WIDE R20, R29, 0x2, R20 ;  /* 0x000000021d147825 */ /* 0x010fc600078e0214 */
[----:B------:R0:W-:Y:S04]  /*51fd0*/  STL [R1+0x1070], R23 ;  /* 0x0010701701007387 */ /* 0x0001e80000100800 */
[----:B0-----:R-:W4:Y:S04]  /*51fe0*/  LDL.64 R22, [R1+0x1728] ;  /* 0x0017280001167983 */ /* 0x001f280000100a00 */
[----:B--2---:R0:W-:Y:S04]  /*51ff0*/  STL [R1+0x106c], R28 ;  /* 0x00106c1c01007387 */ /* 0x0041e80000100800 */
[----:B0-----:R0:W2:Y:S01]  /*52000*/  LDG.E.U16 R28, [R16.64] ;  /* 0x00000006101c7981 */ /* 0x0010a2000c1e1500 */
[----:B------:R-:W-:-:S03]  /*52010*/  IMAD.WIDE R18, R29, 0x2, R18 ;  /* 0x000000021d127825 */ /* 0x000fc600078e0212 */
[----:B0-----:R-:W4:Y:S04]  /*52020*/  LDL.64 R16, [R1+0x1750] ;  /* 0x0017500001107983 */ /* 0x001f280000100a00 */
[----:B---3--:R0:W-:Y:S04]  /*52030*/  STL [R1+0x1068], R3 ;  /* 0x0010680301007387 */ /* 0x0081e80000100800 */
[----:B0-----:R0:W3:Y:S04]  /*52040*/  LDG.E.U16 R3, [R20.64] ;  /* 0x0000000614037981 */ /* 0x0010e8000c1e1500 */
[----:B0-----:R-:W3:Y:S04]  /*52050*/  LDL.64 R20, [R1+0x1748] ;  /* 0x0017480001147983 */ /* 0x001ee80000100a00 */
[----:B------:R0:W-:Y:S04]  /*52060*/  STL [R1+0x1064], R0 ;  /* 0x0010640001007387 */ /* 0x0001e80000100800 */
[----:B0-----:R0:W3:Y:S04]  /*52070*/  LDG.E.U16 R0, [R18.64] ;  /* 0x0000000612007981 */ /* 0x0010e8000c1e1500 */
[----:B0-----:R-:W3:Y:S01]  /*52080*/  LDL.64 R18, [R1+0x1740] ;  /* 0x0017400001127983 */ /* 0x001ee20000100a00 */
[----:B------:R-:W-:-:S04]  /*52090*/  IMAD.WIDE R12, R29, 0x2, R12 ;  /* 0x000000021d0c7825 */ /* 0x000fc800078e020c */
[C---:B------:R-:W-:Y:S01]  /*520a0*/  IMAD.WIDE R14, R29.reuse, 0x2, R14 ;  /* 0x000000021d0e7825 */ /* 0x040fe200078e020e */
[----:B--2---:R0:W-:Y:S03]  /*520b0*/  STL [R1+0x1060], R28 ;  /* 0x0010601c01007387 */ /* 0x0041e60000100800 */
[C---:B----4-:R-:W-:Y:S01]  /*520c0*/  IMAD.WIDE R16, R29.reuse, 0x2, R16 ;  /* 0x000000021d107825 */ /* 0x050fe200078e0210 */
[----:B0-----:R0:W2:Y:S04]  /*520d0*/  LDG.E.U16 R28, [R12.64] ;  /* 0x000000060c1c7981 */ /* 0x0010a8000c1e1500 */
[----:B---3--:R1:W-:Y:S04]  /*520e0*/  STL [R1+0x105c], R3 ;  /* 0x00105c0301007387 */ /* 0x0083e80000100800 */
[----:B-1----:R1:W3:Y:S04]  /*520f0*/  LDG.E.U16 R3, [R14.64] ;  /* 0x000000060e037981 */ /* 0x0022e8000c1e1500 */
[----:B------:R4:W-:Y:S04]  /*52100*/  STL [R1+0x1058], R0 ;  /* 0x0010580001007387 */ /* 0x0009e80000100800 */
[----:B----4-:R4:W3:Y:S01]  /*52110*/  LDG.E.U16 R0, [R16.64] ;  /* 0x0000000610007981 */ /* 0x0108e2000c1e1500 */
[----:B------:R-:W-:-:S04]  /*52120*/  IMAD.WIDE R20, R29, 0x2, R20 ;  /* 0x000000021d147825 */ /* 0x000fc800078e0214 */
[----:B------:R-:W-:-:S04]  /*52130*/  IMAD.WIDE R18, R29, 0x2, R18 ;  /* 0x000000021d127825 */ /* 0x000fc800078e0212 */
[C---:B----4-:R-:W-:Y:S02]  /*52140*/  IMAD.WIDE R16, R29.reuse, 0x2, R22 ;  /* 0x000000021d107825 */ /* 0x050fe400078e0216 */
[----:B------:R4:W3:Y:S02]  /*52150*/  LDG.E.U16 R23, [R20.64] ;  /* 0x0000000614177981 */ /* 0x0008e4000c1e1500 */
[C---:B0-----:R-:W-:Y:S02]  /*52160*/  IMAD.WIDE R12, R29.reuse, 0x2, R26 ;  /* 0x000000021d0c7825 */ /* 0x041fe400078e021a */
[----:B------:R0:W3:Y:S02]  /*52170*/  LDG.E.U16 R27, [R18.64] ;  /* 0x00000006121b7981 */ /* 0x0000e4000c1e1500 */
[C---:B-1----:R-:W-:Y:S02]  /*52180*/  IMAD.WIDE R14, R29.reuse, 0x2, R24 ;  /* 0x000000021d0e7825 */ /* 0x042fe400078e0218 */
[----:B------:R1:W3:Y:S04]  /*52190*/  LDG.E.U16 R22, [R12.64] ;  /* 0x000000060c167981 */ /* 0x0002e8000c1e1500 */
[----:B----4-:R-:W4:Y:S04]  /*521a0*/  LDL.64 R20, [R1+0x1720] ;  /* 0x0017200001147983 */ /* 0x010f280000100a00 */
[----:B0-----:R-:W4:Y:S04]  /*521b0*/  LDL.64 R18, [R1+0x1700] ;  /* 0x0017000001127983 */ /* 0x001f280000100a00 */
[----:B--2---:R-:W-:Y:S04]  /*521c0*/  STL [R1+0x1054], R28 ;  /* 0x0010541c01007387 */ /* 0x004fe80000100800 */
[----:B-1----:R-:W2:Y:S04]  /*521d0*/  LDL.64 R12, [R1+0x1718] ;  /* 0x00171800010c7983 */ /* 0x002ea80000100a00 */
[----:B---3--:R0:W-:Y:S04]  /*521e0*/  STL [R1+0x1050], R3 ;  /* 0x0010500301007387 */ /* 0x0081e80000100800 */
[----:B------:R-:W3:Y:S04]  /*521f0*/  LDL.64 R24, [R1+0x16d8] ;  /* 0x0016d80001187983 */ /* 0x000ee80000100a00 */
[----:B0-----:R0:W3:Y:S04]  /*52200*/  LDG.E.U16 R3, [R14.64] ;  /* 0x000000060e037981 */ /* 0x0010e8000c1e1500 */
[----:B0-----:R-:W3:Y:S04]  /*52210*/  LDL.64 R14, [R1+0x1710] ;  /* 0x00171000010e7983 */ /* 0x001ee80000100a00 */
[----:B------:R0:W-:Y:S04]  /*52220*/  STL [R1+0x104c], R0 ;  /* 0x00104c0001007387 */ /* 0x0001e80000100800 */
[----:B0-----:R0:W3:Y:S04]  /*52230*/  LDG.E.U16 R0, [R16.64] ;  /* 0x0000000610007981 */ /* 0x0010e8000c1e1500 */
[----:B0-----:R-:W3:Y:S01]  /*52240*/  LDL.64 R16, [R1+0x1708] ;  /* 0x0017080001107983 */ /* 0x001ee20000100a00 */
[----:B----4-:R-:W-:-:S03]  /*52250*/  IMAD.WIDE R20, R29, 0x2, R20 ;  /* 0x000000021d147825 */ /* 0x010fc600078e0214 */
[----:B------:R-:W-:Y:S04]  /*52260*/  STL [R1+0x1048], R23 ;  /* 0x0010481701007387 */ /* 0x000fe80000100800 */
[----:B------:R0:W-:Y:S04]  /*52270*/  STL [R1+0x1044], R27 ;  /* 0x0010441b01007387 */ /* 0x0001e80000100800 */
[----:B0-----:R0:W4:Y:S04]  /*52280*/  LDG.E.U16 R27, [R20.64] ;  /* 0x00000006141b7981 */ /* 0x001128000c1e1500 */
[----:B0-----:R-:W4:Y:S04]  /*52290*/  LDL.64 R20, [R1+0x16f8] ;  /* 0x0016f80001147983 */ /* 0x001f280000100a00 */
[----:B------:R0:W-:Y:S01]  /*522a0*/  STL [R1+0x1040], R22 ;  /* 0x0010401601007387 */ /* 0x0001e20000100800 */
[----:B------:R-:W-:-:S04]  /*522b0*/  IMAD.WIDE R18, R29, 0x2, R18 ;  /* 0x000000021d127825 */ /* 0x000fc800078e0212 */
[----:B--2---:R-:W-:-:S05]  /*522c0*/  IMAD.WIDE R12, R29, 0x2, R12 ;  /* 0x000000021d0c7825 */ /* 0x004fca00078e020c */
[----:B0-----:R0:W2:Y:S04]  /*522d0*/  LDG.E.U16 R22, [R12.64] ;  /* 0x000000060c167981 */ /* 0x0010a8000c1e1500 */
[----:B0-----:R-:W2:Y:S04]  /*522e0*/  LDL.64 R12, [R1+0x16f0] ;  /* 0x0016f000010c7983 */ /* 0x001ea80000100a00 */
[----:B---3--:R0:W-:Y:S01]  /*522f0*/  STL [R1+0x103c], R3 ;  /* 0x00103c0301007387 */ /* 0x0081e20000100800 */
[----:B------:R-:W-:-:S05]  /*52300*/  IMAD.WIDE R14, R29, 0x2, R14 ;  /* 0x000000021d0e7825 */ /* 0x000fca00078e020e */
[----:B0-----:R0:W3:Y:S04]  /*52310*/  LDG.E.U16 R3, [R14.64] ;  /* 0x000000060e037981 */ /* 0x0010e8000c1e1500 */
[----:B0-----:R-:W3:Y:S04]  /*52320*/  LDL.64 R14, [R1+0x16e8] ;  /* 0x0016e800010e7983 */ /* 0x001ee80000100a00 */
[----:B------:R0:W-:Y:S01]  /*52330*/  STL [R1+0x1038], R0 ;  /* 0x0010380001007387 */ /* 0x0001e20000100800 */
[----:B------:R-:W-:-:S05]  /*52340*/  IMAD.WIDE R16, R29, 0x2, R16 ;  /* 0x000000021d107825 */ /* 0x000fca00078e0210 */
[----:B0-----:R0:W3:Y:S04]  /*52350*/  LDG.E.U16 R0, [R16.64] ;  /* 0x0000000610007981 */ /* 0x0010e8000c1e1500 */
[----:B0-----:R-:W3:Y:S04]  /*52360*/  LDL.64 R16, [R1+0x16e0] ;  /* 0x0016e00001107983 */ /* 0x001ee80000100a00 */
[----:B----4-:R0:W-:Y:S04]  /*52370*/  STL [R1+0x1034], R27 ;  /* 0x0010341b01007387 */ /* 0x0101e80000100800 */
[----:B0-----:R0:W4:Y:S01]  /*52380*/  LDG.E.U16 R27, [R18.64] ;  /* 0x00000006121b7981 */ /* 0x001122000c1e1500 */
[----:B------:R-:W-:-:S06]  /*52390*/  IMAD.WIDE R20, R29, 0x2, R20 ;  /* 0x000000021d147825 */ /* 0x000fcc00078e0214 */
[----:B------:R1:W4:Y:S01]  /*523a0*/  LDG.E.U16 R21, [R20.64] ;  /* 0x0000000614157981 */ /* 0x000322000c1e1500 */
[----:B0-----:R-:W-:-:S03]  /*523b0*/  IMAD.WIDE R18, R29, 0x2, R24 ;  /* 0x000000021d127825 */ /* 0x001fc600078e0218 */
[----:B------:R-:W4:Y:S04]  /*523c0*/  LDL.LU R25, [R1+0x1248] ;  /* 0x0012480001197983 */ /* 0x000f280000300800 */
[----:B------:R-:W4:Y:S04]  /*523d0*/  LDL.LU R24, [R1+0x8d0] ;  /* 0x0008d00001187983 */ /* 0x000f280000300800 */
[----:B--2---:R0:W-:Y:S01]  /*523e0*/  STL [R1+0x1030], R22 ;  /* 0x0010301601007387 */ /* 0x0041e20000100800 */
[----:B------:R-:W-:-:S03]  /*523f0*/  IMAD.WIDE R12, R29, 0x2, R12 ;  /* 0x000000021d0c7825 */ /* 0x000fc600078e020c */
[----:B0-----:R-:W2:Y:S04]  /*52400*/  LDL.LU R22, [R1+0x8d4] ;  /* 0x0008d40001167983 */ /* 0x001ea80000300800 */
[----:B-1----:R0:W2:Y:S04]  /*52410*/  LDG.E.U16 R20, [R12.64] ;  /* 0x000000060c147981 */ /* 0x0020a8000c1e1500 */
        /* <DEDUP_REMOVED lines=10> */
[----:B0-----:R0:W4:Y:S04]  /*524c0*/  LDG.E.U16 R27, [R18.64] ;  /* 0x00000006121b7981 */ /* 0x001128000c1e1500 */
[----:B------:R-:W1:Y:S02]  /*524d0*/  S2R R26, SR_TID.X ;  /* 0x00000000001a7919 */ /* 0x000e640000002100 */
[----:B-1----:R-:W-:-:S05]  /*524e0*/  LOP3.LUT R28, R26, 0x1c, RZ, 0xc0, !PT ;  /* 0x0000001c1a1c7812 */ /* 0x002fca00078ec0ff */
[----:B------:R-:W1:Y:S04]  /*524f0*/  LDS R23, [R28.X4+0x20000] ;  /* 0x020000001c177984 */ /* 0x000e680000004800 */
[----:B------:R0:W-:Y:S04]  /*52500*/  STL [R1+0x1020], R21 ;  /* 0x0010201501007387 */ /* 0x0001e80000100800 */
[----:B0-----:R-:W4:Y:S01]  /*52510*/  LDL.LU R21, [R1+0x8c0] ;  /* 0x0008c00001157983 */ /* 0x001f220000300800 */
[----:B-1----:R-:W-:-:S03]  /*52520*/  FFMA R25, R5, R25, R23 ;  /* 0x0000001905197223 */ /* 0x002fc60000000017 */
[----:B--2---:R0:W-:Y:S04]  /*52530*/  STL [R1+0x101c], R20 ;  /* 0x00101c1401007387 */ /* 0x0041e80000100800 */
[----:B0-----:R-:W2:Y:S01]  /*52540*/  LDL.LU R20, [R1+0x8c4] ;  /* 0x0008c40001147983 */ /* 0x001ea20000300800 */
[----:B------:R-:W-:-:S05]  /*52550*/  IMAD.WIDE R12, R29, 0x2, R12 ;  /* 0x000000021d0c7825 */ /* 0x000fca00078e020c */
[----:B------:R0:W2:Y:S02]  /*52560*/  LDG.E.U16 R19, [R12.64] ;  /* 0x000000060c137981 */ /* 0x0000a4000c1e1500 */
[----:B0-----:R-:W-:Y:S02]  /*52570*/  FMUL R13, R5, R24 ;  /* 0x00000018050d7220 */ /* 0x001fe40000400000 */
[----:B---3--:R0:W-:Y:S04]  /*52580*/  STL [R1+0x1018], R3 ;  /* 0x0010180301007387 */ /* 0x0081e80000100800 */
[----:B0-----:R-:W3:Y:S01]  /*52590*/  LDL.LU R3, [R1+0x950] ;  /* 0x0009500001037983 */ /* 0x001ee20000300800 */
[----:B------:R-:W-:-:S05]  /*525a0*/  IMAD.WIDE R14, R29, 0x2, R14 ;  /* 0x000000021d0e7825 */ /* 0x000fca00078e020e */
[----:B------:R0:W3:Y:S04]  /*525b0*/  LDG.E.U16 R18, [R14.64] ;  /* 0x000000060e127981 */ /* 0x0000e8000c1e1500 */
[----:B------:R1:W-:Y:S04]  /*525c0*/  STL [R1+0x1014], R0 ;  /* 0x0010140001007387 */ /* 0x0003e80000100800 */
[----:B-1----:R-:W3:Y:S01]  /*525d0*/  LDL.LU R0, [R1+0x954] ;  /* 0x0009540001007983 */ /* 0x002ee20000300800 */
[----:B------:R-:W-:Y:S02]  /*525e0*/  FMUL R12, R5, R22 ;  /* 0x00000016050c7220 */ /* 0x000fe40000400000 */
[----:B------:R-:W-:Y:S01]  /*525f0*/  IMAD.WIDE R16, R29, 0x2, R16 ;  /* 0x000000021d107825 */ /* 0x000fe200078e0210 */
[----:B----4-:R1:W-:Y:S04]  /*52600*/  STL [R1+0x1010], R27 ;  /* 0x0010101b01007387 */ /* 0x0103e80000100800 */
[----:B------:R-:W4:Y:S04]  /*52610*/  LDL.LU R23, [R1+0x940] ;  /* 0x0009400001177983 */ /* 0x000f280000300800 */
[----:B------:R-:W-:Y:S04]  /*52620*/  STL [R1+0x1248], R25 ;  /* 0x0012481901007387 */ /* 0x000fe80000100800 */
[----:B------:R0:W-:Y:S04]  /*52630*/  STL [R1+0x5a0], R13 ;  /* 0x0005a00d01007387 */ /* 0x0001e80000100800 */
[----:B------:R-:W4:Y:S04]  /*52640*/  LDL.LU R22, [R1+0x944] ;  /* 0x0009440001167983 */ /* 0x000f280000300800 */
[----:B------:R2:W-:Y:S04]  /*52650*/  STL [R1+0x5a4], R12 ;  /* 0x0005a40c01007387 */ /* 0x0005e80000100800 */
[----:B0-----:R-:W4:Y:S04]  /*52660*/  LDL.LU R14, [R1+0x930] ;  /* 0x00093000010e7983 */ /* 0x001f280000300800 */
[----:B-1----:R0:W4:Y:S04]  /*52670*/  LDG.E.U16 R27, [R16.64] ;  /* 0x00000006101b7981 */ /* 0x002128000c1e1500 */
[----:B------:R-:W4:Y:S01]  /*52680*/  LDL.LU R13, [R1+0x934] ;  /* 0x00093400010d7983 */ /* 0x000f220000300800 */
[----:B------:R-:W-:-:S03]  /*52690*/  FMUL R15, R5, R21 ;  /* 0x00000015050f7220 */ /* 0x000fc60000400000 */
[----:B------:R-:W4:Y:S04]  /*526a0*/  LDL.LU R21, [R1+0x920] ;  /* 0x0009200001157983 */ /* 0x000f280000300800 */
[----:B------:R-:W-:Y:S01]  /*526b0*/  STL [R1+0x590], R15 ;  /* 0x0005900f01007387 */ /* 0x000fe20000100800 */
[----:B--2---:R-:W-:-:S05]  /*526c0*/  FMUL R12, R5, R20 ;  /* 0x00000014050c7220 */ /* 0x004fca0000400000 */
[----:B------:R-:W-:Y:S04]  /*526d0*/  STL [R1+0x594], R12 ;  /* 0x0005940c01007387 */ /* 0x000fe80000100800 */
[----:B------:R-:W2:Y:S01]  /*526e0*/  LDL.LU R20, [R1+0x924] ;  /* 0x0009240001147983 */ /* 0x000ea20000300800 */
[----:B---3--:R-:W-:-:S05]  /*526f0*/  FMUL R3, R5, R3 ;  /* 0x0000000305037220 */ /* 0x008fca0000400000 */
[----:B------:R-:W-:Y:S04]  /*52700*/  STL [R1+0x580], R3 ;  /* 0x0005800301007387 */ /* 0x000fe80000100800 */
[----:B------:R1:W-:Y:S04]  /*52710*/  STL [R1+0xe8c], R19 ;  /* 0x000e8c1301007387 */ /* 0x0003e80000100800 */
[----:B-1----:R-:W3:Y:S01]  /*52720*/  LDL.LU R19, [R1+0x910] ;  /* 0x0009100001137983 */ /* 0x002ee20000300800 */
[----:B------:R-:W-:-:S05]  /*52730*/  FMUL R0, R5, R0 ;  /* 0x0000000005007220 */ /* 0x000fca0000400000 */
[----:B------:R-:W-:Y:S04]  /*52740*/  STL [R1+0x584], R0 ;  /* 0x0005840001007387 */ /* 0x000fe80000100800 */
[----:B------:R1:W-:Y:S04]  /*52750*/  STL [R1+0xd8c], R18 ;  /* 0x000d8c1201007387 */ /* 0x0003e80000100800 */
[----:B-1----:R-:W3:Y:S04]  /*52760*/  LDL.LU R18, [R1+0x914] ;  /* 0x0009140001127983 */ /* 0x002ee80000300800 */
[----:B0-----:R-:W3:Y:S04]  /*52770*/  LDL.LU R17, [R1+0x900] ;  /* 0x0009000001117983 */ /* 0x001ee80000300800 */
[----:B------:R-:W3:Y:S04]  /*52780*/  LDL.LU R16, [R1+0x904] ;  /* 0x0009040001107983 */ /* 0x000ee80000300800 */
[----:B------:R-:W3:Y:S04]  /*52790*/  LDL.LU R15, [R1+0x8f0] ;  /* 0x0008f000010f7983 */ /* 0x000ee80000300800 */
[----:B------:R-:W3:Y:S04]  /*527a0*/  LDL.LU R12, [R1+0x8f4] ;  /* 0x0008f400010c7983 */ /* 0x000ee80000300800 */
[----:B------:R-:W3:Y:S01]  /*527b0*/  LDL.LU R3, [R1+0x8e0] ;  /* 0x0008e00001037983 */ /* 0x000ee20000300800 */
[----:B----4-:R-:W-:-:S03]  /*527c0*/  FMUL R25, R5, R23 ;  /* 0x0000001705197220 */ /* 0x010fc60000400000 */
[----:B------:R-:W4:Y:S01]  /*527d0*/  LDL.LU R0, [R1+0x8e4] ;  /* 0x0008e40001007983 */ /* 0x000f220000300800 */
[C---:B------:R-:W-:Y:S02]  /*527e0*/  FMUL R24, R5.reuse, R22 ;  /* 0x0000001605187220 */ /* 0x040fe40000400000 */
[C---:B------:R-:W-:Y:S01]  /*527f0*/  FMUL R23, R5.reuse, R14 ;  /* 0x0000000e05177220 */ /* 0x040fe20000400000 */
[----:B------:R-:W-:Y:S01]  /*52800*/  STL [R1+0xd88], R27 ;  /* 0x000d881b01007387 */ /* 0x000fe20000100800 */
[----:B------:R-:W-:-:S03]  /*52810*/  FMUL R22, R5, R13 ;  /* 0x0000000d05167220 */ /* 0x000fc60000400000 */
[----:B------:R-:W-:Y:S04]  /*52820*/  STL [R1+0x570], R25 ;  /* 0x0005701901007387 */ /* 0x000fe80000100800 */
[----:B------:R0:W-:Y:S04]  /*52830*/  STL [R1+0x574], R24 ;  /* 0x0005741801007387 */ /* 0x0001e80000100800 */
[----:B------:R-:W4:Y:S04]  /*52840*/  LDL.LU R14, [R1+0x8b0] ;  /* 0x0008b000010e7983 */ /* 0x000f280000300800 */
[----:B------:R1:W-:Y:S04]  /*52850*/  STL [R1+0x560], R23 ;  /* 0x0005601701007387 */ /* 0x0003e80000100800 */
[----:B------:R-:W4:Y:S01]  /*52860*/  LDL.LU R13, [R1+0x8b4] ;  /* 0x0008b400010d7983 */ /* 0x000f220000300800 */
[----:B0-----:R-:W-:-:S03]  /*52870*/  FMUL R24, R5, R21 ;  /* 0x0000001505187220 */ /* 0x001fc60000400000 */
[----:B------:R-:W-:Y:S04]  /*52880*/  STL [R1+0x564], R22 ;  /* 0x0005641601007387 */ /* 0x000fe80000100800 */
[----:B------:R-:W-:Y:S01]  /*52890*/  STL [R1+0x46b0], R24 ;  /* 0x0046b01801007387 */ /* 0x000fe20000100800 */
[----:B--2---:R-:W-:-:S05]  /*528a0*/  FMUL R25, R5, R20 ;  /* 0x0000001405197220 */ /* 0x004fca0000400000 */
[----:B------:R-:W-:Y:S01]  /*528b0*/  STL [R1+0x46b4], R25 ;  /* 0x0046b41901007387 */ /* 0x000fe20000100800 */
[----:B---3--:R-:W-:-:S05]  /*528c0*/  FMUL R19, R5, R19 ;  /* 0x0000001305137220 */ /* 0x008fca0000400000 */
[----:B------:R-:W-:Y:S01]  /*528d0*/  STL [R1+0x640], R19 ;  /* 0x0006401301007387 */ /* 0x000fe20000100800 */
[C---:B------:R-:W-:Y:S02]  /*528e0*/  FMUL R18, R5.reuse, R18 ;  /* 0x0000001205127220 */ /* 0x040fe40000400000 */
[----:B------:R-:W-:-:S03]  /*528f0*/  FMUL R17, R5, R17 ;  /* 0x0000001105117220 */ /* 0x000fc60000400000 */
[----:B------:R-:W-:Y:S01]  /*52900*/  STL [R1+0x644], R18 ;  /* 0x0006441201007387 */ /* 0x000fe20000100800 */
[----:B------:R-:W-:-:S03]  /*52910*/  FMUL R16, R5, R16 ;  /* 0x0000001005107220 */ /* 0x000fc60000400000 */
[----:B------:R-:W-:Y:S01]  /*52920*/  STL [R1+0x630], R17 ;  /* 0x0006301101007387 */ /* 0x000fe20000100800 */
[----:B------:R-:W-:-:S03]  /*52930*/  FMUL R15, R5, R15 ;  /* 0x0000000f050f7220 */ /* 0x000fc60000400000 */
[----:B------:R-:W-:Y:S01]  /*52940*/  STL [R1+0x634], R16 ;  /* 0x0006341001007387 */ /* 0x000fe20000100800 */
[----:B------:R-:W-:-:S03]  /*52950*/  FMUL R12, R5, R12 ;  /* 0x0000000c050c7220 */ /* 0x000fc60000400000 */
[----:B------:R-:W-:Y:S01]  /*52960*/  STL [R1+0x620], R15 ;  /* 0x0006200f01007387 */ /* 0x000fe20000100800 */
[----:B------:R-:W-:-:S03]  /*52970*/  FMUL R3, R5, R3 ;  /* 0x0000000305037220 */ /* 0x000fc60000400000 */
[----:B------:R0:W-:Y:S01]  /*52980*/  STL [R1+0x624], R12 ;  /* 0x0006240c01007387 */ /* 0x0001e20000100800 */
[----:B----4-:R-:W-:-:S03]  /*52990*/  FMUL R0, R5, R0 ;  /* 0x0000000005007220 */ /* 0x010fc60000400000 */
[----:B-1----:R-:W2:Y:S04]  /*529a0*/  LDL.LU R23, [R1+0x8a0] ;  /* 0x0008a00001177983 */ /* 0x002ea80000300800 */
[----:B------:R1:W-:Y:S04]  /*529b0*/  STL [R1+0x610], R3 ;  /* 0x0006100301007387 */ /* 0x0003e80000100800 */
[----:B0-----:R-:W3:Y:S04]  /*529c0*/  LDL.LU R12, [R1+0x8a4] ;  /* 0x0008a400010c7983 */ /* 0x001ee80000300800 */
[----:B------:R0:W-:Y:S04]  /*529d0*/  STL [R1+0x614], R0 ;  /* 0x0006140001007387 */ /* 0x0001e80000100800 */
[----:B-1----:R-:W4:Y:S01]  /*529e0*/  LDL.LU R3, [R1+0x890] ;  /* 0x0008900001037983 */ /* 0x002f220000300800 */
[----:B------:R-:W-:-:S03]  /*529f0*/  FMUL R14, R5, R14 ;  /* 0x0000000e050e7220 */ /* 0x000fc60000400000 */
[----:B0-----:R-:W4:Y:S01]  /*52a00*/  LDL.LU R0, [R1+0x894] ;  /* 0x0008940001007983 */ /* 0x001f220000300800 */
[----:B------:R-:W-:-:S03]  /*52a10*/  FMUL R13, R5, R13 ;  /* 0x0000000d050d7220 */ /* 0x000fc60000400000 */
[----:B------:R-:W4:Y:S04]  /*52a20*/  LDL.LU R22, [R1+0x880] ;  /* 0x0008800001167983 */ /* 0x000f280000300800 */
[----:B------:R0:W-:Y:S04]  /*52a30*/  STL [R1+0x600], R14 ;  /* 0x0006000e01007387 */ /* 0x0001e80000100800 */
[----:B------:R-:W4:Y:S04]  /*52a40*/  LDL.LU R21, [R1+0x884] ;  /* 0x0008840001157983 */ /* 0x000f280000300800 */
[----:B------:R1:W-:Y:S04]  /*52a50*/  STL [R1+0x604], R13 ;  /* 0x0006040d01007387 */ /* 0x0003e80000100800 */
[----:B------:R-:W4:Y:S04]  /*52a60*/  LDL.LU R20, [R1+0x870] ;  /* 0x0008700001147983 */ /* 0x000f280000300800 */
[----:B------:R-:W4:Y:S04]  /*52a70*/  LDL.LU R19, [R1+0x874] ;  /* 0x0008740001137983 */ /* 0x000f280000300800 */
[----:B------:R-:W4:Y:S04]  /*52a80*/  LDL.LU R18, [R1+0x7e0] ;  /* 0x0007e00001127983 */ /* 0x000f280000300800 */
[----:B------:R-:W4:Y:S04]  /*52a90*/  LDL.LU R17, [R1+0x7e4] ;  /* 0x0007e40001117983 */ /* 0x000f280000300800 */
[----:B------:R-:W4:Y:S04]  /*52aa0*/  LDL.LU R16, [R1+0x8d8] ;  /* 0x0008d80001107983 */ /* 0x000f280000300800 */
[----:B------:R-:W4:Y:S04]  /*52ab0*/  LDL.LU R15, [R1+0x8dc] ;  /* 0x0008dc00010f7983 */ /* 0x000f280000300800 */
[----:B0-----:R-:W4:Y:S04]  /*52ac0*/  LDL.LU R14, [R1+0x8c8] ;  /* 0x0008c800010e7983 */ /* 0x001f280000300800 */
[----:B-1----:R-:W4:Y:S01]  /*52ad0*/  LDL.LU R13, [R1+0x8cc] ;  /* 0x0008cc00010d7983 */ /* 0x002f220000300800 */
[----:B--2---:R-:W-:-:S02]  /*52ae0*/  FMUL R23, R5, R23 ;  /* 0x0000001705177220 */ /* 0x004fc40000400000 */
[----:B---3--:R-:W-:-:S03]  /*52af0*/  FMUL R12, R5, R12 ;  /* 0x0000000c050c7220 */ /* 0x008fc60000400000 */
[----:B------:R-:W-:Y:S01]  /*52b00*/  STL [R1+0x5f0], R23 ;  /* 0x0005f01701007387 */ /* 0x000fe20000100800 */
[----:B----4-:R-:W-:-:S03]  /*52b10*/  FMUL R3, R5, R3 ;  /* 0x0000000305037220 */ /* 0x010fc60000400000 */
[----:B------:R-:W-:Y:S01]  /*52b20*/  STL [R1+0x5f4], R12 ;  /* 0x0005f40c01007387 */ /* 0x000fe20000100800 */
[----:B------:R-:W-:-:S03]  /*52b30*/  FMUL R0, R5, R0 ;  /* 0x0000000005007220 */ /* 0x000fc60000400000 */
[----:B------:R0:W-:Y:S01]  /*52b40*/  STL [R1+0x5e0], R3 ;  /* 0x0005e00301007387 */ /* 0x0001e20000100800 */
[----:B------:R-:W-:-:S03]  /*52b50*/  FMUL R22, R5, R22 ;  /* 0x0000001605167220 */ /* 0x000fc60000400000 */
[----:B0-----:R-:W2:Y:S01]  /*52b60*/  LDL.LU R3, [R1+0x958] ;  /* 0x0009580001037983 */ /* 0x001ea20000300800 */
[----:B------:R-:W-:-:S03]  /*52b70*/  FMUL R21, R5, R21 ;  /* 0x0000001505157220 */ /* 0x000fc60000400000 */
[----:B------:R0:W-:Y:S01]  /*52b80*/  STL [R1+0x5e4], R0 ;  /* 0x0005e40001007387 */ /* 0x0001e20000100800 */
[----:B------:R-:W-:-:S03]  /*52b90*/  FMUL R20, R5, R20 ;  /* 0x0000001405147220 */ /* 0x000fc60000400000 */
[----:B0-----:R-:W3:Y:S01]  /*52ba0*/  LDL.LU R0, [R1+0x95c] ;  /* 0x00095c0001007983 */ /* 0x001ee20000300800 */
[C---:B------:R-:W-:Y:S02]  /*52bb0*/  FMUL R19, R5.reuse, R19 ;  /* 0x0000001305137220 */ /* 0x040fe40000400000 */
[C---:B------:R-:W-:Y:S01]  /*52bc0*/  FMUL R18, R5.reuse, R18 ;  /* 0x0000001205127220 */ /* 0x040fe20000400000 */
        /* <DEDUP_REMOVED lines=8> */
[----:B------:R-:W-:Y:S04]  /*52c50*/  STL [R1+0x5b0], R18 ;  /* 0x0005b01201007387 */ /* 0x000fe80000100800 */
[----:B------:R-:W-:Y:S04]  /*52c60*/  STL [R1+0x5b4], R17 ;  /* 0x0005b41101007387 */ /* 0x000fe80000100800 */
[----:B------:R-:W-:Y:S04]  /*52c70*/  STL [R1+0x5a8], R16 ;  /* 0x0005a81001007387 */ /* 0x000fe80000100800 */
[----:B------:R0:W-:Y:S04]  /*52c80*/  STL [R1+0x5ac], R5 ;  /* 0x0005ac0501007387 */ /* 0x0001e80000100800 */
[----:B------:R1:W-:Y:S04]  /*52c90*/  STL [R1+0x598], R14 ;  /* 0x0005980e01007387 */ /* 0x0003e80000100800 */
[----:B------:R-:W4:Y:S01]  /*52ca0*/  LDL.LU R24, [R1+0x948] ;  /* 0x0009480001187983 */ /* 0x000f220000300800 */
[----:B0-----:R-:W-:-:S03]  /*52cb0*/  FMUL R5, R10, R13 ;  /* 0x0000000d0a057220 */ /* 0x001fc60000400000 */
[----:B------:R-:W4:Y:S04]  /*52cc0*/  LDL.LU R23, [R1+0x94c] ;  /* 0x00094c0001177983 */ /* 0x000f280000300800 */
[----:B------:R-:W-:Y:S04]  /*52cd0*/  STL [R1+0x59c], R5 ;  /* 0x00059c0501007387 */ /* 0x000fe80000100800 */
[----:B-1----:R-:W4:Y:S04]  /*52ce0*/  LDL.LU R14, [R1+0x938] ;  /* 0x00093800010e7983 */ /* 0x002f280000300800 */
[----:B------:R-:W4:Y:S04]  /*52cf0*/  LDL.LU R13, [R1+0x93c] ;  /* 0x00093c00010d7983 */ /* 0x000f280000300800 */
[----:B------:R-:W4:Y:S01]  /*52d00*/  LDL.LU R22, [R1+0x928] ;  /* 0x0009280001167983 */ /* 0x000f220000300800 */
[----:B------:R-:W-:-:S04]  /*52d10*/  LOP3.LUT R26, R26, 0x1c, RZ, 0xc0, !PT ;  /* 0x0000001c1a1a7812 */ /* 0x000fc800078ec0ff */
[----:B------:R-:W-:-:S05]  /*52d20*/  LEA.HI R26, R26, 0x10, RZ, 0x1e ;  /* 0x000000101a1a7811 */ /* 0x000fca00078ff0ff */
[----:B------:R-:W-:Y:S01]  /*52d30*/  LDS R5, [R26.X16+0x20000] ;  /* 0x020000001a057984 */ /* 0x000fe2000000c800 */
[----:B--2---:R-:W-:-:S05]  /*52d40*/  FMUL R3, R10, R3 ;  /* 0x000000030a037220 */ /* 0x004fca0000400000 */
[----:B------:R0:W-:Y:S04]  /*52d50*/  STL [R1+0x588], R3 ;  /* 0x0005880301007387 */ /* 0x0001e80000100800 */
[----:B------:R-:W2:Y:S04]  /*52d60*/  LDL.LU R21, [R1+0x92c] ;  /* 0x00092c0001157983 */ /* 0x000ea80000300800 */
[----:B------:R-:W2:Y:S01]  /*52d70*/  LDL.LU R20, [R1+0x918] ;  /* 0x0009180001147983 */ /* 0x000ea20000300800 */
[----:B---3--:R-:W-:-:S05]  /*52d80*/  FMUL R0, R10, R0 ;  /* 0x000000000a007220 */ /* 0x008fca0000400000 */
[----:B------:R1:W-:Y:S04]  /*52d90*/  STL [R1+0x58c], R0 ;  /* 0x00058c0001007387 */ /* 0x0003e80000100800 */
[----:B------:R-:W3:Y:S04]  /*52da0*/  LDL.LU R19, [R1+0x91c] ;  /* 0x00091c0001137983 */ /* 0x000ee80000300800 */
[----:B------:R-:W3:Y:S04]  /*52db0*/  LDL.LU R18, [R1+0x908] ;  /* 0x0009080001127983 */ /* 0x000ee80000300800 */
[----:B------:R-:W3:Y:S04]  /*52dc0*/  LDL.LU R17, [R1+0x90c] ;  /* 0x00090c0001117983 */ /* 0x000ee80000300800 */
[----:B------:R-:W3:Y:S04]  /*52dd0*/  LDL.LU R16, [R1+0x8f8] ;  /* 0x0008f80001107983 */ /* 0x000ee80000300800 */
[----:B------:R-:W3:Y:S04]  /*52de0*/  LDL.LU R15, [R1+0x8fc] ;  /* 0x0008fc00010f7983 */ /* 0x000ee80000300800 */
[----:B0-----:R-:W3:Y:S04]  /*52df0*/  LDL.LU R3, [R1+0x8e8] ;  /* 0x0008e80001037983 */ /* 0x001ee80000300800 */
[----:B-1----:R-:W3:Y:S01]  /*52e00*/  LDL.LU R0, [R1+0x8ec] ;  /* 0x0008ec0001007983 */ /* 0x002ee20000300800 */
[----:B----4-:R-:W-:-:S02]  /*52e10*/  FMUL R26, R10, R24 ;  /* 0x000000180a1a7220 */ /* 0x010fc40000400000 */
[----:B------:R-:W-:-:S03]  /*52e20*/  FMUL R25, R10, R23 ;  /* 0x000000170a197220 */ /* 0x000fc60000400000 */
[----:B------:R0:W-:Y:S04]  /*52e30*/  STL [R1+0x578], R26 ;  /* 0x0005781a01007387 */ /* 0x0001e80000100800 */
[----:B------:R-:W-:Y:S01]  /*52e40*/  STL [R1+0x57c], R25 ;  /* 0x00057c1901007387 */ /* 0x000fe20000100800 */
[----:B------:R-:W-:-:S03]  /*52e50*/  FMUL R24, R10, R14 ;  /* 0x0000000e0a187220 */ /* 0x000fc60000400000 */
[----:B------:R-:W4:Y:S01]  /*52e60*/  LDL.LU R14, [R1+0x8b8] ;  /* 0x0008b800010e7983 */ /* 0x000f220000300800 */
[----:B------:R-:W-:-:S03]  /*52e70*/  FMUL R23, R10, R13 ;  /* 0x0000000d0a177220 */ /* 0x000fc60000400000 */
[----:B------:R-:W-:Y:S04]  /*52e80*/  STL [R1+0x568], R24 ;  /* 0x0005681801007387 */ /* 0x000fe80000100800 */
[----:B------:R-:W4:Y:S04]  /*52e90*/  LDL.LU R13, [R1+0x8bc] ;  /* 0x0008bc00010d7983 */ /* 0x000f280000300800 */
[----:B------:R-:W1:Y:S01]  /*52ea0*/  S2R R27, SR_TID.X ;  /* 0x00000000001b7919 */ /* 0x000e620000002100 */
[----:B0-----:R-:W-:-:S03]  /*52eb0*/  FMUL R26, R10, R22 ;  /* 0x000000160a1a7220 */ /* 0x001fc60000400000 */
[----:B------:R-:W-:Y:S04]  /*52ec0*/  STL [R1+0x56c], R23 ;  /* 0x00056c1701007387 */ /* 0x000fe80000100800 */
[----:B------:R-:W-:Y:S01]  /*52ed0*/  STL [R1+0x46b8], R26 ;  /* 0x0046b81a01007387 */ /* 0x000fe20000100800 */
[----:B-1----:R-:W-:-:S04]  /*52ee0*/  LOP3.LUT R27, R27, 0x1c, RZ, 0xc0, !PT ;  /* 0x0000001c1b1b7812 */ /* 0x002fc800078ec0ff */
[----:B------:R-:W-:-:S05]  /*52ef0*/  LEA.HI R27, R27, 0x8, RZ, 0x1e ;  /* 0x000000081b1b7811 */ /* 0x000fca00078ff0ff */
[----:B------:R2:W0:Y:S02]  /*52f00*/  LDS R12, [R27.X16+0x20000] ;  /* 0x020000001b0c7984 */ /* 0x000424000000c800 */
[C---:B--2---:R-:W-:Y:S02]  /*52f10*/  FMUL R27, R10.reuse, R21 ;  /* 0x000000150a1b7220 */ /* 0x044fe40000400000 */
[----:B------:R-:W-:-:S05]  /*52f20*/  FMUL R21, R10, R20 ;  /* 0x000000140a157220 */ /* 0x000fca0000400000 */
[----:B------:R-:W-:Y:S01]  /*52f30*/  STL [R1+0x648], R21 ;  /* 0x0006481501007387 */ /* 0x000fe20000100800 */
[C---:B---3--:R-:W-:Y:S02]  /*52f40*/  FMUL R26, R10.reuse, R19 ;  /* 0x000000130a1a7220 */ /* 0x048fe40000400000 */
[C---:B------:R-:W-:Y:S02]  /*52f50*/  FMUL R20, R10.reuse, R18 ;  /* 0x000000120a147220 */ /* 0x040fe40000400000 */
[----:B------:R-:W-:-:S03]  /*52f60*/  FMUL R19, R10, R17 ;  /* 0x000000110a137220 */ /* 0x000fc60000400000 */
[----:B------:R1:W-:Y:S01]  /*52f70*/  STL [R1+0x638], R20 ;  /* 0x0006381401007387 */ /* 0x0003e20000100800 */
[----:B------:R-:W-:-:S03]  /*52f80*/  FMUL R18, R10, R16 ;  /* 0x000000100a127220 */ /* 0x000fc60000400000 */
[----:B------:R2:W-:Y:S01]  /*52f90*/  STL [R1+0x63c], R19 ;  /* 0x00063c1301007387 */ /* 0x0005e20000100800 */
[----:B------:R-:W-:-:S03]  /*52fa0*/  FMUL R17, R10, R15 ;  /* 0x0000000f0a117220 */ /* 0x000fc60000400000 */
[----:B------:R2:W-:Y:S01]  /*52fb0*/  STL [R1+0x628], R18 ;  /* 0x0006281201007387 */ /* 0x0005e20000100800 */
[----:B------:R-:W-:-:S03]  /*52fc0*/  FMUL R16, R10, R3 ;  /* 0x000000030a107220 */ /* 0x000fc60000400000 */
[----:B------:R-:W-:Y:S01]  /*52fd0*/  STL [R1+0x62c], R17 ;  /* 0x00062c1101007387 */ /* 0x000fe20000100800 */
[----:B------:R-:W-:-:S03]  /*52fe0*/  FMUL R15, R10, R0 ;  /* 0x000000000a0f7220 */ /* 0x000fc60000400000 */
[----:B------:R-:W3:Y:S04]  /*52ff0*/  LDL.LU R3, [R1+0x8a8] ;  /* 0x0008a80001037983 */ /* 0x000ee80000300800 */
[----:B------:R-:W-:Y:S04]  /*53000*/  STL [R1+0x618], R16 ;  /* 0x0006181001007387 */ /* 0x000fe80000100800 */
[----:B------:R-:W3:Y:S04]  /*53010*/  LDL.LU R0, [R1+0x8ac] ;  /* 0x0008ac0001007983 */ /* 0x000ee80000300800 */
[----:B------:R0:W-:Y:S04]  /*53020*/  STL [R1+0x61c], R15 ;  /* 0x00061c0f01007387 */ /* 0x0001e80000100800 */
[----:B------:R-:W3:Y:S04]  /*53030*/  LDL.LU R22, [R1+0x898] ;  /* 0x0008980001167983 */ /* 0x000ee80000300800 */
[----:B-1----:R-:W3:Y:S01]  /*53040*/  LDL.LU R20, [R1+0x89c] ;  /* 0x00089c0001147983 */ /* 0x002ee20000300800 */
[----:B----4-:R-:W-:-:S03]  /*53050*/  FMUL R25, R10, R14 ;  /* 0x0000000e0a197220 */ /* 0x010fc60000400000 */
[----:B------:R-:W4:Y:S04]  /*53060*/  LDL.LU R23, [R1+0x878] ;  /* 0x0008780001177983 */ /* 0x000f280000300800 */
[----:B------:R-:W4:Y:S01]  /*53070*/  LDL.LU R21, [R1+0x87c] ;  /* 0x00087c0001157983 */ /* 0x000f220000300800 */
[----:B------:R-:W-:-:S03]  /*53080*/  FMUL R24, R10, R13 ;  /* 0x0000000d0a187220 */ /* 0x000fc60000400000 */
[----:B--2---:R-:W2:Y:S04]  /*53090*/  LDL.LU R19, [R1+0x7e8] ;  /* 0x0007e80001137983 */ /* 0x004ea80000300800 */
[----:B------:R-:W2:Y:S04]  /*530a0*/  LDL.LU R18, [R1+0x7ec] ;  /* 0x0007ec0001127983 */ /* 0x000ea80000300800 */
[----:B------:R-:W2:Y:S04]  /*530b0*/  LDL.LU R13, [R1+0x124c] ;  /* 0x00124c00010d7983 */ /* 0x000ea80000300800 */
[----:B0-----:R-:W2:Y:S04]  /*530c0*/  LDL.64 R14, [R1+0x16b0] ;  /* 0x0016b000010e7983 */ /* 0x001ea80000100a00 */
[----:B------:R-:W2:Y:S04]  /*530d0*/  LDL.64 R16, [R1+0x16a8] ;  /* 0x0016a80001107983 */ /* 0x000ea80000100a00 */
[----:B------:R0:W-:Y:S04]  /*530e0*/  STL.64 [R1+0x46c8], R26 ;  /* 0x0046c81a01007387 */ /* 0x0001e80000100a00 */
[----:B0-----:R-:W2:Y:S04]  /*530f0*/  LDL.64 R26, [R1+0x16b8] ;  /* 0x0016b800011a7983 */ /* 0x001ea80000100a00 */
[----:B------:R0:W-:Y:S04]  /*53100*/  STL.64 [R1+0x46c0], R24 ;  /* 0x0046c01801007387 */ /* 0x0001e80000100a00 */
[----:B0-----:R-:W2:Y:S04]  /*53110*/  LDL.LU R24, [R1+0x888] ;  /* 0x0008880001187983 */ /* 0x001ea80000300800 */
[----:B------:R-:W2:Y:S01]  /*53120*/  LDL.LU R25, [R1+0x88c] ;  /* 0x00088c0001197983 */ /* 0x000ea20000300800 */
[----:B---3--:R-:W-:-:S05]  /*53130*/  FMUL R3, R10, R3 ;  /* 0x000000030a037220 */ /* 0x008fca0000400000 */
[----:B------:R0:W-:Y:S01]  /*53140*/  STL [R1+0x5f8], R3 ;  /* 0x0005f80301007387 */ /* 0x0001e20000100800 */
[----:B------:R-:W-:-:S03]  /*53150*/  FMUL R0, R10, R0 ;  /* 0x000000000a007220 */ /* 0x000fc60000400000 */
[----:B0-----:R-:W3:Y:S01]  /*53160*/  LDL.LU R3, [R1+0x47a0] ;  /* 0x0047a00001037983 */ /* 0x001ee20000300800 */
[----:B------:R-:W-:-:S03]  /*53170*/  FMUL R22, R10, R22 ;  /* 0x000000160a167220 */ /* 0x000fc60000400000 */
[----:B------:R0:W-:Y:S01]  /*53180*/  STL [R1+0x5fc], R0 ;  /* 0x0005fc0001007387 */ /* 0x0001e20000100800 */
[----:B------:R-:W-:-:S03]  /*53190*/  FMUL R20, R10, R20 ;  /* 0x000000140a147220 */ /* 0x000fc60000400000 */
[----:B0-----:R-:W3:Y:S04]  /*531a0*/  LDL.LU R0, [R1+0x479c] ;  /* 0x00479c0001007983 */ /* 0x001ee80000300800 */
[----:B------:R0:W-:Y:S01]  /*531b0*/  STL [R1+0x5e8], R22 ;  /* 0x0005e81601007387 */ /* 0x0001e20000100800 */
[C---:B----4-:R-:W-:Y:S02]  /*531c0*/  FMUL R23, R10.reuse, R23 ;  /* 0x000000170a177220 */ /* 0x050fe40000400000 */
[C---:B------:R-:W-:Y:S01]  /*531d0*/  FMUL R21, R10.reuse, R21 ;  /* 0x000000150a157220 */ /* 0x040fe20000400000 */
[----:B0-----:R-:W4:Y:S04]  /*531e0*/  LDL.LU R22, [R1+0x4798] ;  /* 0x0047980001167983 */ /* 0x001f280000300800 */
[----:B------:R0:W-:Y:S01]  /*531f0*/  STL [R1+0x5ec], R20 ;  /* 0x0005ec1401007387 */ /* 0x0001e20000100800 */
[----:B--2---:R-:W-:-:S02]  /*53200*/  FMUL R19, R10, R19 ;  /* 0x000000130a137220 */ /* 0x004fc40000400000 */
[C---:B------:R-:W-:Y:S01]  /*53210*/  FMUL R18, R10.reuse, R18 ;  /* 0x000000120a127220 */ /* 0x040fe20000400000 */
[----:B0-----:R-:W2:Y:S01]  /*53220*/  LDL.LU R20, [R1+0x1250] ;  /* 0x0012500001147983 */ /* 0x001ea20000300800 */
[C---:B------:R-:W-:Y:S02]  /*53230*/  FFMA R13, R10.reuse, R13, R12 ;  /* 0x0000000d0a0d7223 */ /* 0x040fe4000000000c */
[----:B------:R-:W-:-:S05]  /*53240*/  FMUL R24, R10, R24 ;  /* 0x000000180a187220 */ /* 0x000fca0000400000 */
[----:B------:R0:W-:Y:S02]  /*53250*/  STL [R1+0x5d8], R24 ;  /* 0x0005d81801007387 */ /* 0x0001e40000100800 */
[----:B0-----:R-:W-:-:S05]  /*53260*/  FMUL R24, R10, R25 ;  /* 0x000000190a187220 */ /* 0x001fca0000400000 */
[----:B------:R-:W-:Y:S04]  /*53270*/  STL [R1+0x5dc], R24 ;  /* 0x0005dc1801007387 */ /* 0x000fe80000100800 */
[----:B------:R-:W-:Y:S04]  /*53280*/  STL [R1+0x5c8], R23 ;  /* 0x0005c81701007387 */ /* 0x000fe80000100800 */
[----:B------:R-:W-:Y:S04]  /*53290*/  STL [R1+0x5cc], R21 ;  /* 0x0005cc1501007387 */ /* 0x000fe80000100800 */
[----:B------:R0:W-:Y:S04]  /*532a0*/  STL [R1+0x5b8], R19 ;  /* 0x0005b81301007387 */ /* 0x0001e80000100800 */
[----:B0-----:R-:W3:Y:S04]  /*532b0*/  LDL.LU R19, [R1+0x7d0] ;  /* 0x0007d00001137983 */ /* 0x001ee80000300800 */
[----:B------:R0:W-:Y:S04]  /*532c0*/  STL [R1+0x5bc], R18 ;  /* 0x0005bc1201007387 */ /* 0x0001e80000100800 */
[----:B0-----:R-:W4:Y:S04]  /*532d0*/  LDL.LU R18, [R1+0x7d4] ;  /* 0x0007d40001127983 */ /* 0x001f280000300800 */
[----:B------:R0:W-:Y:S01]  /*532e0*/  STL [R1+0x124c], R13 ;  /* 0x00124c0d01007387 */ /* 0x0001e20000100800 */
[----:B------:R-:W-:-:S03]  /*532f0*/  IMAD.WIDE R14, R29, 0x2, R14 ;  /* 0x000000021d0e7825 */ /* 0x000fc600078e020e */
[----:B------:R-:W4:Y:S01]  /*53300*/  LDL.LU R25, [R1+0x7c0] ;  /* 0x0007c00001197983 */ /* 0x000f220000300800 */
[----:B0-----:R-:W-:-:S03]  /*53310*/  IMAD.WIDE R12, R29, 0x2, R26 ;  /* 0x000000021d0c7825 */ /* 0x001fc600078e021a */
[----:B------:R0:W4:Y:S04]  /*53320*/  LDG.E.U16 R26, [R14.64] ;  /* 0x000000060e1a7981 */ /* 0x000128000c1e1500 */
[----:B------:R1:W4:Y:S01]  /*53330*/  LDG.E.U16 R13, [R12.64] ;  /* 0x000000060c0d7981 */ /* 0x000322000c1e1500 */
[----:B------:R-:W-:-:S05]  /*53340*/  IMAD.WIDE R16, R29, 0x2, R16 ;  /* 0x000000021d107825 */ /* 0x000fca00078e0210 */
[----:B------:R0:W4:Y:S04]  /*53350*/  LDG.E.U16 R27, [R16.64] ;  /* 0x00000006101b7981 */ /* 0x000128000c1e1500 */
[----:B-1----:R-:W4:Y:S04]  /*53360*/  LDL.LU R12, [R1+0x7c4] ;  /* 0x0007c400010c7983 */ /* 0x002f280000300800 */
[----:B------:R-:W4:Y:S04]  /*53370*/  LDL.LU R24, [R1+0x960] ;  /* 0x0009600001187983 */ /* 0x000f280000300800 */
[----:B------:R-:W4:Y:S04]  /*53380*/  LDL.LU R23, [R1+0x964] ;  /* 0x0009640001177983 */ /* 0x000f280000300800 */
[----:B------:R-:W4:Y:S01]  /*53390*/  LDL.LU R21, [R1+0x7b0] ;  /* 0x0007b00001157983 */ /* 0x000f220000300800 */
[----:B--2---:R-:W-:-:S05]  /*533a0*/  FFMA R20, R6, R20, R5 ;  /* 0x0000001406147223 */ /* 0x004fca0000000005 */
[----:B------:R1:W-:Y:S04]  /*533b0*/  STL [R1+0x1250], R20 ;  /* 0x0012501401007387 */ /* 0x0003e80000100800 */
[----:B-1----:R-:W2:Y:S04]  /*533c0*/  LDL.LU R20, [R1+0x7b4] ;  /* 0x0007b40001147983 */ /* 0x002ea80000300800 */
[----:B0-----:R-:W2:Y:S04]  /*533d0*/  LDL.LU R16, [R1+0x7a0] ;  /* 0x0007a00001107983 */ /* 0x001ea80000300800 */
[----:B------:R-:W2:Y:S01]  /*533e0*/  LDL.LU R15, [R1+0x7a4] ;  /* 0x0007a400010f7983 */ /* 0x000ea20000300800 */
[----:B---3--:R-:W-:-:S03]  /*533f0*/  FMUL R10, R6, R19 ;  /* 0x00000013060a7220 */ /* 0x008fc60000400000 */
[----:B------:R-:W3:Y:S04]  /*53400*/  LDL.LU R19, [R1+0x790] ;  /* 0x0007900001137983 */ /* 0x000ee80000300800 */
[----:B------:R-:W-:Y:S01]  /*53410*/  STL [R1+0x4b0], R10 ;  /* 0x0004b00a01007387 */ /* 0x000fe20000100800 */
[----:B----4-:R-:W-:-:S03]  /*53420*/  FMUL R5, R6, R18 ;  /* 0x0000001206057220 */ /* 0x010fc60000400000 */
[----:B------:R-:W4:Y:S04]  /*53430*/  LDL.LU R18, [R1+0x794] ;  /* 0x0007940001127983 */ /* 0x000f280000300800 */
[----:B------:R-:W-:Y:S04]  /*53440*/  STL [R1+0x4b4], R5 ;  /* 0x0004b40501007387 */ /* 0x000fe80000100800 */
[----:B------:R-:W4:Y:S04]  /*53450*/  LDL.LU R17, [R1+0x780] ;  /* 0x0007800001117983 */ /* 0x000f280000300800 */
[----:B------:R-:W4:Y:S04]  /*53460*/  LDL.LU R14, [R1+0x784] ;  /* 0x00078400010e7983 */ /* 0x000f280000300800 */
[----:B------:R0:W-:Y:S04]  /*53470*/  STL [R1+0x878], R13 ;  /* 0x0008780d01007387 */ /* 0x0001e80000100800 */
[----:B0-----:R-:W4:Y:S04]  /*53480*/  LDL.LU R13, [R1+0x770] ;  /* 0x00077000010d7983 */ /* 0x001f280000300800 */
[----:B------:R-:W4:Y:S01]  /*53490*/  LDL.LU R10, [R1+0x774] ;  /* 0x00077400010a7983 */ /* 0x000f220000300800 */
[----:B------:R-:W-:-:S02]  /*534a0*/  FMUL R5, R6, R25 ;  /* 0x0000001906057220 */ /* 0x000fc40000400000 */
[C---:B------:R-:W-:Y:S02]  /*534b0*/  FMUL R25, R6.reuse, R12 ;  /* 0x0000000c06197220 */ /* 0x040fe40000400000 */
[----:B------:R-:W4:Y:S04]  /*534c0*/  LDL.LU R12, [R1+0x760] ;  /* 0x00076000010c7983 */ /* 0x000f280000300800 */
[----:B------:R0:W-:Y:S04]  /*534d0*/  STL [R1+0x4a0], R5 ;  /* 0x0004a00501007387 */ /* 0x0001e80000100800 */
[----:B0-----:R-:W4:Y:S04]  /*534e0*/  LDL.LU R5, [R1+0x764] ;  /* 0x0007640001057983 */ /* 0x001f280000300800 */
[----:B------:R0:W-:Y:S04]  /*534f0*/  STL [R1+0x4a4], R25 ;  /* 0x0004a41901007387 */ /* 0x0001e80000100800 */
[----:B------:R1:W-:Y:S01]  /*53500*/  STL [R1+0x874], R26 ;  /* 0x0008741a01007387 */ /* 0x0003e20000100800 */
[----:B0-----:R-:W-:-:S02]  /*53510*/  FMUL R25, R6, R23 ;  /* 0x0000001706197220 */ /* 0x001fc40000400000 */
[C---:B-1----:R-:W-:Y:S02]  /*53520*/  FMUL R26, R6.reuse, R24 ;  /* 0x00000018061a7220 */ /* 0x042fe40000400000 */
[----:B------:R-:W-:-:S03]  /*53530*/  FMUL R24, R6, R21 ;  /* 0x0000001506187220 */ /* 0x000fc60000400000 */
[----:B------:R-:W-:Y:S04]  /*53540*/  STL [R1+0x490], R26 ;  /* 0x0004901a01007387 */ /* 0x000fe80000100800 */
[----:B------:R-:W-:Y:S04]  /*53550*/  STL [R1+0x870], R27 ;  /* 0x0008701b01007387 */ /* 0x000fe80000100800 */
[----:B------:R-:W-:Y:S04]  /*53560*/  STL [R1+0x494], R25 ;  /* 0x0004941901007387 */ /* 0x000fe80000100800 */
[----:B------:R-:W-:Y:S01]  /*53570*/  STL [R1+0x480], R24 ;  /* 0x0004801801007387 */ /* 0x000fe20000100800 */
[----:B--2---:R-:W-:-:S02]  /*53580*/  FMUL R23, R6, R20 ;  /* 0x0000001406177220 */ /* 0x004fc40000400000 */
[----:B------:R-:W-:-:S03]  /*53590*/  FMUL R21, R6, R16 ;  /* 0x0000001006157220 */ /* 0x000fc60000400000 */
[----:B------:R-:W-:Y:S01]  /*535a0*/  STL [R1+0x484], R23 ;  /* 0x0004841701007387 */ /* 0x000fe20000100800 */
[----:B------:R-:W-:-:S03]  /*535b0*/  FMUL R20, R6, R15 ;  /* 0x0000000f06147220 */ /* 0x000fc60000400000 */
[----:B------:R-:W2:Y:S04]  /*535c0*/  LDL.LU R16, [R1+0x750] ;  /* 0x0007500001107983 */ /* 0x000ea80000300800 */
[----:B------:R-:W-:Y:S04]  /*535d0*/  STL [R1+0x470], R21 ;  /* 0x0004701501007387 */ /* 0x000fe80000100800 */
[----:B------:R-:W2:Y:S04]  /*535e0*/  LDL.LU R15, [R1+0x754] ;  /* 0x00075400010f7983 */ /* 0x000ea80000300800 */
[----:B------:R3:W-:Y:S02]  /*535f0*/  STL [R1+0x474], R20 ;  /* 0x0004741401007387 */ /* 0x0007e40000100800 */
[----:B---3--:R-:W-:-:S05]  /*53600*/  FMUL R20, R6, R19 ;  /* 0x0000001306147220 */ /* 0x008fca0000400000 */
[----:B------:R-:W-:Y:S01]  /*53610*/  STL [R1+0x460], R20 ;  /* 0x0004601401007387 */ /* 0x000fe20000100800 */
[C---:B----4-:R-:W-:Y:S02]  /*53620*/  FMUL R19, R6.reuse, R18 ;  /* 0x0000001206137220 */ /* 0x050fe40000400000 */
[----:B------:R-:W-:-:S03]  /*53630*/  FMUL R18, R6, R17 ;  /* 0x0000001106127220 */ /* 0x000fc60000400000 */
[----:B------:R-:W-:Y:S01]  /*53640*/  STL [R1+0x464], R19 ;  /* 0x0004641301007387 */ /* 0x000fe20000100800 */
[----:B------:R-:W-:-:S03]  /*53650*/  FMUL R14, R6, R14 ;  /* 0x0000000e060e7220 */ /* 0x000fc60000400000 */
[----:B------:R-:W-:Y:S04]  /*53660*/  STL [R1+0x550], R18 ;  /* 0x0005501201007387 */ /* 0x000fe80000100800 */
[----:B------:R0:W-:Y:S04]  /*53670*/  STL [R1+0x554], R14 ;  /* 0x0005540e01007387 */ /* 0x0001e80000100800 */
[----:B0-----:R-:W3:Y:S01]  /*53680*/  LDL.LU R14, [R1+0x740] ;  /* 0x00074000010e7983 */ /* 0x001ee20000300800 */
[C---:B------:R-:W-:Y:S02]  /*53690*/  FMUL R17, R6.reuse, R13 ;  /* 0x0000000d06117220 */ /* 0x040fe40000400000 */
[----:B------:R-:W-:-:S03]  /*536a0*/  FMUL R13, R6, R10 ;  /* 0x0000000a060d7220 */ /* 0x000fc60000400000 */
[----:B------:R-:W-:Y:S04]  /*536b0*/  STL [R1+0x540], R17 ;  /* 0x0005401101007387 */ /* 0x000fe80000100800 */
[----:B------:R-:W4:Y:S01]  /*536c0*/  LDL.LU R10, [R1+0x744] ;  /* 0x00074400010a7983 */ /* 0x000f220000300800 */
[----:B------:R-:W-:-:S03]  /*536d0*/  FMUL R12, R6, R12 ;  /* 0x0000000c060c7220 */ /* 0x000fc60000400000 */
[----:B------:R-:W-:Y:S04]  /*536e0*/  STL [R1+0x544], R13 ;  /* 0x0005440d01007387 */ /* 0x000fe80000100800 */
[----:B------:R-:W4:Y:S01]  /*536f0*/  LDL.LU R23, [R1+0x730] ;  /* 0x0007300001177983 */ /* 0x000f220000300800 */
[----:B------:R-:W-:-:S03]  /*53700*/  FMUL R5, R6, R5 ;  /* 0x0000000506057220 */ /* 0x000fc60000400000 */
[----:B------:R-:W-:Y:S04]  /*53710*/  STL [R1+0x530], R12 ;  /* 0x0005300c01007387 */ /* 0x000fe80000100800 */
[----:B------:R-:W4:Y:S04]  /*53720*/  LDL.LU R20, [R1+0x734] ;  /* 0x0007340001147983 */ /* 0x000f280000300800 */
[----:B------:R0:W-:Y:S04]  /*53730*/  STL [R1+0x534], R5 ;  /* 0x0005340501007387 */ /* 0x0001e80000100800 */
[----:B------:R-:W4:Y:S04]  /*53740*/  LDL.LU R19, [R1+0x720] ;  /* 0x0007200001137983 */ /* 0x000f280000300800 */
[----:B0-----:R-:W4:Y:S04]  /*53750*/  LDL.LU R5, [R1+0x724] ;  /* 0x0007240001057983 */ /* 0x001f280000300800 */
[----:B------:R-:W4:Y:S04]  /*53760*/  LDL.LU R13, [R1+0x4e0] ;  /* 0x0004e000010d7983 */ /* 0x000f280000300800 */
[----:B------:R-:W4:Y:S04]  /*53770*/  LDL.LU R12, [R1+0x4e4] ;  /* 0x0004e400010c7983 */ /* 0x000f280000300800 */
[----:B------:R-:W4:Y:S01]  /*53780*/  LDL.LU R18, [R1+0x710] ;  /* 0x0007100001127983 */ /* 0x000f220000300800 */
[----:B--2---:R-:W-:-:S05]  /*53790*/  FMUL R16, R6, R16 ;  /* 0x0000001006107220 */ /* 0x004fca0000400000 */
[----:B------:R0:W-:Y:S01]  /*537a0*/  STL [R1+0x520], R16 ;  /* 0x0005201001007387 */ /* 0x0001e20000100800 */
[----:B------:R-:W-:-:S03]  /*537b0*/  FMUL R15, R6, R15 ;  /* 0x0000000f060f7220 */ /* 0x000fc60000400000 */
[----:B------:R-:W2:Y:S04]  /*537c0*/  LDL.LU R17, [R1+0x714] ;  /* 0x0007140001117983 */ /* 0x000ea80000300800 */
[----:B------:R1:W-:Y:S04]  /*537d0*/  STL [R1+0x524], R15 ;  /* 0x0005240f01007387 */ /* 0x0003e80000100800 */
[----:B0-----:R-:W2:Y:S04]  /*537e0*/  LDL.LU R16, [R1+0x700] ;  /* 0x0007000001107983 */ /* 0x001ea80000300800 */
[----:B-1----:R-:W2:Y:S01]  /*537f0*/  LDL.LU R15, [R1+0x704] ;  /* 0x00070400010f7983 */ /* 0x002ea20000300800 */
[----:B---3--:R-:W-:-:S05]  /*53800*/  FMUL R14, R6, R14 ;  /* 0x0000000e060e7220 */ /* 0x008fca0000400000 */
[----:B------:R0:W-:Y:S01]  /*53810*/  STL [R1+0x510], R14 ;  /* 0x0005100e01007387 */ /* 0x0001e20000100800 */
[----:B----4-:R-:W-:-:S03]  /*53820*/  FMUL R10, R6, R10 ;  /* 0x0000000a060a7220 */ /* 0x010fc60000400000 */
[----:B0-----:R-:W3:Y:S04]  /*53830*/  LDL.LU R14, [R1+0x7d8] ;  /* 0x0007d800010e7983 */ /* 0x001ee80000300800 */
[----:B------:R0:W-:Y:S04]  /*53840*/  STL [R1+0x514], R10 ;  /* 0x0005140a01007387 */ /* 0x0001e80000100800 */
[----:B0-----:R-:W4:Y:S04]  /*53850*/  LDL.LU R10, [R1+0x7dc] ;  /* 0x0007dc00010a7983 */ /* 0x001f280000300800 */
[----:B------:R-:W0:Y:S01]  /*53860*/  S2R R21, SR_TID.X ;  /* 0x0000000000157919 */ /* 0x000e220000002100 */
[----:B------:R-:W-:-:S02]  /*53870*/  FMUL R24, R6, R23 ;  /* 0x0000001706187220 */ /* 0x000fc40000400000 */
[C---:B------:R-:W-:Y:S02]  /*53880*/  FMUL R23, R6.reuse, R20 ;  /* 0x0000001406177220 */ /* 0x040fe40000400000 */
[C---:B------:R-:W-:Y:S01]  /*53890*/  FMUL R20, R6.reuse, R19 ;  /* 0x0000001306147220 */ /* 0x040fe20000400000 */
[----:B------:R-:W-:Y:S01]  /*538a0*/  STL [R1+0x500], R24 ;  /* 0x0005001801007387 */ /* 0x000fe20000100800 */
[----:B------:R-:W-:-:S03]  /*538b0*/  FMUL R19, R6, R5 ;  /* 0x0000000506137220 */ /* 0x000fc60000400000 */
[----:B------:R-:W-:Y:S04]  /*538c0*/  STL [R1+0x504], R23 ;  /* 0x0005041701007387 */ /* 0x000fe80000100800 */
[----:B------:R1:W-:Y:S04]  /*538d0*/  STL [R1+0x4f0], R20 ;  /* 0x0004f01401007387 */ /* 0x0003e80000100800 */
[----:B------:R0:W-:Y:S01]  /*538e0*/  STL [R1+0x4f4], R19 ;  /* 0x0004f41301007387 */ /* 0x0001e20000100800 */
[----:B-1----:R-:W-:-:S03]  /*538f0*/  FMUL R20, R6, R13 ;  /* 0x0000000d06147220 */ /* 0x002fc60000400000 */
[----:B------:R-:W4:Y:S01]  /*53900*/  LDL.LU R13, [R1+0x7c8] ;  /* 0x0007c800010d7983 */ /* 0x000f220000300800 */
[C---:B------:R-:W-:Y:S02]  /*53910*/  FMUL R18, R6.reuse, R18 ;  /* 0x0000001206127220 */ /* 0x040fe40000400000 */
[----:B0-----:R-:W-:Y:S01]  /*53920*/  FMUL R19, R6, R12 ;  /* 0x0000000c06137220 */ /* 0x001fe20000400000 */
[----:B------:R-:W-:Y:S01]  /*53930*/  STL [R1+0x4e0], R20 ;  /* 0x0004e01401007387 */ /* 0x000fe20000100800 */
[----:B------:R-:W-:-:S03]  /*53940*/  LOP3.LUT R21, R21, 0x1c, RZ, 0xc0, !PT ;  /* 0x0000001c15157812 */ /* 0x000fc600078ec0ff */
[----:B------:R-:W4:Y:S04]  /*53950*/  LDL.LU R12, [R1+0x7cc] ;  /* 0x0007cc00010c7983 */ /* 0x000f280000300800 */
[----:B------:R-:W-:Y:S04]  /*53960*/  STL [R1+0x4e4], R19 ;  /* 0x0004e41301007387 */ /* 0x000fe80000100800 */
[----:B------:R-:W-:Y:S01]  /*53970*/  STL [R1+0x4d0], R18 ;  /* 0x0004d01201007387 */ /* 0x000fe20000100800 */
[----:B------:R-:W-:-:S05]  /*53980*/  LEA.HI R21, R21, 0x18, RZ, 0x1e ;  /* 0x0000001815157811 */ /* 0x000fca00078ff0ff */
[----:B------:R-:W0:Y:S01]  /*53990*/  LDS R5, [R21.X16+0x20000] ;  /* 0x0200000015057984 */ /* 0x000e22000000c800 */
[----:B--2---:R-:W-:-:S05]  /*539a0*/  FMUL R17, R6, R17 ;  /* 0x0000001106117220 */ /* 0x004fca0000400000 */
[----:B------:R-:W-:Y:S01]  /*539b0*/  STL [R1+0x4d4], R17 ;  /* 0x0004d41101007387 */ /* 0x000fe20000100800 */
[----:B------:R-:W-:-:S03]  /*539c0*/  FMUL R16, R6, R16 ;  /* 0x0000001006107220 */ /* 0x000fc60000400000 */
[----:B------:R-:W2:Y:S01]  /*539d0*/  LDL.LU R24, [R1+0x968] ;  /* 0x0009680001187983 */ /* 0x000ea20000300800 */
[----:B------:R-:W-:-:S03]  /*539e0*/  FMUL R6, R6, R15 ;  /* 0x0000000f06067220 */ /* 0x000fc60000400000 */
[----:B------:R1:W-:Y:S04]  /*539f0*/  STL [R1+0x4c0], R16 ;  /* 0x0004c01001007387 */ /* 0x0003e80000100800 */
[----:B-1----:R-:W2:Y:S04]  /*53a00*/  LDL.LU R16, [R1+0x96c] ;  /* 0x00096c0001107983 */ /* 0x002ea80000300800 */
[----:B------:R4:W-:Y:S04]  /*53a10*/  STL [R1+0x4c4], R6 ;  /* 0x0004c40601007387 */ /* 0x0009e80000100800 */
[----:B------:R-:W2:Y:S01]  /*53a20*/  LDL.LU R23, [R1+0x7b8] ;  /* 0x0007b80001177983 */ /* 0x000ea20000300800 */
[----:B---3--:R-:W-:-:S05]  /*53a30*/  FMUL R14, R11, R14 ;  /* 0x0000000e0b0e7220 */ /* 0x008fca0000400000 */
[----:B------:R-:W-:Y:S04]  /*53a40*/  STL [R1+0x4b8], R14 ;  /* 0x0004b80e01007387 */ /* 0x000fe80000100800 */
[----:B------:R-:W3:Y:S01]  /*53a50*/  LDL.LU R21, [R1+0x7bc] ;  /* 0x0007bc0001157983 */ /* 0x000ee20000300800 */
[----:B----4-:R-:W-:-:S05]  /*53a60*/  FMUL R6, R11, R10 ;  /* 0x0000000a0b067220 */ /* 0x010fca0000400000 */
[----:B------:R1:W-:Y:S04]  /*53a70*/  STL [R1+0x4bc], R6 ;  /* 0x0004bc0601007387 */ /* 0x0003e80000100800 */
[----:B------:R-:W3:Y:S04]  /*53a80*/  LDL.LU R20, [R1+0x7a8] ;  /* 0x0007a80001147983 */ /* 0x000ee80000300800 */
[----:B------:R-:W3:Y:S04]  /*53a90*/  LDL.LU R19, [R1+0x7ac] ;  /* 0x0007ac0001137983 */ /* 0x000ee80000300800 */
[----:B------:R-:W3:Y:S04]  /*53aa0*/  LDL.LU R17, [R1+0x798] ;  /* 0x0007980001117983 */ /* 0x000ee80000300800 */
[----:B------:R-:W3:Y:S04]  /*53ab0*/  LDL.LU R10, [R1+0x79c] ;  /* 0x00079c00010a7983 */ /* 0x000ee80000300800 */
[----:B------:R-:W0:Y:S01]  /*53ac0*/  S2R R18, SR_TID.X ;  /* 0x0000000000127919 */ /* 0x000e220000002100 */
[----:B------:R-:W-:-:S05]  /*53ad0*/  FMUL R13, R11, R13 ;  /* 0x0000000d0b0d7220 */ /* 0x000fca0000400000 */
[----:B------:R0:W-:Y:S01]  /*53ae0*/  STL [R1+0x4a8], R13 ;  /* 0x0004a80d01007387 */ /* 0x0001e20000100800 */
[----:B-1----:R-:W-:-:S03]  /*53af0*/  FMUL R6, R11, R12 ;  /* 0x0000000c0b067220 */ /* 0x002fc60000400000 */
[----:B------:R-:W3:Y:S04]  /*53b00*/  LDL.LU R15, [R1+0x788] ;  /* 0x00078800010f7983 */ /* 0x000ee80000300800 */
[----:B------:R-:W3:Y:S01]  /*53b10*/  LDL.LU R14, [R1+0x78c] ;  /* 0x00078c00010e7983 */ /* 0x000ee20000300800 */
[----:B0-----:R-:W-:-:S03]  /*53b20*/  LOP3.LUT R18, R18, 0x1c, RZ, 0xc0, !PT ;  /* 0x0000001c12127812 */ /* 0x001fc600078ec0ff */
[----:B------:R-:W-:Y:S01]  /*53b30*/  STL [R1+0x4ac], R6 ;  /* 0x0004ac0601007387 */ /* 0x000fe20000100800 */
[----:B------:R-:W-:-:S03]  /*53b40*/  LEA.HI R18, R18, 0x20, RZ, 0x1e ;  /* 0x0000002012127811 */ /* 0x000fc600078ff0ff */
[----:B------:R-:W3:Y:S04]  /*53b50*/  LDL.LU R13, [R1+0x778] ;  /* 0x00077800010d7983 */ /* 0x000ee80000300800 */
[----:B------:R-:W3:Y:S04]  /*53b60*/  LDL.LU R12, [R1+0x77c] ;  /* 0x00077c00010c7983 */ /* 0x000ee80000300800 */
[----:B------:R0:W1:Y:S01]  /*53b70*/  LDS R6, [R18.X16+0x20000] ;  /* 0x0200000012067984 */ /* 0x000062000000c800 */
[----:B--2---:R-:W-:-:S05]  /*53b80*/  FMUL R25, R11, R24 ;  /* 0x000000180b197220 */ /* 0x004fca0000400000 */
[----:B------:R2:W-:Y:S04]  /*53b90*/  STL [R1+0x498], R25 ;  /* 0x0004981901007387 */ /* 0x0005e80000100800 */
[----:B0-----:R-:W4:Y:S01]  /*53ba0*/  LDL.LU R18, [R1+0x768] ;  /* 0x0007680001127983 */ /* 0x001f220000300800 */
[----:B------:R-:W-:-:S03]  /*53bb0*/  FMUL R24, R11, R16 ;  /* 0x000000100b187220 */ /* 0x000fc60000400000 */
[----:B------:R-:W4:Y:S04]  /*53bc0*/  LDL.LU R16, [R1+0x76c] ;  /* 0x00076c0001107983 */ /* 0x000f280000300800 */
[----:B------:R3:W-:Y:S01]  /*53bd0*/  STL [R1+0x49c], R24 ;  /* 0x00049c1801007387 */ /* 0x0007e20000100800 */
        /* <DEDUP_REMOVED lines=8> */
[----:B------:R-:W-:Y:S04]  /*53c60*/  STL [R1+0x47c], R21 ;  /* 0x00047c1501007387 */ /* 0x000fe80000100800 */
[----:B------:R-:W2:Y:S01]  /*53c70*/  LDL.LU R17, [R1+0x758] ;  /* 0x0007580001117983 */ /* 0x000ea20000300800 */
[----:B------:R-:W-:-:S03]  /*53c80*/  FMUL R19, R11, R10 ;  /* 0x0000000a0b137220 */ /* 0x000fc60000400000 */
[----:B------:R-:W-:Y:S04]  /*53c90*/  STL [R1+0x468], R20 ;  /* 0x0004681401007387 */ /* 0x000fe80000100800 */
[----:B------:R-:W3:Y:S04]  /*53ca0*/  LDL.LU R10, [R1+0x75c] ;  /* 0x00075c00010a7983 */ /* 0x000ee80000300800 */
[----:B------:R-:W-:Y:S01]  /*53cb0*/  STL [R1+0x46c], R19 ;  /* 0x00046c1301007387 */ /* 0x000fe20000100800 */
[C---:B------:R-:W-:Y:S02]  /*53cc0*/  FMUL R15, R11.reuse, R15 ;  /* 0x0000000f0b0f7220 */ /* 0x040fe40000400000 */
[----:B------:R-:W-:-:S03]  /*53cd0*/  FMUL R14, R11, R14 ;  /* 0x0000000e0b0e7220 */ /* 0x000fc60000400000 */
[----:B------:R0:W-:Y:S04]  /*53ce0*/  STL [R1+0x558], R15 ;  /* 0x0005580f01007387 */ /* 0x0001e80000100800 */
[----:B------:R1:W-:Y:S01]  /*53cf0*/  STL [R1+0x55c], R14 ;  /* 0x00055c0e01007387 */ /* 0x0003e20000100800 */
[----:B------:R-:W-:-:S03]  /*53d00*/  FMUL R13, R11, R13 ;  /* 0x0000000d0b0d7220 */ /* 0x000fc60000400000 */
[----:B0-----:R-:W3:Y:S01]  /*53d10*/  LDL.LU R15, [R1+0x748] ;  /* 0x00074800010f7983 */ /* 0x001ee20000300800 */
[----:B------:R-:W-:-:S03]  /*53d20*/  FMUL R12, R11, R12 ;  /* 0x0000000c0b0c7220 */ /* 0x000fc60000400000 */
[----:B------:R0:W-:Y:S04]  /*53d30*/  STL [R1+0x548], R13 ;  /* 0x0005480d01007387 */ /* 0x0001e80000100800 */
[----:B-1----:R-:W3:Y:S04]  /*53d40*/  LDL.LU R14, [R1+0x74c] ;  /* 0x00074c00010e7983 */ /* 0x002ee80000300800 */
[----:B------:R1:W-:Y:S04]  /*53d50*/  STL [R1+0x54c], R12 ;  /* 0x00054c0c01007387 */ /* 0x0003e80000100800 */
[----:B0-----:R-:W3:Y:S04]  /*53d60*/  LDL.LU R13, [R1+0x738] ;  /* 0x00073800010d7983 */ /* 0x001ee80000300800 */
[----:B-1----:R-:W3:Y:S04]  /*53d70*/  LDL.LU R12, [R1+0x73c] ;  /* 0x00073c00010c7983 */ /* 0x002ee80000300800 */
[----:B------:R-:W3:Y:S01]  /*53d80*/  LDL.LU R26, [R1+0x728] ;  /* 0x00072800011a7983 */ /* 0x000ee20000300800 */
[----:B----4-:R-:W-:-:S05]  /*53d90*/  FMUL R18, R11, R18 ;  /* 0x000000120b127220 */ /* 0x010fca0000400000 */
[----:B------:R-:W-:Y:S01]  /*53da0*/  STL [R1+0x538], R18 ;  /* 0x0005381201007387 */ /* 0x000fe20000100800 */
[----:B------:R-:W-:-:S03]  /*53db0*/  FMUL R16, R11, R16 ;  /* 0x000000100b107220 */ /* 0x000fc60000400000 */
[----:B------:R-:W4:Y:S04]  /*53dc0*/  LDL.LU R23, [R1+0x72c] ;  /* 0x00072c0001177983 */ /* 0x000f280000300800 */
[----:B------:R0:W-:Y:S04]  /*53dd0*/  STL [R1+0x53c], R16 ;  /* 0x00053c1001007387 */ /* 0x0001e80000100800 */
[----:B------:R-:W4:Y:S04]  /*53de0*/  LDL.LU R21, [R1+0x4e8] ;  /* 0x0004e80001157983 */ /* 0x000f280000300800 */
[----:B------:R-:W4:Y:S04]  /*53df0*/  LDL.LU R20, [R1+0x4ec] ;  /* 0x0004ec0001147983 */ /* 0x000f280000300800 */
[----:B------:R-:W4:Y:S04]  /*53e00*/  LDL.LU R19, [R1+0x718] ;  /* 0x0007180001137983 */ /* 0x000f280000300800 */
[----:B0-----:R-:W4:Y:S04]  /*53e10*/  LDL.LU R16, [R1+0x71c] ;  /* 0x00071c0001107983 */ /* 0x001f280000300800 */
[----:B------:R-:W4:Y:S01]  /*53e20*/  LDL.LU R18, [R1+0x708] ;  /* 0x0007080001127983 */ /* 0x000f220000300800 */
[----:B--2---:R-:W-:-:S05]  /*53e30*/  FMUL R17, R11, R17 ;  /* 0x000000110b117220 */ /* 0x004fca0000400000 */
[----:B------:R0:W-:Y:S01]  /*53e40*/  STL [R1+0x528], R17 ;  /* 0x0005281101007387 */ /* 0x0001e20000100800 */
[----:B---3--:R-:W-:-:S03]  /*53e50*/  FMUL R10, R11, R10 ;  /* 0x0000000a0b0a7220 */ /* 0x008fc60000400000 */
[----:B0-----:R-:W2:Y:S04]  /*53e60*/  LDL.LU R17, [R1+0x70c] ;  /* 0x00070c0001117983 */ /* 0x001ea80000300800 */
[----:B------:R0:W-:Y:S04]  /*53e70*/  STL [R1+0x52c], R10 ;  /* 0x00052c0a01007387 */ /* 0x0001e80000100800 */
[----:B0-----:R-:W3:Y:S01]  /*53e80*/  LDL.LU R10, [R1+0x1254] ;  /* 0x00125400010a7983 */ /* 0x001ee20000300800 */
[C---:B------:R-:W-:Y:S02]  /*53e90*/  FMUL R15, R11.reuse, R15 ;  /* 0x0000000f0b0f7220 */ /* 0x040fe40000400000 */
[----:B------:R-:W-:-:S03]  /*53ea0*/  FMUL R14, R11, R14 ;  /* 0x0000000e0b0e7220 */ /* 0x000fc60000400000 */
[----:B------:R-:W-:Y:S04]  /*53eb0*/  STL [R1+0x518], R15 ;  /* 0x0005180f01007387 */ /* 0x000fe80000100800 */
[----:B------:R0:W-:Y:S01]  /*53ec0*/  STL [R1+0x51c], R14 ;  /* 0x00051c0e01007387 */ /* 0x0001e20000100800 */
[C---:B------:R-:W-:Y:S02]  /*53ed0*/  FMUL R13, R11.reuse, R13 ;  /* 0x0000000d0b0d7220 */ /* 0x040fe40000400000 */
[C---:B------:R-:W-:Y:S01]  /*53ee0*/  FMUL R24, R11.reuse, R12 ;  /* 0x0000000c0b187220 */ /* 0x040fe20000400000 */
[----:B0-----:R-:W3:Y:S01]  /*53ef0*/  LDL.64 R14, [R1+0x16a0] ;  /* 0x0016a000010e7983 */ /* 0x001ee20000100a00 */
[----:B------:R-:W-:-:S03]  /*53f00*/  FMUL R27, R11, R26 ;  /* 0x0000001a0b1b7220 */ /* 0x000fc60000400000 */
[----:B------:R0:W-:Y:S04]  /*53f10*/  STL [R1+0x508], R13 ;  /* 0x0005080d01007387 */ /* 0x0001e80000100800 */
[----:B0-----:R-:W3:Y:S04]  /*53f20*/  LDL.64 R12, [R1+0x1698] ;  /* 0x00169800010c7983 */ /* 0x001ee80000100a00 */
[----:B------:R0:W-:Y:S04]  /*53f30*/  STL [R1+0x50c], R24 ;  /* 0x00050c1801007387 */ /* 0x0001e80000100800 */
[----:B0-----:R-:W3:Y:S04]  /*53f40*/  LDL.64 R24, [R1+0x1690] ;  /* 0x0016900001187983 */ /* 0x001ee80000100a00 */
[----:B------:R-:W-:Y:S01]  /*53f50*/  STL [R1+0x4f8], R27 ;  /* 0x0004f81b01007387 */ /* 0x000fe20000100800 */
[----:B----4-:R-:W-:-:S02]  /*53f60*/  FMUL R26, R11, R23 ;  /* 0x000000170b1a7220 */ /* 0x010fc40000400000 */
[----:B------:R-:W-:-:S03]  /*53f70*/  FMUL R23, R11, R21 ;  /* 0x000000150b177220 */ /* 0x000fc60000400000 */
[----:B------:R-:W-:Y:S01]  /*53f80*/  STL [R1+0x4fc], R26 ;  /* 0x0004fc1a01007387 */ /* 0x000fe20000100800 */
[----:B------:R-:W-:-:S03]  /*53f90*/  FMUL R21, R11, R20 ;  /* 0x000000140b157220 */ /* 0x000fc60000400000 */
[----:B------:R0:W-:Y:S01]  /*53fa0*/  STL [R1+0x4e8], R23 ;  /* 0x0004e81701007387 */ /* 0x0001e20000100800 */
[----:B------:R-:W-:-:S03]  /*53fb0*/  FMUL R20, R11, R19 ;  /* 0x000000130b147220 */ /* 0x000fc60000400000 */
[----:B------:R1:W-:Y:S01]  /*53fc0*/  STL [R1+0x4ec], R21 ;  /* 0x0004ec1501007387 */ /* 0x0003e20000100800 */
[----:B------:R-:W-:-:S03]  /*53fd0*/  FMUL R19, R11, R16 ;  /* 0x000000100b137220 */ /* 0x000fc60000400000 */
[----:B------:R-:W4:Y:S01]  /*53fe0*/  LDL.LU R16, [R1+0x1258] ;  /* 0x0012580001107983 */ /* 0x000f220000300800 */
[----:B------:R-:W-:-:S03]  /*53ff0*/  FMUL R18, R11, R18 ;  /* 0x000000120b127220 */ /* 0x000fc60000400000 */
[----:B------:R-:W-:Y:S04]  /*54000*/  STL [R1+0x4d8], R20 ;  /* 0x0004d81401007387 */ /* 0x000fe80000100800 */
[----:B------:R1:W-:Y:S04]  /*54010*/  STL [R1+0x4dc], R19 ;  /* 0x0004dc1301007387 */ /* 0x0003e80000100800 */
[----:B------:R1:W-:Y:S04]  /*54020*/  STL [R1+0x4c8], R18 ;  /* 0x0004c81201007387 */ /* 0x0003e80000100800 */
[----:B0-----:R-:W4:Y:S01]  /*54030*/  LDL.LU R23, [R1+0x9f0] ;  /* 0x0009f00001177983 */ /* 0x001f220000300800 */
[----:B--2---:R-:W-:-:S05]  /*54040*/  FMUL R17, R11, R17 ;  /* 0x000000110b117220 */ /* 0x004fca0000400000 */
[----:B------:R0:W-:Y:S04]  /*54050*/  STL [R1+0x4cc], R17 ;  /* 0x0004cc1101007387 */ /* 0x0001e80000100800 */
[----:B-1----:R-:W2:Y:S04]  /*54060*/  LDL.LU R21, [R1+0x9f4] ;  /* 0x0009f40001157983 */ /* 0x002ea80000300800 */
[----:B------:R-:W2:Y:S01]  /*54070*/  LDL.LU R19, [R1+0x9e0] ;  /* 0x0009e00001137983 */ /* 0x000ea20000300800 */
[----:B---3--:R-:W-:-:S05]  /*54080*/  FFMA R10, R11, R10, R5 ;  /* 0x0000000a0b0a7223 */ /* 0x008fca0000000005 */
[----:B------:R1:W-:Y:S04]  /*54090*/  STL [R1+0x1254], R10 ;  /* 0x0012540a01007387 */ /* 0x0003e80000100800 */
[----:B------:R-:W3:Y:S04]  /*540a0*/  LDL.LU R18, [R1+0x9e4] ;  /* 0x0009e40001127983 */ /* 0x000ee80000300800 */
[----:B------:R-:W3:Y:S04]  /*540b0*/  LDL.LU R20, [R1+0x9d0] ;  /* 0x0009d00001147983 */ /* 0x000ee80000300800 */
[----:B------:R-:W3:Y:S04]  /*540c0*/  LDL.LU R5, [R1+0x9d4] ;  /* 0x0009d40001057983 */ /* 0x000ee80000300800 */
[----:B0-----:R-:W3:Y:S01]  /*540d0*/  LDL.LU R17, [R1+0x9c0] ;  /* 0x0009c00001117983 */ /* 0x001ee20000300800 */
[----:B------:R-:W-:-:S05]  /*540e0*/  IMAD.WIDE R14, R29, 0x2, R14 ;  /* 0x000000021d0e7825 */ /* 0x000fca00078e020e */
[----:B------:R0:W3:Y:S01]  /*540f0*/  LDG.E.U16 R26, [R14.64] ;  /* 0x000000060e1a7981 */ /* 0x0000e2000c1e1500 */
[----:B------:R-:W-:-:S04]  /*54100*/  IMAD.WIDE R12, R29, 0x2, R12 ;  /* 0x000000021d0c7825 */ /* 0x000fc800078e020c */
[----:B-1----:R-:W-:Y:S02]  /*54110*/  IMAD.WIDE R10, R29, 0x2, R24 ;  /* 0x000000021d0a7825 */ /* 0x002fe400078e0218 */
[----:B------:R1:W3:Y:S04]  /*54120*/  LDG.E.U16 R25, [R12.64] ;  /* 0x000000060c197981 */ /* 0x0002e8000c1e1500 */
[----:B------:R0:W3:Y:S04]  /*54130*/  LDG.E.U16 R24, [R10.64] ;  /* 0x000000060a187981 */ /* 0x0000e8000c1e1500 */
[----:B-1----:R-:W3:Y:S01]  /*54140*/  LDL.LU R12, [R1+0x9b0] ;  /* 0x0009b000010c7983 */ /* 0x002ee20000300800 */
[----:B----4-:R-:W-:-:S05]  /*54150*/  FFMA R16, R7, R16, R6 ;  /* 0x0000001007107223 */ /* 0x010fca0000000006 */
[----:B------:R1:W-:Y:S04]  /*54160*/  STL [R1+0x1258], R16 ;  /* 0x0012581001007387 */ /* 0x0003e80000100800 */
[----:B-1----:R-:W4:Y:S01]  /*54170*/  LDL.LU R16, [R1+0x9c4] ;  /* 0x0009c40001107983 */ /* 0x002f220000300800 */
[----:B------:R-:W-:-:S03]  /*54180*/  FMUL R6, R7, R23 ;  /* 0x0000001707067220 */ /* 0x000fc60000400000 */
[----:B0-----:R-:W4:Y:S04]  /*54190*/  LDL.LU R11, [R1+0x9b4] ;  /* 0x0009b400010b7983 */ /* 0x001f280000300800 */
[----:B------:R3:W-:Y:S01]  /*541a0*/  STL [R1+0x3b0], R6 ;  /* 0x0003b00601007387 */ /* 0x0007e20000100800 */
[C---:B--2---:R-:W-:Y:S02]  /*541b0*/  FMUL R13, R7.reuse, R21 ;  /* 0x00000015070d7220 */ /* 0x044fe40000400000 */
[----:B------:R-:W-:-:S03]  /*541c0*/  FMUL R10, R7, R19 ;  /* 0x00000013070a7220 */ /* 0x000fc60000400000 */
[----:B------:R0:W-:Y:S04]  /*541d0*/  STL [R1+0x3b4], R13 ;  /* 0x0003b40d01007387 */ /* 0x0001e80000100800 */
[----:B------:R-:W2:Y:S01]  /*541e0*/  LDL.LU R19, [R1+0x9a0] ;  /* 0x0009a00001137983 */ /* 0x000ea20000300800 */
[----:B---3--:R-:W-:-:S03]  /*541f0*/  FMUL R6, R7, R18 ;  /* 0x0000001207067220 */ /* 0x008fc60000400000 */
[----:B------:R1:W-:Y:S04]  /*54200*/  STL [R1+0x3a0], R10 ;  /* 0x0003a00a01007387 */ /* 0x0003e80000100800 */
[----:B------:R-:W3:Y:S04]  /*54210*/  LDL.LU R18, [R1+0x9a4] ;  /* 0x0009a40001127983 */ /* 0x000ee80000300800 */
[----:B------:R0:W-:Y:S04]  /*54220*/  STL [R1+0x3a4], R6 ;  /* 0x0003a40601007387 */ /* 0x0001e80000100800 */
[----:B------:R-:W3:Y:S04]  /*54230*/  LDL.LU R15, [R1+0x990] ;  /* 0x00099000010f7983 */ /* 0x000ee80000300800 */
[----:B------:R-:W3:Y:S01]  /*54240*/  LDL.LU R14, [R1+0x994] ;  /* 0x00099400010e7983 */ /* 0x000ee20000300800 */
[----:B------:R-:W-:-:S03]  /*54250*/  FMUL R21, R7, R20 ;  /* 0x0000001407157220 */ /* 0x000fc60000400000 */
[----:B0-----:R-:W3:Y:S04]  /*54260*/  LDL.LU R13, [R1+0x980] ;  /* 0x00098000010d7983 */ /* 0x001ee80000300800 */
[----:B-1----:R-:W3:Y:S01]  /*54270*/  LDL.LU R10, [R1+0x984] ;  /* 0x00098400010a7983 */ /* 0x002ee20000300800 */
[----:B------:R-:W-:-:S03]  /*54280*/  FMUL R20, R7, R5 ;  /* 0x0000000507147220 */ /* 0x000fc60000400000 */
[----:B------:R-:W3:Y:S04]  /*54290*/  LDL.LU R6, [R1+0x970] ;  /* 0x0009700001067983 */ /* 0x000ee80000300800 */
[----:B------:R-:W-:Y:S04]  /*542a0*/  STL [R1+0x390], R21 ;  /* 0x0003901501007387 */ /* 0x000fe80000100800 */
[----:B------:R-:W3:Y:S01]  /*542b0*/  LDL.LU R5, [R1+0x974] ;  /* 0x0009740001057983 */ /* 0x000ee20000300800 */
[----:B------:R-:W-:-:S03]  /*542c0*/  FMUL R17, R7, R17 ;  /* 0x0000001107117220 */ /* 0x000fc60000400000 */
[----:B------:R-:W-:Y:S04]  /*542d0*/  STL [R1+0x394], R20 ;  /* 0x0003941401007387 */ /* 0x000fe80000100800 */
[----:B------:R-:W-:Y:S04]  /*542e0*/  STL [R1+0x868], R26 ;  /* 0x0008681a01007387 */ /* 0x000fe80000100800 */
[----:B------:R-:W-:Y:S04]  /*542f0*/  STL [R1+0x85c], R25 ;  /* 0x00085c1901007387 */ /* 0x000fe80000100800 */
[----:B------:R-:W-:Y:S01]  /*54300*/  STL [R1+0x858], R24 ;  /* 0x0008581801007387 */ /* 0x000fe20000100800 */
[----:B------:R-:W-:-:S03]  /*54310*/  FMUL R12, R7, R12 ;  /* 0x0000000c070c7220 */ /* 0x000fc60000400000 */
[----:B------:R0:W-:Y:S01]  /*54320*/  STL [R1+0x380], R17 ;  /* 0x0003801101007387 */ /* 0x0001e20000100800 */
[C---:B----4-:R-:W-:Y:S02]  /*54330*/  FMUL R16, R7.reuse, R16 ;  /* 0x0000001007107220 */ /* 0x050fe40000400000 */
[----:B------:R-:W-:-:S03]  /*54340*/  FMUL R11, R7, R11 ;  /* 0x0000000b070b7220 */ /* 0x000fc60000400000 */
[----:B------:R1:W-:Y:S04]  /*54350*/  STL [R1+0x384], R16 ;  /* 0x0003841001007387 */ /* 0x0003e80000100800 */
[----:B0-----:R-:W4:Y:S04]  /*54360*/  LDL.LU R17, [R1+0x6f0] ;  /* 0x0006f00001117983 */ /* 0x001f280000300800 */
[----:B------:R0:W-:Y:S04]  /*54370*/  STL [R1+0x370], R12 ;  /* 0x0003700c01007387 */ /* 0x0001e80000100800 */
[----:B-1----:R-:W4:Y:S04]  /*54380*/  LDL.LU R16, [R1+0x6f4] ;  /* 0x0006f40001107983 */ /* 0x002f280000300800 */
[----:B------:R1:W-:Y:S04]  /*54390*/  STL [R1+0x374], R11 ;  /* 0x0003740b01007387 */ /* 0x0003e80000100800 */
[----:B0-----:R-:W4:Y:S04]  /*543a0*/  LDL.LU R12, [R1+0x6e0] ;  /* 0x0006e000010c7983 */ /* 0x001f280000300800 */
[----:B-1----:R-:W4:Y:S01]  /*543b0*/  LDL.LU R11, [R1+0x6e4] ;  /* 0x0006e400010b7983 */ /* 0x002f220000300800 */
[----:B--2---:R-:W-:-:S05]  /*543c0*/  FMUL R20, R7, R19 ;  /* 0x0000001307147220 */ /* 0x004fca0000400000 */
[----:B------:R-:W-:Y:S01]  /*543d0*/  STL [R1+0x360], R20 ;  /* 0x0003601401007387 */ /* 0x000fe20000100800 */
[C---:B---3--:R-:W-:Y:S02]  /*543e0*/  FMUL R19, R7.reuse, R18 ;  /* 0x0000001207137220 */ /* 0x048fe40000400000 */
[----:B------:R-:W-:-:S03]  /*543f0*/  FMUL R18, R7, R15 ;  /* 0x0000000f07127220 */ /* 0x000fc60000400000 */
[----:B------:R-:W-:Y:S01]  /*54400*/  STL [R1+0x364], R19 ;  /* 0x0003641301007387 */ /* 0x000fe20000100800 */
[----:B------:R-:W-:-:S03]  /*54410*/  FMUL R15, R7, R14 ;  /* 0x0000000e070f7220 */ /* 0x000fc60000400000 */
[----:B------:R-:W-:Y:S04]  /*54420*/  STL [R1+0x450], R18 ;  /* 0x0004501201007387 */ /* 0x000fe80000100800 */
[----:B------:R0:W-:Y:S01]  /*54430*/  STL [R1+0x454], R15 ;  /* 0x0004540f01007387 */ /* 0x0001e20000100800 */
[C---:B------:R-:W-:Y:S02]  /*54440*/  FMUL R14, R7.reuse, R13 ;  /* 0x0000000d070e7220 */ /* 0x040fe40000400000 */
[C---:B------:R-:W-:Y:S01]  /*54450*/  FMUL R13, R7.reuse, R10 ;  /* 0x0000000a070d7220 */ /* 0x040fe20000400000 */
[----:B0-----:R-:W2:Y:S04]  /*54460*/  LDL.LU R15, [R1+0x6d0] ;  /* 0x0006d000010f7983 */ /* 0x001ea80000300800 */
[----:B------:R0:W-:Y:S04]  /*54470*/  STL [R1+0x440], R14 ;  /* 0x0004400e01007387 */ /* 0x0001e80000100800 */
[----:B------:R-:W3:Y:S04]  /*54480*/  LDL.LU R10, [R1+0x6d4] ;  /* 0x0006d400010a7983 */ /* 0x000ee80000300800 */
[----:B------:R1:W-:Y:S01]  /*54490*/  STL [R1+0x444], R13 ;  /* 0x0004440d01007387 */ /* 0x0003e20000100800 */
[----:B0-----:R-:W-:-:S03]  /*544a0*/  FMUL R14, R7, R6 ;  /* 0x00000006070e7220 */ /* 0x001fc60000400000 */
[----:B------:R-:W3:Y:S01]  /*544b0*/  LDL.LU R6, [R1+0x6c0] ;  /* 0x0006c00001067983 */ /* 0x000ee20000300800 */
[----:B-1----:R-:W-:-:S03]  /*544c0*/  FMUL R13, R7, R5 ;  /* 0x00000005070d7220 */ /* 0x002fc60000400000 */
[----:B------:R0:W-:Y:S04]  /*544d0*/  STL [R1+0x430], R14 ;  /* 0x0004300e01007387 */ /* 0x0001e80000100800 */
[----:B------:R-:W3:Y:S04]  /*544e0*/  LDL.LU R5, [R1+0x6c4] ;  /* 0x0006c40001057983 */ /* 0x000ee80000300800 */
[----:B------:R1:W-:Y:S04]  /*544f0*/  STL [R1+0x434], R13 ;  /* 0x0004340d01007387 */ /* 0x0003e80000100800 */
[----:B0-----:R-:W3:Y:S04]  /*54500*/  LDL.LU R14, [R1+0x6b0] ;  /* 0x0006b000010e7983 */ /* 0x001ee80000300800 */
[----:B-1----:R-:W3:Y:S01]  /*54510*/  LDL.LU R13, [R1+0x6b4] ;  /* 0x0006b400010d7983 */ /* 0x002ee20000300800 */
[----:B----4-:R-:W-:-:S02]  /*54520*/  FMUL R17, R7, R17 ;  /* 0x0000001107117220 */ /* 0x010fc40000400000 */
[----:B------:R-:W-:-:S03]  /*54530*/  FMUL R16, R7, R16 ;  /* 0x0000001007107220 */ /* 0x000fc60000400000 */
[----:B------:R-:W-:Y:S04]  /*54540*/  STL [R1+0x420], R17 ;  /* 0x0004201101007387 */ /* 0x000fe80000100800 */
[----:B------:R0:W-:Y:S01]  /*54550*/  STL [R1+0x424], R16 ;  /* 0x0004241001007387 */ /* 0x0001e20000100800 */
[----:B------:R-:W-:-:S03]  /*54560*/  FMUL R12, R7, R12 ;  /* 0x0000000c070c7220 */ /* 0x000fc60000400000 */
[----:B------:R-:W4:Y:S01]  /*54570*/  LDL.LU R19, [R1+0x6a0] ;  /* 0x0006a00001137983 */ /* 0x000f220000300800 */
[----:B------:R-:W-:-:S03]  /*54580*/  FMUL R11, R7, R11 ;  /* 0x0000000b070b7220 */ /* 0x000fc60000400000 */
[----:B------:R1:W-:Y:S04]  /*54590*/  STL [R1+0x410], R12 ;  /* 0x0004100c01007387 */ /* 0x0003e80000100800 */
[----:B0-----:R-:W4:Y:S04]  /*545a0*/  LDL.LU R16, [R1+0x6a4] ;  /* 0x0006a40001107983 */ /* 0x001f280000300800 */
[----:B------:R0:W-:Y:S04]  /*545b0*/  STL [R1+0x414], R11 ;  /* 0x0004140b01007387 */ /* 0x0001e80000100800 */
[----:B-1----:R-:W4:Y:S04]  /*545c0*/  LDL.LU R12, [R1+0x670] ;  /* 0x00067000010c7983 */ /* 0x002f280000300800 */
[----:B0-----:R-:W4:Y:S01]  /*545d0*/  LDL.LU R11, [R1+0x674] ;  /* 0x00067400010b7983 */ /* 0x001f220000300800 */
[----:B--2---:R-:W-:-:S05]  /*545e0*/  FMUL R15, R7, R15 ;  /* 0x0000000f070f7220 */ /* 0x004fca0000400000 */
[----:B------:R0:W-:Y:S01]  /*545f0*/  STL [R1+0x400], R15 ;  /* 0x0004000f01007387 */ /* 0x0001e20000100800 */
[----:B---3--:R-:W-:-:S03]  /*54600*/  FMUL R17, R7, R10 ;  /* 0x0000000a07117220 */ /* 0x008fc60000400000 */
[----:B0-----:R-:W2:Y:S04]  /*54610*/  LDL.LU R15, [R1+0x9f8] ;  /* 0x0009f800010f7983 */ /* 0x001ea80000300800 */
[----:B------:R-:W3:Y:S01]  /*54620*/  LDL.LU R10, [R1+0x9fc] ;  /* 0x0009fc00010a7983 */ /* 0x000ee20000300800 */
[----:B------:R-:W-:-:S03]  /*54630*/  FMUL R18, R7, R6 ;  /* 0x0000000607127220 */ /* 0x000fc60000400000 */
[----:B------:R0:W-:Y:S04]  /*54640*/  STL [R1+0x404], R17 ;  /* 0x0004041101007387 */ /* 0x0001e80000100800 */
[----:B------:R1:W-:Y:S01]  /*54650*/  STL [R1+0x3f0], R18 ;  /* 0x0003f01201007387 */ /* 0x0003e20000100800 */
[C---:B0-----:R-:W-:Y:S02]  /*54660*/  FMUL R17, R7.reuse, R5 ;  /* 0x0000000507117220 */ /* 0x041fe40000400000 */
[----:B------:R-:W-:-:S03]  /*54670*/  FMUL R14, R7, R14 ;  /* 0x0000000e070e7220 */ /* 0x000fc60000400000 */
[----:B------:R0:W-:Y:S01]  /*54680*/  STL [R1+0x3f4], R17 ;  /* 0x0003f41101007387 */ /* 0x0001e20000100800 */
[----:B------:R-:W-:-:S03]  /*54690*/  FMUL R13, R7, R13 ;  /* 0x0000000d070d7220 */ /* 0x000fc60000400000 */
[----:B-1----:R-:W3:Y:S04]  /*546a0*/  LDL.LU R18, [R1+0x9e8] ;  /* 0x0009e80001127983 */ /* 0x002ee80000300800 */
[----:B------:R1:W-:Y:S04]  /*546b0*/  STL [R1+0x3e0], R14 ;  /* 0x0003e00e01007387 */ /* 0x0003e80000100800 */
[----:B0-----:R-:W3:Y:S04]  /*546c0*/  LDL.LU R17, [R1+0x9ec] ;  /* 0x0009ec0001117983 */ /* 0x001ee80000300800 */
[----:B------:R0:W-:Y:S04]  /*546d0*/  STL [R1+0x3e4], R13 ;  /* 0x0003e40d01007387 */ /* 0x0001e80000100800 */
[----:B-1----:R-:W3:Y:S04]  /*546e0*/  LDL.LU R14, [R1+0x9d8] ;  /* 0x0009d800010e7983 */ /* 0x002ee80000300800 */
[----:B0-----:R-:W3:Y:S04]  /*546f0*/  LDL.LU R13, [R1+0x9dc] ;  /* 0x0009dc00010d7983 */ /* 0x001ee80000300800 */
[----:B------:R-:W0:Y:S02]  /*54700*/  S2R R21, SR_TID.X ;  /* 0x0000000000157919 */ /* 0x000e240000002100 */
[----:B0-----:R-:W-:-:S04]  /*54710*/  LOP3.LUT R21, R21, 0x1c, RZ, 0xc0, !PT ;  /* 0x0000001c15157812 */ /* 0x001fc800078ec0ff */
[----:B------:R-:W-:-:S05]  /*54720*/  LEA.HI R20, R21, 0x28, RZ, 0x1e ;  /* 0x0000002815147811 */ /* 0x000fca00078ff0ff */
[----:B------:R4:W0:Y:S02]  /*54730*/  LDS R6, [R20.X16+0x20000] ;  /* 0x0200000014067984 */ /* 0x000824000000c800 */
[----:B----4-:R-:W-:-:S05]  /*54740*/  FMUL R20, R7, R19 ;  /* 0x0000001307147220 */ /* 0x010fca0000400000 */
[----:B------:R1:W-:Y:S01]  /*54750*/  STL [R1+0x3d0], R20 ;  /* 0x0003d01401007387 */ /* 0x0003e20000100800 */
[----:B------:R-:W-:-:S05]  /*54760*/  FMUL R19, R7, R16 ;  /* 0x0000001007137220 */ /* 0x000fca0000400000 */
[----:B------:R-:W-:Y:S01]  /*54770*/  STL [R1+0x3d4], R19 ;  /* 0x0003d41301007387 */ /* 0x000fe20000100800 */
[----:B------:R-:W-:-:S03]  /*54780*/  FMUL R16, R7, R12 ;  /* 0x0000000c07107220 */ /* 0x000fc60000400000 */
[----:B------:R-:W4:Y:S01]  /*54790*/  LDL.LU R12, [R1+0x9c8] ;  /* 0x0009c800010c7983 */ /* 0x000f220000300800 */
[----:B------:R-:W-:-:S03]  /*547a0*/  FMUL R7, R7, R11 ;  /* 0x0000000b07077220 */ /* 0x000fc60000400000 */
[----:B------:R-:W-:Y:S04]  /*547b0*/  STL [R1+0x3c0], R16 ;  /* 0x0003c01001007387 */ /* 0x000fe80000100800 */
[----:B------:R-:W4:Y:S04]  /*547c0*/  LDL.LU R11, [R1+0x9cc] ;  /* 0x0009cc00010b7983 */ /* 0x000f280000300800 */
[----:B------:R3:W-:Y:S04]  /*547d0*/  STL [R1+0x3c4], R7 ;  /* 0x0003c40701007387 */ /* 0x0007e80000100800 */
[----:B-1----:R-:W4:Y:S01]  /*547e0*/  LDL.LU R20, [R1+0x9b8] ;  /* 0x0009b80001147983 */ /* 0x002f220000300800 */
[----:B--2---:R-:W-:-:S02]  /*547f0*/  FMUL R15, R4, R15 ;  /* 0x0000000f040f7220 */ /* 0x004fc40000400000 */
[----:B---3--:R-:W-:-:S03]  /*54800*/  FMUL R7, R4, R10 ;  /* 0x0000000a04077220 */ /* 0x008fc60000400000 */
[----:B------:R1:W-:Y:S04]  /*54810*/  STL [R1+0x3b8], R15 ;  /* 0x0003b80f01007387 */ /* 0x0003e80000100800 */
[----:B------:R-:W2:Y:S04]  /*54820*/  LDL.LU R19, [R1+0x9bc] ;  /* 0x0009bc0001137983 */ /* 0x000ea80000300800 */
[----:B------:R3:W-:Y:S04]  /*54830*/  STL [R1+0x3bc], R7 ;  /* 0x0003bc0701007387 */ /* 0x0007e80000100800 */
[----:B------:R-:W2:Y:S04]  /*54840*/  LDL.LU R16, [R1+0x9a8] ;  /* 0x0009a80001107983 */ /* 0x000ea80000300800 */
[----:B-1----:R-:W2:Y:S04]  /*54850*/  LDL.LU R15, [R1+0x9ac] ;  /* 0x0009ac00010f7983 */ /* 0x002ea80000300800 */
[----:B------:R-:W2:Y:S01]  /*54860*/  LDL.LU R10, [R1+0x998] ;  /* 0x00099800010a7983 */ /* 0x000ea20000300800 */
[----:B------:R-:W-:-:S03]  /*54870*/  FMUL R18, R4, R18 ;  /* 0x0000001204127220 */ /* 0x000fc60000400000 */
[----:B---3--:R-:W3:Y:S01]  /*54880*/  LDL.LU R7, [R1+0x99c] ;  /* 0x00099c0001077983 */ /* 0x008ee20000300800 */
[----:B------:R-:W-:-:S03]  /*54890*/  FMUL R17, R4, R17 ;  /* 0x0000001104117220 */ /* 0x000fc60000400000 */
[----:B------:R1:W-:Y:S04]  /*548a0*/  STL [R1+0x3a8], R18 ;  /* 0x0003a81201007387 */ /* 0x0003e80000100800 */
[----:B------:R0:W-:Y:S01]  /*548b0*/  STL [R1+0x3ac], R17 ;  /* 0x0003ac1101007387 */ /* 0x0001e20000100800 */
[----:B------:R-:W-:-:S03]  /*548c0*/  FMUL R14, R4, R14 ;  /* 0x0000000e040e7220 */ /* 0x000fc60000400000 */
[----:B-1----:R-:W3:Y:S01]  /*548d0*/  LDL.LU R18, [R1+0x988] ;  /* 0x0009880001127983 */ /* 0x002ee20000300800 */
[----:B------:R-:W-:-:S03]  /*548e0*/  FMUL R13, R4, R13 ;  /* 0x0000000d040d7220 */ /* 0x000fc60000400000 */
[----:B------:R1:W-:Y:S04]  /*548f0*/  STL [R1+0x398], R14 ;  /* 0x0003980e01007387 */ /* 0x0003e80000100800 */
[----:B0-----:R-:W3:Y:S04]  /*54900*/  LDL.LU R17, [R1+0x98c] ;  /* 0x00098c0001117983 */ /* 0x001ee80000300800 */
[----:B------:R0:W-:Y:S04]  /*54910*/  STL [R1+0x39c], R13 ;  /* 0x00039c0d01007387 */ /* 0x0001e80000100800 */
[----:B-1----:R-:W3:Y:S04]  /*54920*/  LDL.LU R14, [R1+0x978] ;  /* 0x00097800010e7983 */ /* 0x002ee80000300800 */
[----:B0-----:R-:W3:Y:S01]  /*54930*/  LDL.LU R13, [R1+0x97c] ;  /* 0x00097c00010d7983 */ /* 0x001ee20000300800 */
[----:B------:R-:W-:-:S05]  /*54940*/  LEA.HI R21, R21, 0x30, RZ, 0x1e ;  /* 0x0000003015157811 */ /* 0x000fca00078ff0ff */
[----:B------:R0:W1:Y:S01]  /*54950*/  LDS R5, [R21.X16+0x20000] ;  /* 0x0200000015057984 */ /* 0x000062000000c800 */
[----:B----4-:R-:W-:-:S03]  /*54960*/  FMUL R23, R4, R12 ;  /* 0x0000000c04177220 */ /* 0x010fc60000400000 */
[----:B------:R-:W4:Y:S04]  /*54970*/  LDL.LU R12, [R1+0x6f8] ;  /* 0x0006f800010c7983 */ /* 0x000f280000300800 */
[----:B------:R-:W-:Y:S01]  /*54980*/  STL [R1+0x388], R23 ;  /* 0x0003881701007387 */ /* 0x000fe20000100800 */
[----:B0-----:R-:W-:-:S03]  /*54990*/  FMUL R21, R4, R11 ;  /* 0x0000000b04157220 */ /* 0x001fc60000400000 */
[----:B------:R-:W4:Y:S01]  /*549a0*/  LDL.LU R11, [R1+0x6fc] ;  /* 0x0006fc00010b7983 */ /* 0x000f220000300800 */
[----:B------:R-:W-:-:S03]  /*549b0*/  FMUL R20, R4, R20 ;  /* 0x0000001404147220 */ /* 0x000fc60000400000 */
[----:B------:R-:W-:Y:S04]  /*549c0*/  STL [R1+0x38c], R21 ;  /* 0x00038c1501007387 */ /* 0x000fe80000100800 */
[----:B------:R-:W-:Y:S01]  /*549d0*/  STL [R1+0x378], R20 ;  /* 0x0003781401007387 */ /* 0x000fe20000100800 */
[C---:B--2---:R-:W-:Y:S02]  /*549e0*/  FMUL R19, R4.reuse, R19 ;  /* 0x0000001304137220 */ /* 0x044fe40000400000 */
[----:B------:R-:W-:-:S03]  /*549f0*/  FMUL R16, R4, R16 ;  /* 0x0000001004107220 */ /* 0x000fc60000400000 */
[----:B------:R-:W-:Y:S01]  /*54a00*/  STL [R1+0x37c], R19 ;  /* 0x00037c1301007387 */ /* 0x000fe20000100800 */
[----:B------:R-:W-:-:S03]  /*54a10*/  FMUL R15, R4, R15 ;  /* 0x0000000f040f7220 */ /* 0x000fc60000400000 */
[----:B------:R0:W-:Y:S01]  /*54a20*/  STL [R1+0x368], R16 ;  /* 0x0003681001007387 */ /* 0x0001e20000100800 */
[----:B------:R-:W-:-:S03]  /*54a30*/  FMUL R10, R4, R10 ;  /* 0x0000000a040a7220 */ /* 0x000fc60000400000 */
[----:B------:R2:W-:Y:S01]  /*54a40*/  STL [R1+0x36c], R15 ;  /* 0x00036c0f01007387 */ /* 0x0005e20000100800 */
[----:B---3--:R-:W-:-:S03]  /*54a50*/  FMUL R7, R4, R7 ;  /* 0x0000000704077220 */ /* 0x008fc60000400000 */
[----:B0-----:R-:W3:Y:S04]  /*54a60*/  LDL.LU R16, [R1+0x6e8] ;  /* 0x0006e80001107983 */ /* 0x001ee80000300800 */
[----:B------:R0:W-:Y:S04]  /*54a70*/  STL [R1+0x458], R10 ;  /* 0x0004580a01007387 */ /* 0x0001e80000100800 */
[----:B--2---:R-:W2:Y:S04]  /*54a80*/  LDL.LU R15, [R1+0x6ec] ;  /* 0x0006ec00010f7983 */ /* 0x004ea80000300800 */
[----:B------:R1:W-:Y:S04]  /*54a90*/  STL [R1+0x45c], R7 ;  /* 0x00045c0701007387 */ /* 0x0003e80000100800 */
[----:B0-----:R-:W2:Y:S01]  /*54aa0*/  LDL.LU R10, [R1+0x6d8] ;  /* 0x0006d800010a7983 */ /* 0x001ea20000300800 */
[----:B------:R-:W-:-:S03]  /*54ab0*/  FMUL R20, R4, R18 ;  /* 0x0000001204147220 */ /* 0x000fc60000400000 */
[----:B-1----:R-:W2:Y:S01]  /*54ac0*/  LDL.LU R7, [R1+0x6dc] ;  /* 0x0006dc0001077983 */ /* 0x002ea20000300800 */
[----:B------:R-:W-:-:S03]  /*54ad0*/  FMUL R19, R4, R17 ;  /* 0x0000001104137220 */ /* 0x000fc60000400000 */
[----:B------:R0:W-:Y:S01]  /*54ae0*/  STL [R1+0x448], R20 ;  /* 0x0004481401007387 */ /* 0x0001e20000100800 */
[----:B------:R-:W-:-:S03]  /*54af0*/  FMUL R18, R4, R14 ;  /* 0x0000000e04127220 */ /* 0x000fc60000400000 */
[----:B------:R1:W-:Y:S04]  /*54b00*/  STL [R1+0x44c], R19 ;  /* 0x00044c1301007387 */ /* 0x0003e80000100800 */
[----:B------:R-:W2:Y:S01]  /*54b10*/  LDL.LU R14, [R1+0x6c8] ;  /* 0x0006c800010e7983 */ /* 0x000ea20000300800 */
[----:B------:R-:W-:-:S03]  /*54b20*/  FMUL R17, R4, R13 ;  /* 0x0000000d04117220 */ /* 0x000fc60000400000 */
[----:B------:R0:W-:Y:S04]  /*54b30*/  STL [R1+0x438], R18 ;  /* 0x0004381201007387 */ /* 0x0001e80000100800 */
[----:B------:R-:W2:Y:S04]  /*54b40*/  LDL.LU R13, [R1+0x6cc] ;  /* 0x0006cc00010d7983 */ /* 0x000ea80000300800 */
[----:B------:R1:W-:Y:S04]  /*54b50*/  STL [R1+0x43c], R17 ;  /* 0x00043c1101007387 */ /* 0x0003e80000100800 */
[----:B0-----:R-:W2:Y:S01]  /*54b60*/  LDL.LU R20, [R1+0x6b8] ;  /* 0x0006b80001147983 */ /* 0x001ea20000300800 */
[----:B----4-:R-:W-:-:S05]  /*54b70*/  FMUL R12, R4, R12 ;  /* 0x0000000c040c7220 */ /* 0x010fca0000400000 */
[----:B------:R0:W-:Y:S01]  /*54b80*/  STL [R1+0x428], R12 ;  /* 0x0004280c01007387 */ /* 0x0001e20000100800 */
[----:B------:R-:W-:-:S03]  /*54b90*/  FMUL R11, R4, R11 ;  /* 0x0000000b040b7220 */ /* 0x000fc60000400000 */
[----:B-1----:R-:W4:Y:S04]  /*54ba0*/  LDL.LU R19, [R1+0x6bc] ;  /* 0x0006bc0001137983 */ /* 0x002f280000300800 */
[----:B------:R1:W-:Y:S04]  /*54bb0*/  STL [R1+0x42c], R11 ;  /* 0x00042c0b01007387 */ /* 0x0003e80000100800 */
[----:B------:R-:W4:Y:S04]  /*54bc0*/  LDL.LU R18, [R1+0x6a8] ;  /* 0x0006a80001127983 */ /* 0x000f280000300800 */
[----:B------:R-:W4:Y:S04]  /*54bd0*/  LDL.LU R17, [R1+0x6ac] ;  /* 0x0006ac0001117983 */ /* 0x000f280000300800 */
[----:B0-----:R-:W4:Y:S04]  /*54be0*/  LDL.LU R12, [R1+0x678] ;  /* 0x00067800010c7983 */ /* 0x001f280000300800 */
[----:B-1----:R-:W4:Y:S01]  /*54bf0*/  LDL.LU R11, [R1+0x67c] ;  /* 0x00067c00010b7983 */ /* 0x002f220000300800 */
[----:B---3--:R-:W-:-:S02]  /*54c00*/  FMUL R16, R4, R16 ;  /* 0x0000001004107220 */ /* 0x008fc40000400000 */
[----:B--2---:R-:W-:-:S03]  /*54c10*/  FMUL R15, R4, R15 ;  /* 0x0000000f040f7220 */ /* 0x004fc60000400000 */
[----:B------:R0:W-:Y:S04]  /*54c20*/  STL [R1+0x418], R16 ;  /* 0x0004181001007387 */ /* 0x0001e80000100800 */
[----:B------:R1:W-:Y:S01]  /*54c30*/  STL [R1+0x41c], R15 ;  /* 0x00041c0f01007387 */ /* 0x0003e20000100800 */
[----:B------:R-:W-:-:S03]  /*54c40*/  FMUL R10, R4, R10 ;  /* 0x0000000a040a7220 */ /* 0x000fc60000400000 */
[----:B0-----:R-:W2:Y:S01]  /*54c50*/  LDL.LU R16, [R1+0x125c] ;  /* 0x00125c0001107983 */ /* 0x001ea20000300800 */
[----:B------:R-:W-:-:S03]  /*54c60*/  FMUL R7, R4, R7 ;  /* 0x0000000704077220 */ /* 0x000fc60000400000 */
[----:B------:R0:W-:Y:S04]  /*54c70*/  STL [R1+0x408], R10 ;  /* 0x0004080a01007387 */ /* 0x0001e80000100800 */
[----:B-1----:R-:W3:Y:S04]  /*54c80*/  LDL.LU R15, [R1+0x1260] ;  /* 0x00126000010f7983 */ /* 0x002ee80000300800 */
[----:B------:R1:W-:Y:S04]  /*54c90*/  STL [R1+0x40c], R7 ;  /* 0x00040c0701007387 */ /* 0x0003e80000100800 */
[----:B0-----:R-:W3:Y:S01]  /*54ca0*/  LDL.LU R10, [R1+0x690] ;  /* 0x00069000010a7983 */ /* 0x001ee20000300800 */
[----:B------:R-:W-:-:S03]  /*54cb0*/  FMUL R23, R4, R14 ;  /* 0x0000000e04177220 */ /* 0x000fc60000400000 */
[----:B-1----:R-:W3:Y:S01]  /*54cc0*/  LDL.LU R7, [R1+0x694] ;  /* 0x0006940001077983 */ /* 0x002ee20000300800 */
[----:B------:R-:W-:-:S03]  /*54cd0*/  FMUL R21, R4, R13 ;  /* 0x0000000d04157220 */ /* 0x000fc60000400000 */
[----:B------:R-:W3:Y:S04]  /*54ce0*/  LDL.LU R14, [R1+0x680] ;  /* 0x00068000010e7983 */ /* 0x000ee80000300800 */
[----:B------:R-:W-:Y:S04]  /*54cf0*/  STL [R1+0x3f8], R23 ;  /* 0x0003f81701007387 */ /* 0x000fe80000100800 */
[----:B------:R-:W3:Y:S01]  /*54d00*/  LDL.LU R13, [R1+0x684] ;  /* 0x00068400010d7983 */ /* 0x000ee20000300800 */
[----:B------:R-:W-:-:S03]  /*54d10*/  FMUL R20, R4, R20 ;  /* 0x0000001404147220 */ /* 0x000fc60000400000 */
[----:B------:R-:W-:Y:S04]  /*54d20*/  STL [R1+0x3fc], R21 ;  /* 0x0003fc1501007387 */ /* 0x000fe80000100800 */
[----:B------:R-:W-:Y:S01]  /*54d30*/  STL [R1+0x3e8], R20 ;  /* 0x0003e81401007387 */ /* 0x000fe20000100800 */
[C---:B----4-:R-:W-:Y:S02]  /*54d40*/  FMUL R19, R4.reuse, R19 ;  /* 0x0000001304137220 */ /* 0x050fe40000400000 */
[----:B------:R-:W-:-:S03]  /*54d50*/  FMUL R18, R4, R18 ;  /* 0x0000001204127220 */ /* 0x000fc60000400000 */
[----:B------:R0:W-:Y:S01]  /*54d60*/  STL [R1+0x3ec], R19 ;  /* 0x0003ec1301007387 */ /* 0x0001e20000100800 */
[----:B------:R-:W-:-:S03]  /*54d70*/  FMUL R17, R4, R17 ;  /* 0x0000001104117220 */ /* 0x000fc60000400000 */
[----:B------:R1:W-:Y:S01]  /*54d80*/  STL [R1+0x3d8], R18 ;  /* 0x0003d81201007387 */ /* 0x0003e20000100800 */
[----:B------:R-:W-:-:S03]  /*54d90*/  FMUL R12, R4, R12 ;  /* 0x0000000c040c7220 */ /* 0x000fc60000400000 */
[----:B------:R-:W-:Y:S01]  /*54da0*/  STL [R1+0x3dc], R17 ;  /* 0x0003dc1101007387 */ /* 0x000fe20000100800 */
[----:B------:R-:W-:-:S03]  /*54db0*/  FMUL R11, R4, R11 ;  /* 0x0000000b040b7220 */ /* 0x000fc60000400000 */
[----:B0-----:R-:W4:Y:S04]  /*54dc0*/  LDL.LU R19, [R1+0xac0] ;  /* 0x000ac00001137983 */ /* 0x001f280000300800 */
[----:B------:R0:W-:Y:S04]  /*54dd0*/  STL [R1+0x3c8], R12 ;  /* 0x0003c80c01007387 */ /* 0x0001e80000100800 */
[----:B-1----:R-:W4:Y:S04]  /*54de0*/  LDL.LU R18, [R1+0xac4] ;  /* 0x000ac40001127983 */ /* 0x002f280000300800 */
[----:B------:R1:W-:Y:S04]  /*54df0*/  STL [R1+0x3cc], R11 ;  /* 0x0003cc0b01007387 */ /* 0x0003e80000100800 */
[----:B0-----:R-:W4:Y:S04]  /*54e00*/  LDL.LU R12, [R1+0xab0] ;  /* 0x000ab000010c7983 */ /* 0x001f280000300800 */
[----:B-1----:R-:W4:Y:S01]  /*54e10*/  LDL.LU R11, [R1+0xab4] ;  /* 0x000ab400010b7983 */ /* 0x002f220000300800 */
[----:B--2---:R-:W-:-:S05]  /*54e20*/  FFMA R16, R4, R16, R6 ;  /* 0x0000001004107223 */ /* 0x004fca0000000006 */
[----:B------:R-:W-:Y:S01]  /*54e30*/  STL [R1+0x125c], R16 ;  /* 0x00125c1001007387 */ /* 0x000fe20000100800 */
[C---:B---3--:R-:W-:Y:S02]  /*54e40*/  FFMA R15, R8.reuse, R15, R5 ;  /* 0x0000000f080f7223 */ /* 0x048fe40000000005 */
[C---:B------:R-:W-:Y:S02]  /*54e50*/  FMUL R5, R8.reuse, R10 ;  /* 0x0000000a08057220 */ /* 0x040fe40000400000 */
[----:B------:R-:W2:Y:S01]  /*54e60*/  LDL.LU R10, [R1+0xaa0] ;  /* 0x000aa000010a7983 */ /* 0x000ea20000300800 */
[----:B------:R-:W-:-:S03]  /*54e70*/  FMUL R4, R8, R7 ;  /* 0x0000000708047220 */ /* 0x000fc60000400000 */
[----:B------:R-:W-:Y:S04]  /*54e80*/  STL [R1+0x1260], R15 ;  /* 0x0012600f01007387 */ /* 0x000fe80000100800 */
        /* <DEDUP_REMOVED lines=17> */
[----:B------:R-:W-:Y:S04]  /*54fa0*/  STL [R1+0x280], R21 ;  /* 0x0002801501007387 */ /* 0x000fe80000100800 */
[----:B------:R-:W-:Y:S01]  /*54fb0*/  STL [R1+0x284], R20 ;  /* 0x0002841401007387 */ /* 0x000fe20000100800 */
[----:B------:R-:W-:-:S03]  /*54fc0*/  FMUL R19, R8, R12 ;  /* 0x0000000c08137220 */ /* 0x000fc60000400000 */
[----:B------:R-:W4:Y:S01]  /*54fd0*/  LDL.LU R12, [R1+0xa50] ;  /* 0x000a5000010c7983 */ /* 0x000f220000300800 */
[----:B------:R-:W-:-:S03]  /*54fe0*/  FMUL R18, R8, R11 ;  /* 0x0000000b08127220 */ /* 0x000fc60000400000 */
[----:B------:R2:W-:Y:S04]  /*54ff0*/  STL [R1+0x270], R19 ;  /* 0x0002701301007387 */ /* 0x0005e80000100800 */
[----:B------:R-:W4:Y:S04]  /*55000*/  LDL.LU R11, [R1+0xa54] ;  /* 0x000a5400010b7983 */ /* 0x000f280000300800 */
[----:B------:R3:W-:Y:S01]  /*55010*/  STL [R1+0x274], R18 ;  /* 0x0002741201007387 */ /* 0x0007e20000100800 */
[----:B--2---:R-:W-:-:S03]  /*55020*/  FMUL R19, R8, R10 ;  /* 0x0000000a08137220 */ /* 0x004fc60000400000 */
[----:B------:R-:W2:Y:S04]  /*55030*/  LDL.LU R10, [R1+0xa40] ;  /* 0x000a4000010a7983 */ /* 0x000ea80000300800 */
[----:B------:R-:W-:Y:S01]  /*55040*/  STL [R1+0x260], R19 ;  /* 0x0002601301007387 */ /* 0x000fe20000100800 */
[----:B---3--:R-:W-:-:S03]  /*55050*/  FMUL R18, R8, R7 ;  /* 0x0000000708127220 */ /* 0x008fc60000400000 */
[----:B------:R-:W3:Y:S01]  /*55060*/  LDL.LU R7, [R1+0xa44] ;  /* 0x000a440001077983 */ /* 0x000ee20000300800 */
[----:B------:R-:W-:-:S03]  /*55070*/  FMUL R17, R8, R17 ;  /* 0x0000001108117220 */ /* 0x000fc60000400000 */
[----:B------:R-:W-:Y:S04]  /*55080*/  STL [R1+0x264], R18 ;  /* 0x0002641201007387 */ /* 0x000fe80000100800 */
[----:B------:R0:W-:Y:S01]  /*55090*/  STL [R1+0x250], R17 ;  /* 0x0002501101007387 */ /* 0x0001e20000100800 */
        /* <DEDUP_REMOVED lines=11> */
[----:B------:R-:W-:-:S03]  /*55150*/  FMUL R4, R8, R4 ;  /* 0x0000000408047220 */ /* 0x000fc60000400000 */
[----:B0-----:R-:W3:Y:S04]  /*55160*/  LDL.LU R17, [R1+0xa30] ;  /* 0x000a300001117983 */ /* 0x001ee80000300800 */
[----:B------:R0:W-:Y:S04]  /*55170*/  STL [R1+0x330], R5 ;  /* 0x0003300501007387 */ /* 0x0001e80000100800 */
[----:B-1----:R-:W3:Y:S04]  /*55180*/  LDL.LU R6, [R1+0xa34] ;  /* 0x000a340001067983 */ /* 0x002ee80000300800 */
[----:B------:R1:W-:Y:S04]  /*55190*/  STL [R1+0x334], R4 ;  /* 0x0003340401007387 */ /* 0x0003e80000100800 */
[----:B0-----:R-:W3:Y:S04]  /*551a0*/  LDL.LU R5, [R1+0xa20] ;  /* 0x000a200001057983 */ /* 0x001ee80000300800 */
[----:B-1----:R-:W3:Y:S04]  /*551b0*/  LDL.LU R4, [R1+0xa24] ;  /* 0x000a240001047983 */ /* 0x002ee80000300800 */
[----:B------:R-:W3:Y:S01]  /*551c0*/  LDL.LU R14, [R1+0xa10] ;  /* 0x000a1000010e7983 */ /* 0x000ee20000300800 */
[----:B----4-:R-:W-:-:S05]  /*551d0*/  FMUL R12, R8, R12 ;  /* 0x0000000c080c7220 */ /* 0x010fca0000400000 */
[----:B------:R0:W-:Y:S01]  /*551e0*/  STL [R1+0x320], R12 ;  /* 0x0003200c01007387 */ /* 0x0001e20000100800 */
[----:B------:R-:W-:-:S03]  /*551f0*/  FMUL R11, R8, R11 ;  /* 0x0000000b080b7220 */ /* 0x000fc60000400000 */
[----:B------:R-:W4:Y:S04]  /*55200*/  LDL.LU R13, [R1+0xa14] ;  /* 0x000a1400010d7983 */ /* 0x000f280000300800 */
[----:B------:R1:W-:Y:S04]  /*55210*/  STL [R1+0x324], R11 ;  /* 0x0003240b01007387 */ /* 0x0003e80000100800 */
[----:B------:R-:W4:Y:S01]  /*55220*/  LDL.LU R16, [R1+0xa00] ;  /* 0x000a000001107983 */ /* 0x000f220000300800 */
[----:B--2---:R-:W-:-:S05]  /*55230*/  FMUL R10, R8, R10 ;  /* 0x0000000a080a7220 */ /* 0x004fca0000400000 */
[----:B------:R2:W-:Y:S04]  /*55240*/  STL [R1+0x310], R10 ;  /* 0x0003100a01007387 */ /* 0x0005e80000100800 */
[----:B------:R-:W4:Y:S01]  /*55250*/  LDL.LU R15, [R1+0xa04] ;  /* 0x000a0400010f7983 */ /* 0x000f220000300800 */
[----:B---3--:R-:W-:-:S05]  /*55260*/  FMUL R7, R8, R7 ;  /* 0x0000000708077220 */ /* 0x008fca0000400000 */
[----:B------:R3:W-:Y:S04]  /*55270*/  STL [R1+0x314], R7 ;  /* 0x0003140701007387 */ /* 0x0007e80000100800 */
[----:B0-----:R-:W4:Y:S04]  /*55280*/  LDL.LU R12, [R1+0x660] ;  /* 0x00066000010c7983 */ /* 0x001f280000300800 */
[----:B-1----:R-:W4:Y:S04]  /*55290*/  LDL.LU R11, [R1+0x664] ;  /* 0x00066400010b7983 */ /* 0x002f280000300800 */
[----:B--2---:R-:W2:Y:S04]  /*552a0*/  LDL.LU R10, [R1+0x698] ;  /* 0x00069800010a7983 */ /* 0x004ea80000300800 */
[----:B---3--:R-:W3:Y:S01]  /*552b0*/  LDL.LU R7, [R1+0x69c] ;  /* 0x00069c0001077983 */ /* 0x008ee20000300800 */
[----:B------:R-:W-:-:S02]  /*552c0*/  FMUL R17, R8, R17 ;  /* 0x0000001108117220 */ /* 0x000fc40000400000 */
[----:B------:R-:W-:-:S03]  /*552d0*/  FMUL R6, R8, R6 ;  /* 0x0000000608067220 */ /* 0x000fc60000400000 */
[----:B------:R-:W-:Y:S01]  /*552e0*/  STL [R1+0x300], R17 ;  /* 0x0003001101007387 */ /* 0x000fe20000100800 */
[----:B------:R-:W-:-:S03]  /*552f0*/  FMUL R5, R8, R5 ;  /* 0x0000000508057220 */ /* 0x000fc60000400000 */
[----:B------:R0:W-:Y:S04]  /*55300*/  STL [R1+0x304], R6 ;  /* 0x0003040601007387 */ /* 0x0001e80000100800 */
[----:B------:R1:W-:Y:S04]  /*55310*/  STL [R1+0x2e0], R5 ;  /* 0x0002e00501007387 */ /* 0x0003e80000100800 */
[----:B0-----:R-:W3:Y:S04]  /*55320*/  LDL.LU R6, [R1+0x688] ;  /* 0x0006880001067983 */ /* 0x001ee80000300800 */
[----:B-1----:R-:W3:Y:S01]  /*55330*/  LDL.LU R5, [R1+0x68c] ;  /* 0x00068c0001057983 */ /* 0x002ee20000300800 */
[----:B------:R-:W-:-:S02]  /*55340*/  FMUL R4, R8, R4 ;  /* 0x0000000408047220 */ /* 0x000fc40000400000 */
[----:B------:R-:W-:-:S03]  /*55350*/  FMUL R18, R8, R14 ;  /* 0x0000000e08127220 */ /* 0x000fc60000400000 */
[----:B------:R-:W-:Y:S04]  /*55360*/  STL [R1+0x2e4], R4 ;  /* 0x0002e40401007387 */ /* 0x000fe80000100800 */
[----:B------:R-:W3:Y:S04]  /*55370*/  LDL.LU R14, [R1+0xac8] ;  /* 0x000ac800010e7983 */ /* 0x000ee80000300800 */
[----:B------:R-:W-:Y:S01]  /*55380*/  STL [R1+0x2d0], R18 ;  /* 0x0002d01201007387 */ /* 0x000fe20000100800 */
[----:B----4-:R-:W-:-:S03]  /*55390*/  FMUL R17, R8, R13 ;  /* 0x0000000d08117220 */ /* 0x010fc60000400000 */
[----:B------:R-:W4:Y:S01]  /*553a0*/  LDL.LU R13, [R1+0xacc] ;  /* 0x000acc00010d7983 */ /* 0x000f220000300800 */
[----:B------:R-:W-:-:S03]  /*553b0*/  FMUL R16, R8, R16 ;  /* 0x0000001008107220 */ /* 0x000fc60000400000 */
[----:B------:R-:W-:Y:S04]  /*553c0*/  STL [R1+0x2d4], R17 ;  /* 0x0002d41101007387 */ /* 0x000fe80000100800 */
[----:B------:R-:W-:Y:S01]  /*553d0*/  STL [R1+0x2c0], R16 ;  /* 0x0002c01001007387 */ /* 0x000fe20000100800 */
[----:B------:R-:W-:-:S05]  /*553e0*/  FMUL R15, R8, R15 ;  /* 0x0000000f080f7220 */ /* 0x000fca0000400000 */
[----:B------:R-:W-:Y:S01]  /*553f0*/  STL [R1+0x2c4], R15 ;  /* 0x0002c40f01007387 */ /* 0x000fe20000100800 */
[C---:B------:R-:W-:Y:S02]  /*55400*/  FMUL R12, R8.reuse, R12 ;  /* 0x0000000c080c7220 */ /* 0x040fe40000400000 */
[----:B------:R-:W-:-:S03]  /*55410*/  FMUL R11, R8, R11 ;  /* 0x0000000b080b7220 */ /* 0x000fc60000400000 */
[----:B------:R0:W-:Y:S01]  /*55420*/  STL [R1+0x2b0], R12 ;  /* 0x0002b00c01007387 */ /* 0x0001e20000100800 */
[----:B--2---:R-:W-:-:S03]  /*55430*/  FMUL R8, R2, R10 ;  /* 0x0000000a02087220 */ /* 0x004fc60000400000 */
[----:B------:R1:W-:Y:S01]  /*55440*/  STL [R1+0x2b4], R11 ;  /* 0x0002b40b01007387 */ /* 0x0003e20000100800 */
[----:B---3--:R-:W-:-:S03]  /*55450*/  FMUL R7, R2, R7 ;  /* 0x0000000702077220 */ /* 0x008fc60000400000 */
[----:B------:R-:W-:Y:S04]  /*55460*/  STL [R1+0x2a8], R8 ;  /* 0x0002a80801007387 */ /* 0x000fe80000100800 */
[----:B0-----:R-:W2:Y:S04]  /*55470*/  LDL.LU R12, [R1+0xab8] ;  /* 0x000ab800010c7983 */ /* 0x001ea80000300800 */
[----:B------:R0:W-:Y:S04]  /*55480*/  STL [R1+0x2ac], R7 ;  /* 0x0002ac0701007387 */ /* 0x0001e80000100800 */
[----:B-1----:R-:W3:Y:S04]  /*55490*/  LDL.LU R11, [R1+0xabc] ;  /* 0x000abc00010b7983 */ /* 0x002ee80000300800 */
[----:B------:R-:W3:Y:S04]  /*554a0*/  LDL.LU R10, [R1+0xaa8] ;  /* 0x000aa800010a7983 */ /* 0x000ee80000300800 */
[----:B0-----:R-:W3:Y:S01]  /*554b0*/  LDL.LU R7, [R1+0xaac] ;  /* 0x000aac0001077983 */ /* 0x001ee20000300800 */
[----:B------:R-:W-:-:S02]  /*554c0*/  FMUL R6, R2, R6 ;  /* 0x0000000602067220 */ /* 0x000fc40000400000 */
[----:B------:R-:W-:-:S03]  /*554d0*/  FMUL R5, R2, R5 ;  /* 0x0000000502057220 */ /* 0x000fc60000400000 */
[----:B------:R0:W-:Y:S04]  /*554e0*/  STL [R1+0x298], R6 ;  /* 0x0002980601007387 */ /* 0x0001e80000100800 */
[----:B0-----:R-:W3:Y:S04]  /*554f0*/  LDL.LU R6, [R1+0xa98] ;  /* 0x000a980001067983 */ /* 0x001ee80000300800 */
[----:B------:R0:W-:Y:S04]  /*55500*/  STL [R1+0x29c], R5 ;  /* 0x00029c0501007387 */ /* 0x0001e80000100800 */
[----:B0-----:R-:W3:Y:S01]  /*55510*/  LDL.LU R5, [R1+0xa9c] ;  /* 0x000a9c0001057983 */ /* 0x001ee20000300800 */
[----:B------:R-:W-:-:S05]  /*55520*/  FMUL R14, R2, R14 ;  /* 0x0000000e020e7220 */ /* 0x000fca0000400000 */
[----:B------:R0:W-:Y:S04]  /*55530*/  STL [R1+0x288], R14 ;  /* 0x0002880e01007387 */ /* 0x0001e80000100800 */
[----:B------:R-:W3:Y:S04]  /*55540*/  LDL.LU R18, [R1+0xa88] ;  /* 0x000a880001127983 */ /* 0x000ee80000300800 */
[----:B------:R-:W3:Y:S01]  /*55550*/  LDL.LU R17, [R1+0xa8c] ;  /* 0x000a8c0001117983 */ /* 0x000ee20000300800 */
[----:B----4-:R-:W-:-:S05]  /*55560*/  FMUL R13, R2, R13 ;  /* 0x0000000d020d7220 */ /* 0x010fca0000400000 */
[----:B------:R1:W-:Y:S04]  /*55570*/  STL [R1+0x28c], R13 ;  /* 0x00028c0d01007387 */ /* 0x0003e80000100800 */
[----:B------:R-:W4:Y:S04]  /*55580*/  LDL.LU R16, [R1+0xa78] ;  /* 0x000a780001107983 */ /* 0x000f280000300800 */
[----:B------:R-:W4:Y:S04]  /*55590*/  LDL.LU R15, [R1+0xa7c] ;  /* 0x000a7c00010f7983 */ /* 0x000f280000300800 */
[----:B0-----:R-:W4:Y:S04]  /*555a0*/  LDL.LU R14, [R1+0xa68] ;  /* 0x000a6800010e7983 */ /* 0x001f280000300800 */
[----:B-1----:R-:W4:Y:S01]  /*555b0*/  LDL.LU R13, [R1+0xa6c] ;  /* 0x000a6c00010d7983 */ /* 0x002f220000300800 */
[----:B--2---:R-:W-:-:S02]  /*555c0*/  FMUL R12, R2, R12 ;  /* 0x0000000c020c7220 */ /* 0x004fc40000400000 */
[----:B---3--:R-:W-:-:S03]  /*555d0*/  FMUL R11, R2, R11 ;  /* 0x0000000b020b7220 */ /* 0x008fc60000400000 */
[----:B------:R0:W-:Y:S01]  /*555e0*/  STL [R1+0x278], R12 ;  /* 0x0002780c01007387 */ /* 0x0001e20000100800 */
[----:B------:R-:W-:-:S03]  /*555f0*/  FMUL R10, R2, R10 ;  /* 0x0000000a020a7220 */ /* 0x000fc60000400000 */
[----:B------:R1:W-:Y:S01]  /*55600*/  STL [R1+0x27c], R11 ;  /* 0x00027c0b01007387 */ /* 0x0003e20000100800 */
[----:B------:R-:W-:-:S03]  /*55610*/  FMUL R7, R2, R7 ;  /* 0x0000000702077220 */ /* 0x000fc60000400000 */
[----:B0-----:R-:W2:Y:S04]  /*55620*/  LDL.LU R12, [R1+0xa58] ;  /* 0x000a5800010c7983 */ /* 0x001ea80000300800 */
[----:B------:R0:W-:Y:S04]  /*55630*/  STL [R1+0x268], R10 ;  /* 0x0002680a01007387 */ /* 0x0001e80000100800 */
[----:B-1----:R-:W3:Y:S04]  /*55640*/  LDL.LU R11, [R1+0xa5c] ;  /* 0x000a5c00010b7983 */ /* 0x002ee80000300800 */
[----:B------:R1:W-:Y:S04]  /*55650*/  STL [R1+0x26c], R7 ;  /* 0x00026c0701007387 */ /* 0x0003e80000100800 */
[----:B0-----:R-:W3:Y:S04]  /*55660*/  LDL.LU R10, [R1+0xa48] ;  /* 0x000a4800010a7983 */ /* 0x001ee80000300800 */
[----:B-1----:R-:W3:Y:S01]  /*55670*/  LDL.LU R7, [R1+0xa4c] ;  /* 0x000a4c0001077983 */ /* 0x002ee20000300800 */
[----:B------:R-:W-:-:S03]  /*55680*/  FMUL R20, R2, R6 ;  /* 0x0000000602147220 */ /* 0x000fc60000400000 */
[----:B------:R-:W3:Y:S04]  /*55690*/  LDL.LU R6, [R1+0xa38] ;  /* 0x000a380001067983 */ /* 0x000ee80000300800 */
[----:B------:R-:W-:Y:S01]  /*556a0*/  STL [R1+0x258], R20 ;  /* 0x0002581401007387 */ /* 0x000fe20000100800 */
[----:B------:R-:W-:-:S03]  /*556b0*/  FMUL R19, R2, R5 ;  /* 0x0000000502137220 */ /* 0x000fc60000400000 */
[----:B------:R-:W3:Y:S04]  /*556c0*/  LDL.LU R5, [R1+0xa3c] ;  /* 0x000a3c0001057983 */ /* 0x000ee80000300800 */
[----:B------:R-:W0:Y:S02]  /*556d0*/  S2R R21, SR_TID.X ;  /* 0x0000000000157919 */ /* 0x000e240000002100 */
[----:B0-----:R-:W-:-:S04]  /*556e0*/  LOP3.LUT R21, R21, 0x1c, RZ, 0xc0, !PT ;  /* 0x0000001c15157812 */ /* 0x001fc800078ec0ff */
[----:B------:R-:W-:-:S05]  /*556f0*/  LEA.HI R21, R21, 0x38, RZ, 0x1e ;  /* 0x0000003815157811 */ /* 0x000fca00078ff0ff */
[----:B------:R0:W1:Y:S04]  /*55700*/  LDS R4, [R21.X16+0x20000] ;  /* 0x0200000015047984 */ /* 0x000068000000c800 */
[----:B0-----:R-:W0:Y:S01]  /*55710*/  S2R R21, SR_TID.X ;  /* 0x0000000000157919 */ /* 0x001e220000002100 */
[C---:B------:R-:W-:Y:S02]  /*55720*/  FMUL R18, R2.reuse, R18 ;  /* 0x0000001202127220 */ /* 0x040fe40000400000 */
[----:B------:R-:W-:Y:S01]  /*55730*/  FMUL R17, R2, R17 ;  /* 0x0000001102117220 */ /* 0x000fe20000400000 */
[----:B------:R-:W-:Y:S04]  /*55740*/  STL [R1+0x25c], R19 ;  /* 0x00025c1301007387 */ /* 0x000fe80000100800 */
[----:B------:R-:W-:Y:S04]  /*55750*/  STL [R1+0x358], R18 ;  /* 0x0003581201007387 */ /* 0x000fe80000100800 */
[----:B------:R-:W-:Y:S01]  /*55760*/  STL [R1+0x35c], R17 ;  /* 0x00035c1101007387 */ /* 0x000fe20000100800 */
[----:B0-----:R-:W-:-:S04]  /*55770*/  LOP3.LUT R21, R21, 0x1c, RZ, 0xc0, !PT ;  /* 0x0000001c15157812 */ /* 0x001fc800078ec0ff */
[----:B------:R-:W-:-:S05]  /*55780*/  LEA.HI R21, R21, 0x40, RZ, 0x1e ;  /* 0x0000004015157811 */ /* 0x000fca00078ff0ff */
[----:B------:R0:W1:Y:S01]  /*55790*/  LDS R8, [R21.X16+0x20000] ;  /* 0x0200000015087984 */ /* 0x000062000000c800 */
[C---:B----4-:R-:W-:Y:S02]  /*557a0*/  FMUL R16, R2.reuse, R16 ;  /* 0x0000001002107220 */ /* 0x050fe40000400000 */
[----:B------:R-:W-:-:S03]  /*557b0*/  FMUL R15, R2, R15 ;  /* 0x0000000f020f7220 */ /* 0x000fc60000400000 */
[----:B------:R4:W-:Y:S01]  /*557c0*/  STL [R1+0x348], R16 ;  /* 0x0003481001007387 */ /* 0x0009e20000100800 */
[----:B------:R-:W-:-:S03]  /*557d0*/  FMUL R14, R2, R14 ;  /* 0x0000000e020e7220 */ /* 0x000fc60000400000 */
[----:B------:R4:W-:Y:S01]  /*557e0*/  STL [R1+0x34c], R15 ;  /* 0x00034c0f01007387 */ /* 0x0009e20000100800 */
[----:B------:R-:W-:-:S03]  /*557f0*/  FMUL R13, R2, R13 ;  /* 0x0000000d020d7220 */ /* 0x000fc60000400000 */
[----:B0-----:R-:W3:Y:S04]  /*55800*/  LDL.LU R21, [R1+0xa28] ;  /* 0x000a280001157983 */ /* 0x001ee80000300800 */
[----:B------:R0:W-:Y:S04]  /*55810*/  STL [R1+0x338], R14 ;  /* 0x0003380e01007387 */ /* 0x0001e80000100800 */
[----:B------:R-:W3:Y:S04]  /*55820*/  LDL.LU R17, [R1+0xa2c] ;  /* 0x000a2c0001117983 */ /* 0x000ee80000300800 */
[----:B------:R0:W-:Y:S04]  /*55830*/  STL [R1+0x33c], R13 ;  /* 0x00033c0d01007387 */ /* 0x0001e80000100800 */
[----:B----4-:R-:W4:Y:S04]  /*55840*/  LDL.LU R16, [R1+0xa18] ;  /* 0x000a180001107983 */ /* 0x010f280000300800 */
[----:B------:R-:W4:Y:S01]  /*55850*/  LDL.LU R15, [R1+0xa1c] ;  /* 0x000a1c00010f7983 */ /* 0x000f220000300800 */
[----:B--2---:R-:W-:-:S02]  /*55860*/  FMUL R12, R2, R12 ;  /* 0x0000000c020c7220 */ /* 0x004fc40000400000 */
[----:B---3--:R-:W-:-:S03]  /*55870*/  FMUL R11, R2, R11 ;  /* 0x0000000b020b7220 */ /* 0x008fc60000400000 */
[----:B------:R2:W-:Y:S04]  /*55880*/  STL [R1+0x328], R12 ;  /* 0x0003280c01007387 */ /* 0x0005e80000100800 */
[----:B------:R-:W-:Y:S01]  /*55890*/  STL [R1+0x32c], R11 ;  /* 0x00032c0b01007387 */ /* 0x000fe20000100800 */
[----:B------:R-:W-:-:S03]  /*558a0*/  FMUL R10, R2, R10 ;  /* 0x0000000a020a7220 */ /* 0x000fc60000400000 */
[----:B0-----:R-:W3:Y:S04]  /*558b0*/  LDL.LU R14, [R1+0xa08] ;  /* 0x000a0800010e7983 */ /* 0x001ee80000300800 */
[----:B------:R-:W-:Y:S01]  /*558c0*/  STL [R1+0x318], R10 ;  /* 0x0003180a01007387 */ /* 0x000fe20000100800 */
[----:B------:R-:W-:-:S03]  /*558d0*/  FMUL R7, R2, R7 ;  /* 0x0000000702077220 */ /* 0x000fc60000400000 */
[----:B------:R-:W3:Y:S04]  /*558e0*/  LDL.LU R13, [R1+0xa0c] ;  /* 0x000a0c00010d7983 */ /* 0x000ee80000300800 */
[----:B------:R-:W-:Y:S04]  /*558f0*/  STL [R1+0x31c], R7 ;  /* 0x00031c0701007387 */ /* 0x000fe80000100800 */
[----:B------:R-:W3:Y:S01]  /*55900*/  LDL.LU R20, [R1+0x668] ;  /* 0x0006680001147983 */ /* 0x000ee20000300800 */
[----:B------:R-:W-:-:S05]  /*55910*/  FMUL R6, R2, R6 ;  /* 0x0000000602067220 */ /* 0x000fca0000400000 */
[----:B------:R-:W-:Y:S04]  /*55920*/  STL [R1+0x308], R6 ;  /* 0x0003080601007387 */ /* 0x000fe80000100800 */
[----:B--2---:R-:W2:Y:S01]  /*55930*/  LDL.LU R12, [R1+0x66c] ;  /* 0x00066c00010c7983 */ /* 0x004ea20000300800 */
[----:B------:R-:W-:-:S05]  /*55940*/  FMUL R5, R2, R5 ;  /* 0x0000000502057220 */ /* 0x000fca0000400000 */
[----:B------:R0:W-:Y:S04]  /*55950*/  STL [R1+0x30c], R5 ;  /* 0x00030c0501007387 */ /* 0x0001e80000100800 */
[----:B0-----:R-:W1:Y:S04]  /*55960*/  LDL.LU R5, [R1+0x1264] ;  /* 0x0012640001057983 */ /* 0x001e680000300800 */
[----:B------:R-:W2:Y:S04]  /*55970*/  LDL.64 R18, [R1+0x1678] ;  /* 0x0016780001127983 */ /* 0x000ea80000100a00 */
[----:B------:R-:W2:Y:S04]  /*55980*/  LDL.64 R10, [R1+0x1688] ;  /* 0x00168800010a7983 */ /* 0x000ea80000100a00 */
[----:B------:R-:W2:Y:S01]  /*55990*/  LDL.64 R6, [R1+0x1680] ;  /* 0x0016800001067983 */ /* 0x000ea20000100a00 */
[----:B------:R-:W-:-:S02]  /*559a0*/  FMUL R21, R2, R21 ;  /* 0x0000001502157220 */ /* 0x000fc40000400000 */
[----:B------:R-:W-:-:S03]  /*559b0*/  FMUL R17, R2, R17 ;  /* 0x0000001102117220 */ /* 0x000fc60000400000 */
[----:B------:R-:W-:Y:S04]  /*559c0*/  STL [R1+0x2e8], R21 ;  /* 0x0002e81501007387 */ /* 0x000fe80000100800 */
[----:B------:R0:W-:Y:S01]  /*559d0*/  STL [R1+0x2ec], R17 ;  /* 0x0002ec1101007387 */ /* 0x0001e20000100800 */
[C---:B----4-:R-:W-:Y:S02]  /*559e0*/  FMUL R16, R2.reuse, R16 ;  /* 0x0000001002107220 */ /* 0x050fe40000400000 */
[C---:B------:R-:W-:Y:S01]  /*559f0*/  FMUL R15, R2.reuse, R15 ;  /* 0x0000000f020f7220 */ /* 0x040fe20000400000 */
[----:B0-----:R-:W4:Y:S04]  /*55a00*/  LDL.LU R17, [R1+0x1268] ;  /* 0x0012680001117983 */ /* 0x001f280000300800 */
[----:B------:R0:W-:Y:S04]  /*55a10*/  STL [R1+0x2d8], R16 ;  /* 0x0002d81001007387 */ /* 0x0001e80000100800 */
[----:B0-----:R-:W4:Y:S04]  /*55a20*/  LDL.LU R16, [R1+0xbb0] ;  /* 0x000bb00001107983 */ /* 0x001f280000300800 */
[----:B------:R0:W-:Y:S04]  /*55a30*/  STL [R1+0x2dc], R15 ;  /* 0x0002dc0f01007387 */ /* 0x0001e80000100800 */
[----:B0-----:R-:W4:Y:S01]  /*55a40*/  LDL.LU R15, [R1+0xbb4] ;  /* 0x000bb400010f7983 */ /* 0x001f220000300800 */
[----:B---3--:R-:W-:-:S03]  /*55a50*/  FMUL R23, R2, R14 ;  /* 0x0000000e02177220 */ /* 0x008fc60000400000 */
[----:B------:R-:W3:Y:S04]  /*55a60*/  LDL.LU R14, [R1+0xba0] ;  /* 0x000ba000010e7983 */ /* 0x000ee80000300800 */
[----:B------:R-:W-:Y:S01]  /*55a70*/  STL [R1+0x2c8], R23 ;  /* 0x0002c81701007387 */ /* 0x000fe20000100800 */
[----:B------:R-:W-:-:S03]  /*55a80*/  FMUL R21, R2, R13 ;  /* 0x0000000d02157220 */ /* 0x000fc60000400000 */
[----:B------:R-:W3:Y:S01]  /*55a90*/  LDL.LU R13, [R1+0xba4] ;  /* 0x000ba400010d7983 */ /* 0x000ee20000300800 */
[----:B------:R-:W-:-:S03]  /*55aa0*/  FMUL R20, R2, R20 ;  /* 0x0000001402147220 */ /* 0x000fc60000400000 */
[----:B------:R-:W-:Y:S04]  /*55ab0*/  STL [R1+0x2cc], R21 ;  /* 0x0002cc1501007387 */ /* 0x000fe80000100800 */
[----:B------:R-:W-:Y:S01]  /*55ac0*/  STL [R1+0x2b8], R20 ;  /* 0x0002b81401007387 */ /* 0x000fe20000100800 */
[----:B--2---:R-:W-:-:S05]  /*55ad0*/  FMUL R12, R2, R12 ;  /* 0x0000000c020c7220 */ /* 0x004fca0000400000 */
[----:B------:R0:W-:Y:S04]  /*55ae0*/  STL [R1+0x2bc], R12 ;  /* 0x0002bc0c01007387 */ /* 0x0001e80000100800 */
[----:B0-----:R-:W2:Y:S01]  /*55af0*/  LDL.LU R12, [R1+0xb90] ;  /* 0x000b9000010c7983 */ /* 0x001ea20000300800 */
[----:B-1----:R-:W-:-:S05]  /*55b00*/  FFMA R5, R2, R5, R4 ;  /* 0x0000000502057223 */ /* 0x002fca0000000004 */
[----:B------:R0:W-:Y:S04]  /*55b10*/  STL [R1+0x1264], R5 ;  /* 0x0012640501007387 */ /* 0x0001e80000100800 */
[----:B------:R-:W2:Y:S01]  /*55b20*/  LDL.LU R2, [R1+0xb94] ;  /* 0x000b940001027983 */ /* 0x000ea20000300800 */
[----:B------:R-:W-:-:S04]  /*55b30*/  IMAD.WIDE R6, R29, 0x2, R6 ;  /* 0x000000021d067825 */ /* 0x000fc800078e0206 */
[C---:B0-----:R-:W-:Y:S02]  /*55b40*/  IMAD.WIDE R4, R29.reuse, 0x2, R18 ;  /* 0x000000021d047825 */ /* 0x041fe400078e0212 */
[----:B------:R0:W2:Y:S02]  /*55b50*/  LDG.E.U16 R18, [R6.64] ;  /* 0x0000000606127981 */ /* 0x0000a4000c1e1500 */
[----:B------:R-:W-:Y:S02]  /*55b60*/  IMAD.WIDE R10, R29, 0x2, R10 ;  /* 0x000000021d0a7825 */ /* 0x000fe400078e020a */
[----:B------:R1:W2:Y:S04]  /*55b70*/  LDG.E.U16 R20, [R4.64] ;  /* 0x0000000604147981 */ /* 0x0002a8000c1e1500 */
[----:B------:R0:W2:Y:S04]  /*55b80*/  LDG.E.U16 R19, [R10.64] ;  /* 0x000000060a137981 */ /* 0x0000a8000c1e1500 */
[----:B-1----:R-:W2:Y:S01]  /*55b90*/  LDL.LU R5, [R1+0xb80] ;  /* 0x000b800001057983 */ /* 0x002ea20000300800 */
[----:B----4-:R-:W-:-:S05]  /*55ba0*/  FFMA R17, R9, R17, R8 ;  /* 0x0000001109117223 */ /* 0x010fca0000000008 */
[----:B------:R-:W-:Y:S01]  /*55bb0*/  STL [R1+0x1268], R17 ;  /* 0x0012681101007387 */ /* 0x000fe20000100800 */
[----:B------:R-:W-:-:S05]  /*55bc0*/  FMUL R4, R9, R16 ;  /* 0x0000001009047220 */ /* 0x000fca0000400000 */
[----:B------:R1:W-:Y:S01]  /*55bd0*/  STL [R1+0x1d0], R4 ;  /* 0x0001d00401007387 */ /* 0x0003e20000100800 */
[----:B0-----:R-:W-:-:S03]  /*55be0*/  FMUL R6, R9, R15 ;  /* 0x0000000f09067220 */ /* 0x001fc60000400000 */
[----:B-1----:R-:W4:Y:S04]  /*55bf0*/  LDL.LU R4, [R1+0xb84] ;  /* 0x000b840001047983 */ /* 0x002f280000300800 */
[----:B------:R0:W-:Y:S04]  /*55c00*/  STL [R1+0x1d4], R6 ;  /* 0x0001d40601007387 */ /* 0x0001e80000100800 */
[----:B------:R-:W4:Y:S01]  /*55c10*/  LDL.LU R17, [R1+0xb70] ;  /* 0x000b700001117983 */ /* 0x000f220000300800 */
[----:B---3--:R-:W-:-:S05]  /*55c20*/  FMUL R7, R9, R14 ;  /* 0x0000000e09077220 */ /* 0x008fca0000400000 */
[----:B------:R-:W-:Y:S01]  /*55c30*/  STL [R1+0x1c0], R7 ;  /* 0x0001c00701007387 */ /* 0x000fe20000100800 */
[----:B0-----:R-:W-:-:S03]  /*55c40*/  FMUL R6, R9, R13 ;  /* 0x0000000d09067220 */ /* 0x001fc60000400000 */
[----:B------:R-:W3:Y:S04]  /*55c50*/  LDL.LU R16, [R1+0xb74] ;  /* 0x000b740001107983 */ /* 0x000ee80000300800 */
[----:B------:R2:W-:Y:S04]  /*55c60*/  STL [R1+0x1c4], R6 ;  /* 0x0001c40601007387 */ /* 0x0005e80000100800 */
[----:B------:R-:W3:Y:S04]  /*55c70*/  LDL.LU R15, [R1+0xb60] ;  /* 0x000b6000010f7983 */ /* 0x000ee80000300800 */
[----:B------:R-:W3:Y:S04]  /*55c80*/  LDL.LU R14, [R1+0xb64] ;  /* 0x000b6400010e7983 */ /* 0x000ee80000300800 */
[----:B------:R-:W3:Y:S04]  /*55c90*/  LDL.LU R11, [R1+0xb50] ;  /* 0x000b5000010b7983 */ /* 0x000ee80000300800 */
[----:B------:R-:W3:Y:S04]  /*55ca0*/  LDL.LU R10, [R1+0xb54] ;  /* 0x000b5400010a7983 */ /* 0x000ee80000300800 */
[----:B------:R-:W3:Y:S01]  /*55cb0*/  LDL.LU R13, [R1+0xb40] ;  /* 0x000b4000010d7983 */ /* 0x000ee20000300800 */
[----:B--2---:R-:W-:-:S05]  /*55cc0*/  FMUL R6, R9, R12 ;  /* 0x0000000c09067220 */ /* 0x004fca0000400000 */
[----:B------:R0:W-:Y:S04]  /*55cd0*/  STL [R1+0x1b0], R6 ;  /* 0x0001b00601007387 */ /* 0x0001e80000100800 */
[----:B------:R-:W2:Y:S01]  /*55ce0*/  LDL.LU R12, [R1+0xb44] ;  /* 0x000b4400010c7983 */ /* 0x000ea20000300800 */
[----:B------:R-:W-:-:S05]  /*55cf0*/  FMUL R2, R9, R2 ;  /* 0x0000000209027220 */ /* 0x000fca0000400000 */
[----:B------:R1:W-:Y:S04]  /*55d00*/  STL [R1+0x1b4], R2 ;  /* 0x0001b40201007387 */ /* 0x0003e80000100800 */
[----:B------:R-:W2:Y:S04]  /*55d10*/  LDL.LU R8, [R1+0xb30] ;  /* 0x000b300001087983 */ /* 0x000ea80000300800 */
[----:B------:R-:W2:Y:S04]  /*55d20*/  LDL.LU R7, [R1+0xb34] ;  /* 0x000b340001077983 */ /* 0x000ea80000300800 */
[----:B0-----:R-:W2:Y:S04]  /*55d30*/  LDL.LU R6, [R1+0xb20] ;  /* 0x000b200001067983 */ /* 0x001ea80000300800 */
[----:B-1----:R-:W2:Y:S04]  /*55d40*/  LDL.LU R2, [R1+0xb24] ;  /* 0x000b240001027983 */ /* 0x002ea80000300800 */
[----:B------:R0:W-:Y:S04]  /*55d50*/  STL [R1+0x848], R19 ;  /* 0x0008481301007387 */ /* 0x0001e80000100800 */
[----:B------:R4:W-:Y:S01]  /*55d60*/  STL [R1+0x840], R18 ;  /* 0x0008401201007387 */ /* 0x0009e20000100800 */
[----:B0-----:R-:W-:-:S03]  /*55d70*/  FMUL R19, R9, R5 ;  /* 0x0000000509137220 */ /* 0x001fc60000400000 */
[----:B------:R-:W-:Y:S04]  /*55d80*/  STL [R1+0x838], R20 ;  /* 0x0008381401007387 */ /* 0x000fe80000100800 */
[----:B------:R-:W2:Y:S04]  /*55d90*/  LDL.LU R5, [R1+0xb10] ;  /* 0x000b100001057983 */ /* 0x000ea80000300800 */
[----:B------:R0:W-:Y:S01]  /*55da0*/  STL [R1+0x1a0], R19 ;  /* 0x0001a01301007387 */ /* 0x0001e20000100800 */
[----:B----4-:R-:W-:-:S03]  /*55db0*/  FMUL R18, R9, R4 ;  /* 0x0000000409127220 */ /* 0x010fc60000400000 */
[----:B------:R-:W4:Y:S04]  /*55dc0*/  LDL.LU R4, [R1+0xb14] ;  /* 0x000b140001047983 */ /* 0x000f280000300800 */
[----:B------:R3:W-:Y:S01]  /*55dd0*/  STL [R1+0x1a4], R18 ;  /* 0x0001a41201007387 */ /* 0x0007e20000100800 */
[----:B0-----:R-:W-:-:S05]  /*55de0*/  FMUL R19, R9, R17 ;  /* 0x0000001109137220 */ /* 0x001fca0000400000 */
[----:B------:R-:W-:Y:S01]  /*55df0*/  STL [R1+0x190], R19 ;  /* 0x0001901301007387 */ /* 0x000fe20000100800 */
[C---:B---3--:R-:W-:Y:S02]  /*55e00*/  FMUL R18, R9.reuse, R16 ;  /* 0x0000001009127220 */ /* 0x048fe40000400000 */
[----:B------:R-:W-:-:S03]  /*55e10*/  FMUL R17, R9, R15 ;  /* 0x0000000f09117220 */ /* 0x000fc60000400000 */
[----:B------:R-:W-:Y:S01]  /*55e20*/  STL [R1+0x194], R18 ;  /* 0x0001941201007387 */ /* 0x000fe20000100800 */
[----:B------:R-:W-:-:S03]  /*55e30*/  FMUL R16, R9, R14 ;  /* 0x0000000e09107220 */ /* 0x000fc60000400000 */
[----:B------:R-:W-:Y:S01]  /*55e40*/  STL [R1+0x180], R17 ;  /* 0x0001801101007387 */ /* 0x000fe20000100800 */
[----:B------:R-:W-:-:S03]  /*55e50*/  FMUL R15, R9, R11 ;  /* 0x0000000b090f7220 */ /* 0x000fc60000400000 */
[----:B------:R-:W-:Y:S01]  /*55e60*/  STL [R1+0x184], R16 ;  /* 0x0001841001007387 */ /* 0x000fe20000100800 */
[----:B------:R-:W-:-:S03]  /*55e70*/  FMUL R14, R9, R10 ;  /* 0x0000000a090e7220 */ /* 0x000fc60000400000 */
[----:B------:R-:W3:Y:S04]  /*55e80*/  LDL.LU R11, [R1+0xb00] ;  /* 0x000b0000010b7983 */ /* 0x000ee80000300800 */
[----:B------:R-:W-:Y:S04]  /*55e90*/  STL [R1+0x170], R15 ;  /* 0x0001700f01007387 */ /* 0x000fe80000100800 */
[----:B------:R-:W3:Y:S04]  /*55ea0*/  LDL.LU R10, [R1+0xb04] ;  /* 0x000b0400010a7983 */ /* 0x000ee80000300800 */
[----:B------:R0:W-:Y:S02]  /*55eb0*/  STL [R1+0x174], R14 ;  /* 0x0001740e01007387 */ /* 0x0001e40000100800 */
[----:B0-----:R-:W-:-:S02]  /*55ec0*/  FMUL R14, R9, R13 ;  /* 0x0000000d090e7220 */ /* 0x001fc40000400000 */
[----:B--2---:R-:W-:-:S03]  /*55ed0*/  FMUL R13, R9, R12 ;  /* 0x0000000c090d7220 */ /* 0x004fc60000400000 */
[----:B------:R-:W-:Y:S04]  /*55ee0*/  STL [R1+0x160], R14 ;  /* 0x0001600e01007387 */ /* 0x000fe80000100800 */
[----:B------:R-:W-:Y:S01]  /*55ef0*/  STL [R1+0x164], R13 ;  /* 0x0001640d01007387 */ /* 0x000fe20000100800 */
[C---:B------:R-:W-:Y:S02]  /*55f00*/  FMUL R12, R9.reuse, R8 ;  /* 0x00000008090c7220 */ /* 0x040fe40000400000 */
[----:B------:R-:W-:-:S03]  /*55f10*/  FMUL R8, R9, R7 ;  /* 0x0000000709087220 */ /* 0x000fc60000400000 */
[----:B------:R-:W-:Y:S01]  /*55f20*/  STL [R1+0xc0], R12 ;  /* 0x0000c00c01007387 */ /* 0x000fe20000100800 */
[----:B------:R-:W-:-:S03]  /*55f30*/  FMUL R7, R9, R6 ;  /* 0x0000000609077220 */ /* 0x000fc60000400000 */
[----:B------:R0:W-:Y:S01]  /*55f40*/  STL [R1+0xc4], R8 ;  /* 0x0000c40801007387 */ /* 0x0001e20000100800 */
[----:B------:R-:W-:-:S03]  /*55f50*/  FMUL R6, R9, R2 ;  /* 0x0000000209067220 */ /* 0x000fc60000400000 */
[----:B------:R-:W2:Y:S04]  /*55f60*/  LDL.LU R2, [R1+0xaf0] ;  /* 0x000af00001027983 */ /* 0x000ea80000300800 */
[----:B------:R1:W-:Y:S04]  /*55f70*/  STL [R1+0x240], R7 ;  /* 0x0002400701007387 */ /* 0x0003e80000100800 */
[----:B0-----:R-:W2:Y:S04]  /*55f80*/  LDL.LU R8, [R1+0xaf4] ;  /* 0x000af40001087983 */ /* 0x001ea80000300800 */
[----:B------:R0:W-:Y:S04]  /*55f90*/  STL [R1+0x244], R6 ;  /* 0x0002440601007387 */ /* 0x0001e80000100800 */
[----:B------:R-:W2:Y:S01]  /*55fa0*/  LDL.LU R16, [R1+0xae0] ;  /* 0x000ae00001107983 */ /* 0x000ea20000300800 */
[----:B------:R-:W-:-:S05]  /*55fb0*/  FMUL R5, R9, R5 ;  /* 0x0000000509057220 */ /* 0x000fca0000400000 */
[----:B------:R0:W-:Y:S04]  /*55fc0*/  STL [R1+0x230], R5 ;  /* 0x0002300501007387 */ /* 0x0001e80000100800 */
[----:B------:R-:W2:Y:S01]  /*55fd0*/  LDL.LU R15, [R1+0xae4] ;  /* 0x000ae400010f7983 */ /* 0x000ea20000300800 */
[----:B----4-:R-:W-:-:S05]  /*55fe0*/  FMUL R4, R9, R4 ;  /* 0x0000000409047220 */ /* 0x010fca0000400000 */
[----:B------:R4:W-:Y:S04]  /*55ff0*/  STL [R1+0x234], R4 ;  /* 0x0002340401007387 */ /* 0x0009e80000100800 */
[----:B-1----:R-:W2:Y:S04]  /*56000*/  LDL.LU R7, [R1+0xad0] ;  /* 0x000ad00001077983 */ /* 0x002ea80000300800 */
[----:B0-----:R-:W2:Y:S04]  /*56010*/  LDL.LU R6, [R1+0xad4] ;  /* 0x000ad40001067983 */ /* 0x001ea80000300800 */
[----:B------:R-:W2:Y:S04]  /*56020*/  LDL.LU R5, [R1+0x650] ;  /* 0x0006500001057983 */ /* 0x000ea80000300800 */
[----:B----4-:R-:W4:Y:S04]  /*56030*/  LDL.LU R4, [R1+0x654] ;  /* 0x0006540001047983 */ /* 0x010f280000300800 */
[----:B------:R-:W4:Y:S01]  /*56040*/  LDL.LU R14, [R1+0xbb8] ;  /* 0x000bb800010e7983 */ /* 0x000f220000300800 */
[----:B---3--:R-:W-:-:S05]  /*56050*/  FMUL R11, R9, R11 ;  /* 0x0000000b090b7220 */ /* 0x008fca0000400000 */
[----:B------:R0:W-:Y:S01]  /*56060*/  STL [R1+0x220], R11 ;  /* 0x0002200b01007387 */ /* 0x0001e20000100800 */
[----:B------:R-:W-:-:S03]  /*56070*/  FMUL R10, R9, R10 ;  /* 0x0000000a090a7220 */ /* 0x000fc60000400000 */
[----:B------:R-:W3:Y:S04]  /*56080*/  LDL.LU R13, [R1+0xbbc] ;  /* 0x000bbc00010d7983 */ /* 0x000ee80000300800 */
[----:B------:R2:W-:Y:S04]  /*56090*/  STL [R1+0x224], R10 ;  /* 0x0002240a01007387 */ /* 0x0005e80000100800 */
[----:B------:R-:W3:Y:S04]  /*560a0*/  LDL.LU R12, [R1+0xba8] ;  /* 0x000ba800010c7983 */ /* 0x000ee80000300800 */
[----:B0-----:R-:W3:Y:S01]  /*560b0*/  LDL.LU R11, [R1+0xbac] ;  /* 0x000bac00010b7983 */ /* 0x001ee20000300800 */
[----:B--2---:R-:W-:-:S05]  /*560c0*/  FMUL R10, R9, R2 ;  /* 0x00000002090a7220 */ /* 0x004fca0000400000 */
[----:B------:R0:W-:Y:S01]  /*560d0*/  STL [R1+0x210], R10 ;  /* 0x0002100a01007387 */ /* 0x0001e20000100800 */
[----:B------:R-:W-:-:S03]  /*560e0*/  FMUL R17, R9, R8 ;  /* 0x0000000809117220 */ /* 0x000fc60000400000 */
[----:B0-----:R-:W2:Y:S04]  /*560f0*/  LDL.LU R10, [R1+0xb98] ;  /* 0x000b9800010a7983 */ /* 0x001ea80000300800 */
[----:B------:R-:W2:Y:S01]  /*56100*/  LDL.LU R8, [R1+0xb9c] ;  /* 0x000b9c0001087983 */ /* 0x000ea20000300800 */
[----:B------:R-:W-:-:S03]  /*56110*/  FMUL R16, R9, R16 ;  /* 0x0000001009107220 */ /* 0x000fc60000400000 */
[----:B------:R-:W-:Y:S01]  /*56120*/  STL [R1+0x214], R17 ;  /* 0x0002141101007387 */ /* 0x000fe20000100800 */
[----:B------:R-:W-:-:S03]  /*56130*/  FMUL R15, R9, R15 ;  /* 0x0000000f090f7220 */ /* 0x000fc60000400000 */
[----:B------:R-:W-:Y:S04]  /*56140*/  STL [R1+0x200], R16 ;  /* 0x0002001001007387 */ /* 0x000fe80000100800 */
[----:B------:R-:W-:Y:S01]  /*56150*/  STL [R1+0x204], R15 ;  /* 0x0002040f01007387 */ /* 0x000fe20000100800 */
[C---:B------:R-:W-:Y:S02]  /*56160*/  FMUL R7, R9.reuse, R7 ;  /* 0x0000000709077220 */ /* 0x040fe40000400000 */
[----:B------:R-:W-:-:S03]  /*56170*/  FMUL R6, R9, R6 ;  /* 0x0000000609067220 */ /* 0x000fc60000400000 */
[----:B------:R0:W-:Y:S01]  /*56180*/  STL [R1+0x1f0], R7 ;  /* 0x0001f00701007387 */ /* 0x0001e20000100800 */
[----:B------:R-:W-:-:S03]  /*56190*/  FMUL R5, R9, R5 ;  /* 0x0000000509057220 */ /* 0x000fc60000400000 */
[----:B------:R1:W-:Y:S01]  /*561a0*/  STL [R1+0x1f4], R6 ;  /* 0x0001f40601007387 */ /* 0x0003e20000100800 */
[----:B----4-:R-:W-:-:S03]  /*561b0*/  FMUL R4, R9, R4 ;  /* 0x0000000409047220 */ /* 0x010fc60000400000 */
[----:B0-----:R-:W4:Y:S01]  /*561c0*/  LDL.LU R7, [R1+0xb88] ;  /* 0x000b880001077983 */ /* 0x001f220000300800 */
[----:B------:R-:W-:-:S03]  /*561d0*/  FMUL R9, R3, R14 ;  /* 0x0000000e03097220 */ /* 0x000fc60000400000 */
[----:B------:R0:W-:Y:S04]  /*561e0*/  STL [R1+0x1e0], R5 ;  /* 0x0001e00501007387 */ /* 0x0001e80000100800 */
[----:B-1----:R-:W4:Y:S04]  /*561f0*/  LDL.LU R6, [R1+0xb8c] ;  /* 0x000b8c0001067983 */ /* 0x002f280000300800 */
[----:B------:R1:W-:Y:S04]  /*56200*/  STL [R1+0x1e4], R4 ;  /* 0x0001e40401007387 */ /* 0x0003e80000100800 */
[----:B0-----:R-:W4:Y:S04]  /*56210*/  LDL.LU R5, [R1+0xb78] ;  /* 0x000b780001057983 */ /* 0x001f280000300800 */
[----:B-1----:R-:W4:Y:S04]  /*56220*/  LDL.LU R4, [R1+0xb7c] ;  /* 0x000b7c0001047983 */ /* 0x002f280000300800 */
[----:B------:R0:W-:Y:S01]  /*56230*/  STL [R1+0x1d8], R9 ;  /* 0x0001d80901007387 */ /* 0x0001e20000100800 */
[----:B---3--:R-:W-:-:S05]  /*56240*/  FMUL R13, R3, R13 ;  /* 0x0000000d030d7220 */ /* 0x008fca0000400000 */
[----:B------:R1:W-:Y:S01]  /*56250*/  STL [R1+0x1dc], R13 ;  /* 0x0001dc0d01007387 */ /* 0x0003e20000100800 */
[----:B------:R-:W-:-:S03]  /*56260*/  FMUL R12, R3, R12 ;  /* 0x0000000c030c7220 */ /* 0x000fc60000400000 */
[----:B------:R-:W3:Y:S01]  /*56270*/  LDL.LU R15, [R1+0xb68] ;  /* 0x000b6800010f7983 */ /* 0x000ee20000300800 */
[----:B0-----:R-:W-:-:S03]  /*56280*/  FMUL R9, R3, R11 ;  /* 0x0000000b03097220 */ /* 0x001fc60000400000 */
[----:B------:R-:W-:Y:S04]  /*56290*/  STL [R1+0x1c8], R12 ;  /* 0x0001c80c01007387 */ /* 0x000fe80000100800 */
[----:B------:R-:W3:Y:S04]  /*562a0*/  LDL.LU R14, [R1+0xb6c] ;  /* 0x000b6c00010e7983 */ /* 0x000ee80000300800 */
[----:B------:R2:W-:Y:S04]  /*562b0*/  STL [R1+0x1cc], R9 ;  /* 0x0001cc0901007387 */ /* 0x0005e80000100800 */
[----:B-1----:R-:W3:Y:S01]  /*562c0*/  LDL.LU R13, [R1+0xb58] ;  /* 0x000b5800010d7983 */ /* 0x002ee20000300800 */
[----:B--2---:R-:W-:-:S02]  /*562d0*/  FMUL R9, R3, R10 ;  /* 0x0000000a03097220 */ /* 0x004fc40000400000 */
[----:B------:R-:W-:-:S03]  /*562e0*/  FMUL R8, R3, R8 ;  /* 0x0000000803087220 */ /* 0x000fc60000400000 */
[----:B------:R0:W-:Y:S04]  /*562f0*/  STL [R1+0x1b8], R9 ;  /* 0x0001b80901007387 */ /* 0x0001e80000100800 */
[----:B------:R-:W3:Y:S04]  /*56300*/  LDL.LU R12, [R1+0xb5c] ;  /* 0x000b5c00010c7983 */ /* 0x000ee80000300800 */
[----:B------:R1:W-:Y:S04]  /*56310*/  STL [R1+0x1bc], R8 ;  /* 0x0001bc0801007387 */ /* 0x0003e80000100800 */
[----:B------:R-:W3:Y:S04]  /*56320*/  LDL.LU R11, [R1+0xb48] ;  /* 0x000b4800010b7983 */ /* 0x000ee80000300800 */
[----:B------:R-:W3:Y:S04]  /*56330*/  LDL.LU R10, [R1+0xb4c] ;  /* 0x000b4c00010a7983 */ /* 0x000ee80000300800 */
[----:B0-----:R-:W3:Y:S04]  /*56340*/  LDL.LU R9, [R1+0xb38] ;  /* 0x000b380001097983 */ /* 0x001ee80000300800 */
[----:B-1----:R-:W3:Y:S01]  /*56350*/  LDL.LU R8, [R1+0xb3c] ;  /* 0x000b3c0001087983 */ /* 0x002ee20000300800 */
[----:B------:R-:W-:-:S05]  /*56360*/  LEA.HI R28, R28, 0x48, RZ, 0x1e ;  /* 0x000000481c1c7811 */ /* 0x000fca00078ff0ff */
[----:B------:R-:W0:Y:S01]  /*56370*/  LDS R2, [R28.X16+0x20000] ;  /* 0x020000001c027984 */ /* 0x000e22000000c800 */
[C---:B----4-:R-:W-:Y:S02]  /*56380*/  FMUL R7, R3.reuse, R7 ;  /* 0x0000000703077220 */ /* 0x050fe40000400000 */
[----:B------:R-:W-:-:S03]  /*56390*/  FMUL R6, R3, R6 ;  /* 0x0000000603067220 */ /* 0x000fc60000400000 */
[----:B------:R1:W-:Y:S04]  /*563a0*/  STL [R1+0x1a8], R7 ;  /* 0x0001a80701007387 */ /* 0x0003e80000100800 */
[----:B------:R4:W-:Y:S01]  /*563b0*/  STL [R1+0x1ac], R6 ;  /* 0x0001ac0601007387 */ /* 0x0009e20000100800 */
[----:B------:R-:W-:-:S03]  /*563c0*/  FMUL R5, R3, R5 ;  /* 0x0000000503057220 */ /* 0x000fc60000400000 */
[----:B-1----:R-:W2:Y:S01]  /*563d0*/  LDL.LU R7, [R1+0xb28] ;  /* 0x000b280001077983 */ /* 0x002ea20000300800 */
[----:B------:R-:W-:-:S03]  /*563e0*/  FMUL R4, R3, R4 ;  /* 0x0000000403047220 */ /* 0x000fc60000400000 */
[----:B------:R1:W-:Y:S04]  /*563f0*/  STL [R1+0x198], R5 ;  /* 0x0001980501007387 */ /* 0x0003e80000100800 */
[----:B----4-:R-:W3:Y:S04]  /*56400*/  LDL.LU R6, [R1+0xb2c] ;  /* 0x000b2c0001067983 */ /* 0x010ee80000300800 */
[----:B------:R0:W-:Y:S04]  /*56410*/  STL [R1+0x19c], R4 ;  /* 0x00019c0401007387 */ /* 0x0001e80000100800 */
[----:B-1----:R-:W3:Y:S04]  /*56420*/  LDL.LU R5, [R1+0xb18] ;  /* 0x000b180001057983 */ /* 0x002ee80000300800 */
[----:B0-----:R-:W3:Y:S02]  /*56430*/  LDL.LU R4, [R1+0xb1c] ;  /* 0x000b1c0001047983 */ /* 0x001ee40000300800 */
[----:B---3--:R-:W-:-:S02]  /*56440*/  FMUL R15, R3, R15 ;  /* 0x0000000f030f7220 */ /* 0x008fc40000400000 */
[----:B------:R-:W-:-:S05]  /*56450*/  FMUL R28, R3, R14 ;  /* 0x0000000e031c7220 */ /* 0x000fca0000400000 */
[----:B------:R0:W-:Y:S01]  /*56460*/  STL [R1+0x4250], R28 ;  /* 0x0042501c01007387 */ /* 0x0001e20000100800 */
[----:B------:R-:W-:-:S03]  /*56470*/  FMUL R13, R3, R13 ;  /* 0x0000000d030d7220 */ /* 0x000fc60000400000 */
[----:B------:R1:W-:Y:S01]  /*56480*/  STL [R1+0x188], R15 ;  /* 0x0001880f01007387 */ /* 0x0003e20000100800 */
[----:B0-----:R-:W-:-:S05]  /*56490*/  FMUL R28, R3, R12 ;  /* 0x0000000c031c7220 */ /* 0x001fca0000400000 */
[----:B------:R-:W-:Y:S01]  /*564a0*/  STL [R1+0x4338], R28 ;  /* 0x0043381c01007387 */ /* 0x000fe20000100800 */
[----:B------:R-:W-:-:S03]  /*564b0*/  FMUL R11, R3, R11 ;  /* 0x0000000b030b7220 */ /* 0x000fc60000400000 */
[----:B------:R0:W-:Y:S01]  /*564c0*/  STL [R1+0x178], R13 ;  /* 0x0001780d01007387 */ /* 0x0001e20000100800 */
[----:B------:R-:W-:-:S03]  /*564d0*/  FMUL R10, R3, R10 ;  /* 0x0000000a030a7220 */ /* 0x000fc60000400000 */
[----:B------:R3:W-:Y:S01]  /*564e0*/  STL [R1+0x168], R11 ;  /* 0x0001680b01007387 */ /* 0x0007e20000100800 */
[----:B------:R-:W-:-:S03]  /*564f0*/  FMUL R9, R3, R9 ;  /* 0x0000000903097220 */ /* 0x000fc60000400000 */
[----:B------:R0:W-:Y:S01]  /*56500*/  STL [R1+0x16c], R10 ;  /* 0x00016c0a01007387 */ /* 0x0001e20000100800 */
[----:B------:R-:W-:-:S03]  /*56510*/  FMUL R8, R3, R8 ;  /* 0x0000000803087220 */ /* 0x000fc60000400000 */
[----:B------:R-:W4:Y:S04]  /*56520*/  LDL.LU R17, [R1+0xb08] ;  /* 0x000b080001117983 */ /* 0x000f280000300800 */
[----:B------:R0:W-:Y:S04]  /*56530*/  STL [R1+0xc8], R9 ;  /* 0x0000c80901007387 */ /* 0x0001e80000100800 */
[----:B------:R-:W4:Y:S04]  /*56540*/  LDL.LU R16, [R1+0xb0c] ;  /* 0x000b0c0001107983 */ /* 0x000f280000300800 */
[----:B------:R0:W-:Y:S04]  /*56550*/  STL [R1+0xcc], R8 ;  /* 0x0000cc0801007387 */ /* 0x0001e80000100800 */
[----:B-1----:R-:W4:Y:S04]  /*56560*/  LDL.LU R15, [R1+0xaf8] ;  /* 0x000af800010f7983 */ /* 0x002f280000300800 */
[----:B------:R-:W4:Y:S04]  /*56570*/  LDL.LU R14, [R1+0xafc] ;  /* 0x000afc00010e7983 */ /* 0x000f280000300800 */
[----:B0-----:R-:W4:Y:S04]  /*56580*/  LDL.LU R13, [R1+0xae8] ;  /* 0x000ae800010d7983 */ /* 0x001f280000300800 */
[----:B------:R-:W4:Y:S04]  /*56590*/  LDL.LU R12, [R1+0xaec] ;  /* 0x000aec00010c7983 */ /* 0x000f280000300800 */
[----:B------:R-:W4:Y:S01]  /*565a0*/  LDL.LU R18, [R1+0xad8] ;  /* 0x000ad80001127983 */ /* 0x000f220000300800 */
[----:B--2---:R-:W-:-:S05]  /*565b0*/  FMUL R7, R3, R7 ;  /* 0x0000000703077220 */ /* 0x004fca0000400000 */
[----:B------:R-:W-:Y:S01]  /*565c0*/  STL [R1+0x248], R7 ;  /* 0x0002480701007387 */ /* 0x000fe20000100800 */
[----:B---3--:R-:W-:-:S03]  /*565d0*/  FMUL R6, R3, R6 ;  /* 0x0000000603067220 */ /* 0x008fc60000400000 */
[----:B------:R-:W2:Y:S04]  /*565e0*/  LDL.LU R11, [R1+0xadc] ;  /* 0x000adc00010b7983 */ /* 0x000ea80000300800 */
[----:B------:R0:W-:Y:S01]  /*565f0*/  STL [R1+0x24c], R6 ;  /* 0x00024c0601007387 */ /* 0x0001e20000100800 */
[----:B------:R-:W-:-:S03]  /*56600*/  FMUL R5, R3, R5 ;  /* 0x0000000503057220 */ /* 0x000fc60000400000 */
[----:B------:R-:W3:Y:S01]  /*56610*/  LDL.LU R10, [R1+0x658] ;  /* 0x00065800010a7983 */ /* 0x000ee20000300800 */
[----:B------:R-:W-:-:S03]  /*56620*/  FMUL R4, R3, R4 ;  /* 0x0000000403047220 */ /* 0x000fc60000400000 */
[----:B------:R-:W-:Y:S04]  /*56630*/  STL [R1+0x238], R5 ;  /* 0x0002380501007387 */ /* 0x000fe80000100800 */
[----:B------:R-:W3:Y:S04]  /*56640*/  LDL.LU R9, [R1+0x65c] ;  /* 0x00065c0001097983 */ /* 0x000ee80000300800 */
[----:B------:R1:W-:Y:S04]  /*56650*/  STL [R1+0x23c], R4 ;  /* 0x00023c0401007387 */ /* 0x0003e80000100800 */
[----:B------:R-:W3:Y:S04]  /*56660*/  LDL.LU R8, [R1+0x126c] ;  /* 0x00126c0001087983 */ /* 0x000ee80000300800 */
[----:B0-----:R-:W3:Y:S04]  /*56670*/  LDL.64 R6, [R1+0x1670] ;  /* 0x0016700001067983 */ /* 0x001ee80000100a00 */
[----:B-1----:R-:W3:Y:S01]  /*56680*/  LDL.64 R4, [R1+0x1668] ;  /* 0x0016680001047983 */ /* 0x002ee20000100a00 */
[----:B----4-:R-:W-:-:S02]  /*56690*/  FMUL R19, R3, R17 ;  /* 0x0000001103137220 */ /* 0x010fc40000400000 */
[C---:B------:R-:W-:Y:S02]  /*566a0*/  FMUL R20, R3.reuse, R16 ;  /* 0x0000001003147220 */ /* 0x040fe40000400000 */
[----:B------:R-:W4:Y:S04]  /*566b0*/  LDL.64 R16, [R1+0x1660] ;  /* 0x0016600001107983 */ /* 0x000f280000100a00 */
[----:B------:R0:W-:Y:S04]  /*566c0*/  STL [R1+0x228], R19 ;  /* 0x0002281301007387 */ /* 0x0001e80000100800 */
[----:B------:R-:W-:Y:S01]  /*566d0*/  STL [R1+0x22c], R20 ;  /* 0x00022c1401007387 */ /* 0x000fe20000100800 */
[----:B0-----:R-:W-:-:S02]  /*566e0*/  FMUL R19, R3, R15 ;  /* 0x0000000f03137220 */ /* 0x001fc40000400000 */
[C---:B------:R-:W-:Y:S02]  /*566f0*/  FMUL R15, R3.reuse, R14 ;  /* 0x0000000e030f7220 */ /* 0x040fe40000400000 */
[C---:B------:R-:W-:Y:S01]  /*56700*/  FMUL R14, R3.reuse, R13 ;  /* 0x0000000d030e7220 */ /* 0x040fe20000400000 */
[----:B------:R0:W-:Y:S04]  /*56710*/  STL [R1+0x218], R19 ;  /* 0x0002181301007387 */ /* 0x0001e80000100800 */
[----:B------:R-:W-:Y:S01]  /*56720*/  STL [R1+0x21c], R15 ;  /* 0x00021c0f01007387 */ /* 0x000fe20000100800 */
[----:B0-----:R-:W-:-:S03]  /*56730*/  FMUL R19, R3, R12 ;  /* 0x0000000c03137220 */ /* 0x001fc60000400000 */
[----:B------:R-:W4:Y:S01]  /*56740*/  LDL.64 R12, [R1+0x1658] ;  /* 0x00165800010c7983 */ /* 0x000f220000100a00 */
[----:B------:R-:W-:-:S03]  /*56750*/  FMUL R20, R3, R18 ;  /* 0x0000001203147220 */ /* 0x000fc60000400000 */
[----:B------:R0:W-:Y:S04]  /*56760*/  STL [R1+0x208], R14 ;  /* 0x0002080e01007387 */ /* 0x0001e80000100800 */
[----:B0-----:R-:W4:Y:S04]  /*56770*/  LDL.64 R14, [R1+0x1650] ;  /* 0x00165000010e7983 */ /* 0x001f280000100a00 */
[----:B------:R0:W-:Y:S04]  /*56780*/  STL [R1+0x20c], R19 ;  /* 0x00020c1301007387 */ /* 0x0001e80000100800 */
[----:B0-----:R-:W4:Y:S04]  /*56790*/  LDL.64 R18, [R1+0x1648] ;  /* 0x0016480001127983 */ /* 0x001f280000100a00 */
[----:B------:R-:W-:Y:S01]  /*567a0*/  STL [R1+0x1f8], R20 ;  /* 0x0001f81401007387 */ /* 0x000fe20000100800 */
[----:B--2---:R-:W-:-:S02]  /*567b0*/  FMUL R11, R3, R11 ;  /* 0x0000000b030b7220 */ /* 0x004fc40000400000 */
[----:B---3--:R-:W-:-:S03]  /*567c0*/  FMUL R10, R3, R10 ;  /* 0x0000000a030a7220 */ /* 0x008fc60000400000 */
[----:B------:R-:W-:Y:S04]  /*567d0*/  STL [R1+0x1fc], R11 ;  /* 0x0001fc0b01007387 */ /* 0x000fe80000100800 */
[----:B------:R0:W-:Y:S01]  /*567e0*/  STL [R1+0x1e8], R10 ;  /* 0x0001e80a01007387 */ /* 0x0001e20000100800 */
[----:B------:R-:W-:-:S05]  /*567f0*/  FMUL R9, R3, R9 ;  /* 0x0000000903097220 */ /* 0x000fca0000400000 */
[----:B------:R-:W-:Y:S01]  /*56800*/  STL [R1+0x1ec], R9 ;  /* 0x0001ec0901007387 */ /* 0x000fe20000100800 */
[----:B------:R-:W-:-:S03]  /*56810*/  FFMA R8, R3, R8, R2 ;  /* 0x0000000803087223 */ /* 0x000fc60000000002 */
[----:B0-----:R-:W2:Y:S01]  /*56820*/  LDL.64 R10, [R1+0x1640] ;  /* 0x00164000010a7983 */ /* 0x001ea20000100a00 */
[----:B------:R-:W-:-:S03]  /*56830*/  IMAD.WIDE R6, R29, 0x2, R6 ;  /* 0x000000021d067825 */ /* 0x000fc600078e0206 */
[----:B------:R0:W-:Y:S04]  /*56840*/  STL [R1+0x126c], R8 ;  /* 0x00126c0801007387 */ /* 0x0001e80000100800 */
[----:B------:R1:W3:Y:S04]  /*56850*/  LDG.E.U16 R20, [R6.64] ;  /* 0x0000000606147981 */ /* 0x0002e8000c1e1500 */
[----:B0-----:R-:W3:Y:S01]  /*56860*/  LDL.64 R8, [R1+0x1638] ;  /* 0x0016380001087983 */ /* 0x001ee20000100a00 */
[----:B----4-:R-:W-:-:S03]  /*56870*/  IMAD.WIDE R2, R29, 0x2, R16 ;  /* 0x000000021d027825 */ /* 0x010fc600078e0210 */
[----:B------:R-:W4:Y:S01]  /*56880*/  LDL.64 R16, [R1+0x1630] ;  /* 0x0016300001107983 */ /* 0x000f220000100a00 */
[----:B------:R-:W-:-:S03]  /*56890*/  IMAD.WIDE R4, R29, 0x2, R4 ;  /* 0x000000021d047825 */ /* 0x000fc600078e0204 */
[----:B------:R0:W4:Y:S04]  /*568a0*/  LDG.E.U16 R23, [R2.64] ;  /* 0x0000000602177981 */ /* 0x000128000c1e1500 */
[----:B------:R0:W4:Y:S01]  /*568b0*/  LDG.E.U16 R21, [R4.64] ;  /* 0x0000000604157981 */ /* 0x000122000c1e1500 */
[----:B-1----:R-:W-:-:S03]  /*568c0*/  IMAD.WIDE R6, R29, 0x2, R12 ;  /* 0x000000021d067825 */ /* 0x002fc600078e020c */
[----:B------:R-:W4:Y:S04]  /*568d0*/  LDL.64 R12, [R1+0x1628] ;  /* 0x00162800010c7983 */ /* 0x000f280000100a00 */
[----:B------:R2:W4:Y:S01]  /*568e0*/  LDG.E.U16 R27, [R6.64] ;  /* 0x00000006061b7981 */ /* 0x000522000c1e1500 */
[----:B0-----:R-:W-:-:S03]  /*568f0*/  IMAD.WIDE R4, R29, 0x2, R14 ;  /* 0x000000021d047825 */ /* 0x001fc600078e020e */
[----:B------:R-:W4:Y:S04]  /*56900*/  LDL.64 R14, [R1+0x1620] ;  /* 0x00162000010e7983 */ /* 0x000f280000100a00 */
[----:B------:R3:W4:Y:S01]  /*56910*/  LDG.E.U16 R26, [R4.64] ;  /* 0x00000006041a7981 */ /* 0x000722000c1e1500 */
[----:B------:R-:W-:-:S03]  /*56920*/  IMAD.WIDE R2, R29, 0x2, R18 ;  /* 0x000000021d027825 */ /* 0x000fc600078e0212 */
[----:B------:R-:W4:Y:S04]  /*56930*/  LDL.64 R18, [R1+0x1618] ;  /* 0x0016180001127983 */ /* 0x000f280000100a00 */
[----:B------:R4:W4:Y:S01]  /*56940*/  LDG.E.U16 R24, [R2.64] ;  /* 0x0000000602187981 */ /* 0x000922000c1e1500 */
[----:B--2---:R-:W-:-:S03]  /*56950*/  IMAD.WIDE R6, R29, 0x2, R10 ;  /* 0x000000021d067825 */ /* 0x004fc600078e020a */
[----:B------:R-:W2:Y:S04]  /*56960*/  LDL.64 R10, [R1+0x1610] ;  /* 0x00161000010a7983 */ /* 0x000ea80000100a00 */
[----:B------:R0:W2:Y:S01]  /*56970*/  LDG.E.U16 R25, [R6.64] ;  /* 0x0000000606197981 */ /* 0x0000a2000c1e1500 */
[----:B---3--:R-:W-:-:S03]  /*56980*/  IMAD.WIDE R4, R29, 0x2, R8 ;  /* 0x000000021d047825 */ /* 0x008fc600078e0208 */
[----:B------:R-:W3:Y:S04]  /*56990*/  LDL.64 R8, [R1+0x1608] ;  /* 0x0016080001087983 */ /* 0x000ee80000100a00 */
[----:B------:R1:W3:Y:S01]  /*569a0*/  LDG.E.U16 R28, [R4.64] ;  /* 0x00000006041c7981 */ /* 0x0002e2000c1e1500 */
[----:B----4-:R-:W-:-:S03]  /*569b0*/  IMAD.WIDE R2, R29, 0x2, R16 ;  /* 0x000000021d027825 */ /* 0x010fc600078e0210 */
[----:B------:R-:W4:Y:S04]  /*569c0*/  LDL.64 R16, [R1+0x1600] ;  /* 0x0016000001107983 */ /* 0x000f280000100a00 */
[----:B------:R0:W-:Y:S04]  /*569d0*/  STL [R1+0x834], R20 ;  /* 0x0008341401007387 */ /* 0x0001e80000100800 */
[----:B0-----:R0:W4:Y:S01]  /*569e0*/  LDG.E.U16 R20, [R2.64] ;  /* 0x0000000602147981 */ /* 0x001122000c1e1500 */
[----:B------:R-:W-:-:S03]  /*569f0*/  IMAD.WIDE R6, R29, 0x2, R12 ;  /* 0x000000021d067825 */ /* 0x000fc600078e020c */
[----:B------:R-:W4:Y:S01]  /*56a00*/  LDL.64 R12, [R1+0x15f8] ;  /* 0x0015f800010c7983 */ /* 0x000f220000100a00 */
[----:B-1----:R-:W-:-:S03]  /*56a10*/  IMAD.WIDE R4, R29, 0x2, R14 ;  /* 0x000000021d047825 */ /* 0x002fc600078e020e */
[----:B------:R-:W4:Y:S01]  /*56a20*/  LDL.64 R14, [R1+0x15f0] ;  /* 0x0015f000010e7983 */ /* 0x000f220000100a00 */
[----:B0-----:R-:W-:-:S03]  /*56a30*/  IMAD.WIDE R2, R29, 0x2, R18 ;  /* 0x000000021d027825 */ /* 0x001fc600078e0212 */
[----:B------:R-:W4:Y:S04]  /*56a40*/  LDL.64 R18, [R1+0x15e8] ;  /* 0x0015e80001127983 */ /* 0x000f280000100a00 */
[----:B------:R0:W-:Y:S04]  /*56a50*/  STL [R1+0x82c], R21 ;  /* 0x00082c1501007387 */ /* 0x0001e80000100800 */
[----:B------:R1:W-:Y:S04]  /*56a60*/  STL [R1+0x828], R23 ;  /* 0x0008281701007387 */ /* 0x0003e80000100800 */
[----:B------:R1:W-:Y:S04]  /*56a70*/  STL [R1+0x81c], R27 ;  /* 0x00081c1b01007387 */ /* 0x0003e80000100800 */
[----:B0-----:R2:W4:Y:S04]  /*56a80*/  LDG.E.U16 R21, [R6.64] ;  /* 0x0000000606157981 */ /* 0x001528000c1e1500 */
[----:B-1----:R3:W4:Y:S04]  /*56a90*/  LDG.E.U16 R23, [R4.64] ;  /* 0x0000000604177981 */ /* 0x002728000c1e1500 */
[----:B------:R4:W4:Y:S01]  /*56aa0*/  LDG.E.U16 R27, [R2.64] ;  /* 0x00000006021b7981 */ /* 0x000922000c1e1500 */
[----:B--2---:R-:W-:-:S03]  /*56ab0*/  IMAD.WIDE R6, R29, 0x2, R10 ;  /* 0x000000021d067825 */ /* 0x004fc600078e020a */
[----:B------:R-:W2:Y:S01]  /*56ac0*/  LDL.64 R10, [R1+0x15e0] ;  /* 0x0015e000010a7983 */ /* 0x000ea20000100a00 */
[----:B---3--:R-:W-:-:S03]  /*56ad0*/  IMAD.WIDE R4, R29, 0x2, R8 ;  /* 0x000000021d047825 */ /* 0x008fc600078e0208 */
[----:B------:R-:W3:Y:S01]  /*56ae0*/  LDL.64 R8, [R1+0x15d8] ;  /* 0x0015d80001087983 */ /* 0x000ee20000100a00 */
[----:B----4-:R-:W-:-:S03]  /*56af0*/  IMAD.WIDE R2, R29, 0x2, R16 ;  /* 0x000000021d027825 */ /* 0x010fc600078e0210 */
[----:B------:R-:W4:Y:S04]  /*56b00*/  LDL.64 R16, [R1+0x15d0] ;  /* 0x0015d00001107983 */ /* 0x000f280000100a00 */
[----:B------:R0:W-:Y:S04]  /*56b10*/  STL [R1+0x818], R26 ;  /* 0x0008181a01007387 */ /* 0x0001e80000100800 */
[----:B------:R1:W-:Y:S04]  /*56b20*/  STL [R1+0x810], R24 ;  /* 0x0008101801007387 */ /* 0x0003e80000100800 */
[----:B------:R1:W-:Y:S04]  /*56b30*/  STL [R1+0x808], R25 ;  /* 0x0008081901007387 */ /* 0x0003e80000100800 */
[----:B0-----:R0:W4:Y:S04]  /*56b40*/  LDG.E.U16 R26, [R6.64] ;  /* 0x00000006061a7981 */ /* 0x001128000c1e1500 */
[----:B-1----:R1:W4:Y:S04]  /*56b50*/  LDG.E.U16 R24, [R4.64] ;  /* 0x0000000604187981 */ /* 0x002328000c1e1500 */
[----:B------:R1:W4:Y:S01]  /*56b60*/  LDG.E.U16 R25, [R2.64] ;  /* 0x0000000602197981 */ /* 0x000322000c1e1500 */
[----:B0-----:R-:W-:-:S03]  /*56b70*/  IMAD.WIDE R6, R29, 0x2, R12 ;  /* 0x000000021d067825 */ /* 0x001fc600078e020c */
[----:B------:R-:W4:Y:S01]  /*56b80*/  LDL.64 R12, [R1+0x15c8] ;  /* 0x0015c800010c7983 */ /* 0x000f220000100a00 */
[----:B-1----:R-:W-:-:S03]  /*56b90*/  IMAD.WIDE R4, R29, 0x2, R14 ;  /* 0x000000021d047825 */ /* 0x002fc600078e020e */
[----:B------:R-:W4:Y:S01]  /*56ba0*/  LDL.64 R14, [R1+0x15c0] ;  /* 0x0015c000010e7983 */ /* 0x000f220000100a00 */
[----:B------:R-:W-:-:S03]  /*56bb0*/  IMAD.WIDE R2, R29, 0x2, R18 ;  /* 0x000000021d027825 */ /* 0x000fc600078e0212 */
[----:B------:R-:W4:Y:S04]  /*56bc0*/  LDL.64 R18, [R1+0x15b8] ;  /* 0x0015b80001127983 */ /* 0x000f280000100a00 */
[----:B------:R0:W-:Y:S04]  /*56bd0*/  STL [R1+0x804], R28 ;  /* 0x0008041c01007387 */ /* 0x0001e80000100800 */
[----:B------:R1:W-:Y:S04]  /*56be0*/  STL [R1+0x800], R20 ;  /* 0x0008001401007387 */ /* 0x0003e80000100800 */
[----:B0-----:R2:W4:Y:S04]  /*56bf0*/  LDG.E.U16 R28, [R6.64] ;  /* 0x00000006061c7981 */ /* 0x001528000c1e1500 */
[----:B-1----:R3:W4:Y:S04]  /*56c00*/  LDG.E.U16 R20, [R4.64] ;  /* 0x0000000604147981 */ /* 0x002728000c1e1500 */
[----:B------:R0:W-:Y:S04]  /*56c10*/  STL [R1+0x7f8], R21 ;  /* 0x0007f81501007387 */ /* 0x0001e80000100800 */
[----:B0-----:R4:W4:Y:S01]  /*56c20*/  LDG.E.U16 R21, [R2.64] ;  /* 0x0000000602157981 */ /* 0x001922000c1e1500 */
        /* <DEDUP_REMOVED lines=8> */
[----:B0-----:R0:W4:Y:S04]  /*56cb0*/  LDG.E.U16 R23, [R6.64] ;  /* 0x0000000606177981 */ /* 0x001128000c1e1500 */
[----:B------:R0:W-:Y:S04]  /*56cc0*/  STL [R1+0x7ec], R26 ;  /* 0x0007ec1a01007387 */ /* 0x0001e80000100800 */
[----:B-1----:R1:W4:Y:S04]  /*56cd0*/  LDG.E.U16 R27, [R4.64] ;  /* 0x00000006041b7981 */ /* 0x002328000c1e1500 */
        /* <DEDUP_REMOVED lines=256> */
[----:B------:R-:W3:Y:S04]  /*57ce0*/  LDL.64 R8, [R1+0x12a0] ;  /* 0x0012a00001087983 */ /* 0x000ee80000100a00 */
[----:B------:R0:W-:Y:S04]  /*57cf0*/  STL [R1+0x6ec], R26 ;  /* 0x0006ec1a01007387 */ /* 0x0001e80000100800 */
[----:B0-----:R0:W3:Y:S01]  /*57d00*/  LDG.E.U16 R26, [R6.64] ;  /* 0x00000006061a7981 */ /* 0x0010e2000c1e1500 */
[----:B----4-:R-:W-:-:S03]  /*57d10*/  IMAD.WIDE R2, R29, 0x2, R16 ;  /* 0x000000021d027825 */ /* 0x010fc600078e0210 */
[----:B------:R-:W4:Y:S04]  /*57d20*/  LDL.64 R16, [R1+0x13e8] ;  /* 0x0013e80001107983 */ /* 0x000f280000100a00 */
[----:B------:R1:W-:Y:S04]  /*57d30*/  STL [R1+0x6e8], R24 ;  /* 0x0006e81801007387 */ /* 0x0003e80000100800 */
[----:B------:R0:W-:Y:S04]  /*57d40*/  STL [R1+0x6e4], R25 ;  /* 0x0006e41901007387 */ /* 0x0001e80000100800 */
[----:B-1----:R1:W4:Y:S04]  /*57d50*/  LDG.E.U16 R24, [R4.64] ;  /* 0x0000000604187981 */ /* 0x002328000c1e1500 */
[----:B0-----:R0:W4:Y:S01]  /*57d60*/  LDG.E.U16 R25, [R2.64] ;  /* 0x0000000602197981 */ /* 0x001122000c1e1500 */
[----:B------:R-:W-:-:S03]  /*57d70*/  IMAD.WIDE R6, R29, 0x2, R12 ;  /* 0x000000021d067825 */ /* 0x000fc600078e020c */
[----:B------:R-:W4:Y:S01]  /*57d80*/  LDL.64 R12, [R1+0x13d8] ;  /* 0x0013d800010c7983 */ /* 0x000f220000100a00 */
[----:B-1----:R-:W-:-:S03]  /*57d90*/  IMAD.WIDE R4, R29, 0x2, R14 ;  /* 0x000000021d047825 */ /* 0x002fc600078e020e */
[----:B------:R-:W4:Y:S04]  /*57da0*/  LDL.64 R14, [R1+0x13d0] ;  /* 0x0013d000010e7983 */ /* 0x000f280000100a00 */
[----:B------:R1:W-:Y:S01]  /*57db0*/  STL [R1+0x6e0], R28 ;  /* 0x0006e01c01007387 */ /* 0x0003e20000100800 */
[----:B0-----:R-:W-:-:S03]  /*57dc0*/  IMAD.WIDE R2, R29, 0x2, R18 ;  /* 0x000000021d027825 */ /* 0x001fc600078e0212 */
[----:B-1----:R2:W4:Y:S04]  /*57dd0*/  LDG.E.U16 R28, [R6.64] ;  /* 0x00000006061c7981 */ /* 0x002528000c1e1500 */
[----:B------:R-:W-:Y:S04]  /*57de0*/  STL [R1+0x6d8], R21 ;  /* 0x0006d81501007387 */ /* 0x000fe80000100800 */
[----:B------:R0:W-:Y:S04]  /*57df0*/  STL [R1+0x6dc], R20 ;  /* 0x0006dc1401007387 */ /* 0x0001e80000100800 */
[----:B0-----:R-:W4:Y:S04]  /*57e00*/  LDL.64 R20, [R1+0x13c8] ;  /* 0x0013c80001147983 */ /* 0x001f280000100a00 */
[----:B------:R0:W-:Y:S04]  /*57e10*/  STL [R1+0x6d4], R23 ;  /* 0x0006d41701007387 */ /* 0x0001e80000100800 */
[----:B------:R1:W-:Y:S04]  /*57e20*/  STL [R1+0x6d0], R27 ;  /* 0x0006d01b01007387 */ /* 0x0003e80000100800 */
[----:B------:R-:W4:Y:S04]  /*57e30*/  LDL.64 R18, [R1+0x13b0] ;  /* 0x0013b00001127983 */ /* 0x000f280000100a00 */
[----:B0-----:R0:W4:Y:S04]  /*57e40*/  LDG.E.U16 R23, [R4.64] ;  /* 0x0000000604177981 */ /* 0x001128000c1e1500 */
[----:B-1----:R3:W4:Y:S01]  /*57e50*/  LDG.E.U16 R27, [R2.64] ;  /* 0x00000006021b7981 */ /* 0x002722000c1e1500 */
[----:B--2---:R-:W-:-:S03]  /*57e60*/  IMAD.WIDE R6, R29, 0x2, R10 ;  /* 0x000000021d067825 */ /* 0x004fc600078e020a */
[----:B------:R-:W2:Y:S01]  /*57e70*/  LDL.64 R10, [R1+0x13b8] ;  /* 0x0013b800010a7983 */ /* 0x000ea20000100a00 */
[----:B---3--:R-:W-:-:S03]  /*57e80*/  IMAD.WIDE R2, R29, 0x2, R8 ;  /* 0x000000021d027825 */ /* 0x008fc600078e0208 */
[----:B------:R-:W2:Y:S04]  /*57e90*/  LDL.64 R8, [R1+0x13a8] ;  /* 0x0013a80001087983 */ /* 0x000ea80000100a00 */
[----:B------:R1:W-:Y:S04]  /*57ea0*/  STL [R1+0x15c], R26 ;  /* 0x00015c1a01007387 */ /* 0x0003e80000100800 */
[----:B-1----:R1:W2:Y:S04]  /*57eb0*/  LDG.E.U16 R26, [R2.64] ;  /* 0x00000006021a7981 */ /* 0x0022a8000c1e1500 */
[----:B----4-:R4:W-:Y:S04]  /*57ec0*/  STL [R1+0x158], R24 ;  /* 0x0001581801007387 */ /* 0x0109e80000100800 */
[----:B------:R0:W-:Y:S04]  /*57ed0*/  STL [R1+0x154], R25 ;  /* 0x0001541901007387 */ /* 0x0001e80000100800 */
[----:B----4-:R4:W3:Y:S02]  /*57ee0*/  LDG.E.U16 R24, [R6.64] ;  /* 0x0000000606187981 */ /* 0x0108e4000c1e1500 */
[----:B----4-:R-:W-:-:S02]  /*57ef0*/  IMAD.WIDE R6, R29, 0x2, R12 ;  /* 0x000000021d067825 */ /* 0x010fc400078e020c */
[----:B------:R-:W4:Y:S02]  /*57f00*/  LDL.64 R12, [R1+0x1398] ;  /* 0x00139800010c7983 */ /* 0x000f240000100a00 */
[C---:B0-----:R-:W-:Y:S02]  /*57f10*/  IMAD.WIDE R4, R29.reuse, 0x2, R16 ;  /* 0x000000021d047825 */ /* 0x041fe400078e0210 */
[----:B------:R-:W4:Y:S04]  /*57f20*/  LDL.64 R16, [R1+0x1378] ;  /* 0x0013780001107983 */ /* 0x000f280000100a00 */
[----:B------:R0:W4:Y:S02]  /*57f30*/  LDG.E.U16 R25, [R4.64] ;  /* 0x0000000604197981 */ /* 0x000124000c1e1500 */
[----:B0-----:R-:W-:-:S02]  /*57f40*/  IMAD.WIDE R4, R29, 0x2, R14 ;  /* 0x000000021d047825 */ /* 0x001fc400078e020e */
[----:B------:R-:W4:Y:S04]  /*57f50*/  LDL.64 R14, [R1+0x1358] ;  /* 0x00135800010e7983 */ /* 0x000f280000100a00 */
[----:B------:R0:W-:Y:S04]  /*57f60*/  STL [R1+0x150], R28 ;  /* 0x0001501c01007387 */ /* 0x0001e80000100800 */
[----:B0-----:R0:W4:Y:S01]  /*57f70*/  LDG.E.U16 R28, [R4.64] ;  /* 0x00000006041c7981 */ /* 0x001122000c1e1500 */
[----:B-1----:R-:W-:-:S03]  /*57f80*/  IMAD.WIDE R2, R29, 0x2, R20 ;  /* 0x000000021d027825 */ /* 0x002fc600078e0214 */
[----:B------:R2:W4:Y:S01]  /*57f90*/  LDG.E.U16 R21, [R6.64] ;  /* 0x0000000606157981 */ /* 0x000522000c1e1500 */
[----:B0-----:R-:W-:-:S03]  /*57fa0*/  IMAD.WIDE R4, R29, 0x2, R18 ;  /* 0x000000021d047825 */ /* 0x001fc600078e0212 */
[----:B------:R0:W-:Y:S04]  /*57fb0*/  STL [R1+0x14c], R23 ;  /* 0x00014c1701007387 */ /* 0x0001e80000100800 */
[----:B0-----:R0:W4:Y:S01]  /*57fc0*/  LDG.E.U16 R23, [R2.64] ;  /* 0x0000000602177981 */ /* 0x001122000c1e1500 */
[----:B--2---:R-:W-:-:S03]  /*57fd0*/  IMAD.WIDE R6, R29, 0x2, R10 ;  /* 0x000000021d067825 */ /* 0x004fc600078e020a */
[----:B------:R-:W2:Y:S01]  /*57fe0*/  LDL.64 R10, [R1+0x1338] ;  /* 0x00133800010a7983 */ /* 0x000ea20000100a00 */
[----:B0-----:R-:W-:-:S03]  /*57ff0*/  IMAD.WIDE R2, R29, 0x2, R8 ;  /* 0x000000021d027825 */ /* 0x001fc600078e0208 */
[----:B------:R-:W2:Y:S04]  /*58000*/  LDL.64 R8, [R1+0x1318] ;  /* 0x0013180001087983 */ /* 0x000ea80000100a00 */
[----:B------:R0:W-:Y:S04]  /*58010*/  STL [R1+0x148], R27 ;  /* 0x0001481b01007387 */ /* 0x0001e80000100800 */
[----:B------:R-:W2:Y:S04]  /*58020*/  LDL.64 R18, [R1+0x12f8] ;  /* 0x0012f80001127983 */ /* 0x000ea80000100a00 */
[----:B0-----:R4:W2:Y:S04]  /*58030*/  LDG.E.U16 R27, [R6.64] ;  /* 0x00000006061b7981 */ /* 0x0018a8000c1e1500 */
[----:B------:R0:W-:Y:S04]  /*58040*/  STL [R1+0x144], R26 ;  /* 0x0001441a01007387 */ /* 0x0001e80000100800 */
[----:B0-----:R0:W2:Y:S04]  /*58050*/  LDG.E.U16 R26, [R4.64] ;  /* 0x00000006041a7981 */ /* 0x0010a8000c1e1500 */
[----:B---3--:R1:W-:Y:S04]  /*58060*/  STL [R1+0x140], R24 ;  /* 0x0001401801007387 */ /* 0x0083e80000100800 */
[----:B-1----:R1:W3:Y:S01]  /*58070*/  LDG.E.U16 R24, [R2.64] ;  /* 0x0000000602187981 */ /* 0x0022e2000c1e1500 */
[----:B----4-:R-:W-:-:S03]  /*58080*/  IMAD.WIDE R6, R29, 0x2, R12 ;  /* 0x000000021d067825 */ /* 0x010fc600078e020c */
[----:B------:R-:W4:Y:S01]  /*58090*/  LDL.64 R12, [R1+0x12d8] ;  /* 0x0012d800010c7983 */ /* 0x000f220000100a00 */
[----:B0-----:R-:W-:-:S04]  /*580a0*/  IMAD.WIDE R4, R29, 0x2, R16 ;  /* 0x000000021d047825 */ /* 0x001fc800078e0210 */
[C---:B-1----:R-:W-:Y:S02]  /*580b0*/  IMAD.WIDE R2, R29.reuse, 0x2, R14 ;  /* 0x000000021d027825 */ /* 0x042fe400078e020e */
[----:B------:R-:W4:Y:S04]  /*580c0*/  LDL.64 R14, [R1+0x12b8] ;  /* 0x0012b800010e7983 */ /* 0x000f280000100a00 */
[----:B------:R0:W-:Y:S04]  /*580d0*/  STL [R1+0x13c], R25 ;  /* 0x00013c1901007387 */ /* 0x0001e80000100800 */
[----:B0-----:R2:W4:Y:S04]  /*580e0*/  LDG.E.U16 R25, [R6.64] ;  /* 0x0000000606197981 */ /* 0x001528000c1e1500 */
[----:B------:R0:W-:Y:S04]  /*580f0*/  STL [R1+0x138], R21 ;  /* 0x0001381501007387 */ /* 0x0001e80000100800 */
[----:B0-----:R-:W4:Y:S04]  /*58100*/  LDL.64 R20, [R1+0x1298] ;  /* 0x0012980001147983 */ /* 0x001f280000100a00 */
[----:B------:R0:W-:Y:S04]  /*58110*/  STL [R1+0x134], R28 ;  /* 0x0001341c01007387 */ /* 0x0001e80000100800 */
[----:B------:R1:W-:Y:S04]  /*58120*/  STL [R1+0x130], R23 ;  /* 0x0001301701007387 */ /* 0x0003e80000100800 */
[----:B0-----:R0:W4:Y:S04]  /*58130*/  LDG.E.U16 R28, [R4.64] ;  /* 0x00000006041c7981 */ /* 0x001128000c1e1500 */
[----:B------:R-:W4:Y:S04]  /*58140*/  LDL.64 R16, [R1+0x1390] ;  /* 0x0013900001107983 */ /* 0x000f280000100a00 */
[----:B-1----:R1:W4:Y:S01]  /*58150*/  LDG.E.U16 R23, [R2.64] ;  /* 0x0000000602177981 */ /* 0x002322000c1e1500 */
[----:B--2---:R-:W-:-:S03]  /*58160*/  IMAD.WIDE R6, R29, 0x2, R10 ;  /* 0x000000021d067825 */ /* 0x004fc600078e020a */
[----:B------:R-:W2:Y:S01]  /*58170*/  LDL.64 R10, [R1+0x1388] ;  /* 0x00138800010a7983 */ /* 0x000ea20000100a00 */
[----:B0-----:R-:W-:-:S03]  /*58180*/  IMAD.WIDE R4, R29, 0x2, R8 ;  /* 0x000000021d047825 */ /* 0x001fc600078e0208 */
[----:B------:R-:W2:Y:S01]  /*58190*/  LDL.64 R8, [R1+0x1370] ;  /* 0x0013700001087983 */ /* 0x000ea20000100a00 */
[----:B-1----:R-:W-:-:S03]  /*581a0*/  IMAD.WIDE R2, R29, 0x2, R18 ;  /* 0x000000021d027825 */ /* 0x002fc600078e0212 */
[----:B------:R0:W-:Y:S04]  /*581b0*/  STL [R1+0x12c], R27 ;  /* 0x00012c1b01007387 */ /* 0x0001e80000100800 */
[----:B0-----:R4:W2:Y:S04]  /*581c0*/  LDG.E.U16 R27, [R6.64] ;  /* 0x00000006061b7981 */ /* 0x0018a8000c1e1500 */
[----:B------:R0:W-:Y:S04]  /*581d0*/  STL [R1+0x128], R26 ;  /* 0x0001281a01007387 */ /* 0x0001e80000100800 */
[----:B0-----:R0:W2:Y:S04]  /*581e0*/  LDG.E.U16 R26, [R4.64] ;  /* 0x00000006041a7981 */ /* 0x0010a8000c1e1500 */
[----:B---3--:R1:W-:Y:S04]  /*581f0*/  STL [R1+0x124], R24 ;  /* 0x0001241801007387 */ /* 0x0083e80000100800 */
[----:B------:R-:W3:Y:S01]  /*58200*/  LDL.64 R18, [R1+0x1368] ;  /* 0x0013680001127983 */ /* 0x000ee20000100a00 */
[----:B----4-:R-:W-:-:S03]  /*58210*/  IMAD.WIDE R6, R29, 0x2, R12 ;  /* 0x000000021d067825 */ /* 0x010fc600078e020c */
[----:B------:R-:W4:Y:S04]  /*58220*/  LDL.64 R12, [R1+0x1350] ;  /* 0x00135000010c7983 */ /* 0x000f280000100a00 */
[----:B-1----:R1:W4:Y:S01]  /*58230*/  LDG.E.U16 R24, [R2.64] ;  /* 0x0000000602187981 */ /* 0x002322000c1e1500 */
[----:B0-----:R-:W-:-:S03]  /*58240*/  IMAD.WIDE R4, R29, 0x2, R14 ;  /* 0x000000021d047825 */ /* 0x001fc600078e020e */
[----:B------:R-:W4:Y:S04]  /*58250*/  LDL.64 R14, [R1+0x1348] ;  /* 0x00134800010e7983 */ /* 0x000f280000100a00 */
[----:B------:R0:W-:Y:S04]  /*58260*/  STL [R1+0x120], R25 ;  /* 0x0001201901007387 */ /* 0x0001e80000100800 */
[----:B0-----:R0:W4:Y:S01]  /*58270*/  LDG.E.U16 R25, [R6.64] ;  /* 0x0000000606197981 */ /* 0x001122000c1e1500 */
[----:B-1----:R-:W-:-:S03]  /*58280*/  IMAD.WIDE R2, R29, 0x2, R20 ;  /* 0x000000021d027825 */ /* 0x002fc600078e0214 */
[----:B------:R2:W4:Y:S04]  /*58290*/  LDG.E.U16 R20, [R4.64] ;  /* 0x0000000604147981 */ /* 0x000528000c1e1500 */
[----:B------:R1:W4:Y:S01]  /*582a0*/  LDG.E.U16 R21, [R2.64] ;  /* 0x0000000602157981 */ /* 0x000322000c1e1500 */
[----:B0-----:R-:W-:-:S04]  /*582b0*/  IMAD.WIDE R6, R29, 0x2, R16 ;  /* 0x000000021d067825 */ /* 0x001fc800078e0210 */
[C---:B--2---:R-:W-:Y:S02]  /*582c0*/  IMAD.WIDE R4, R29.reuse, 0x2, R10 ;  /* 0x000000021d047825 */ /* 0x044fe400078e020a */
[----:B------:R-:W2:Y:S04]  /*582d0*/  LDL.64 R10, [R1+0x1330] ;  /* 0x00133000010a7983 */ /* 0x000ea80000100a00 */
[----:B------:R0:W-:Y:S01]  /*582e0*/  STL [R1+0x11c], R28 ;  /* 0x00011c1c01007387 */ /* 0x0001e20000100800 */
[----:B-1----:R-:W-:-:S03]  /*582f0*/  IMAD.WIDE R2, R29, 0x2, R8 ;  /* 0x000000021d027825 */ /* 0x002fc600078e0208 */
[----:B0-----:R3:W2:Y:S04]  /*58300*/  LDG.E.U16 R28, [R6.64] ;  /* 0x00000006061c7981 */ /* 0x0016a8000c1e1500 */
[----:B------:R-:W2:Y:S04]  /*58310*/  LDL.64 R8, [R1+0x1328] ;  /* 0x0013280001087983 */ /* 0x000ea80000100a00 */
[----:B------:R0:W-:Y:S04]  /*58320*/  STL [R1+0x118], R23 ;  /* 0x0001181701007387 */ /* 0x0001e80000100800 */
[----:B------:R-:W2:Y:S04]  /*58330*/  LDL.64 R16, [R1+0x1310] ;  /* 0x0013100001107983 */ /* 0x000ea80000100a00 */
[----:B0-----:R4:W2:Y:S04]  /*58340*/  LDG.E.U16 R23, [R4.64] ;  /* 0x0000000604177981 */ /* 0x0018a8000c1e1500 */
[----:B------:R0:W-:Y:S04]  /*58350*/  STL [R1+0x114], R27 ;  /* 0x0001141b01007387 */ /* 0x0001e80000100800 */
[----:B0-----:R0:W2:Y:S01]  /*58360*/  LDG.E.U16 R27, [R2.64] ;  /* 0x00000006021b7981 */ /* 0x0010a2000c1e1500 */
[----:B---3--:R-:W-:-:S04]  /*58370*/  IMAD.WIDE R6, R29, 0x2, R18 ;  /* 0x000000021d067825 */ /* 0x008fc800078e0212 */
[C---:B----4-:R-:W-:Y:S02]  /*58380*/  IMAD.WIDE R4, R29.reuse, 0x2, R12 ;  /* 0x000000021d047825 */ /* 0x050fe400078e020c */
[----:B------:R-:W3:Y:S04]  /*58390*/  LDL.64 R12, [R1+0x1308] ;  /* 0x00130800010c7983 */ /* 0x000ee80000100a00 */
[----:B------:R1:W-:Y:S04]  /*583a0*/  STL [R1+0x110], R26 ;  /* 0x0001101a01007387 */ /* 0x0003e80000100800 */
[----:B-1----:R2:W4:Y:S04]  /*583b0*/  LDG.E.U16 R26, [R6.64] ;  /* 0x00000006061a7981 */ /* 0x002528000c1e1500 */
[----:B------:R-:W1:Y:S01]  /*583c0*/  S2R R19, SR_TID.X ;  /* 0x0000000000137919 */ /* 0x000e620000002100 */
[----:B0-----:R-:W-:-:S03]  /*583d0*/  IMAD.WIDE R2, R29, 0x2, R14 ;  /* 0x000000021d027825 */ /* 0x001fc600078e020e */
[----:B------:R-:W-:Y:S04]  /*583e0*/  STL [R1+0x108], R25 ;  /* 0x0001081901007387 */ /* 0x000fe80000100800 */
[----:B------:R0:W-:Y:S04]  /*583f0*/  STL [R1+0x10c], R24 ;  /* 0x00010c1801007387 */ /* 0x0001e80000100800 */
[----:B0-----:R-:W3:Y:S04]  /*58400*/  LDL.64 R24, [R1+0x12f0] ;  /* 0x0012f00001187983 */ /* 0x001ee80000100a00 */
[----:B------:R-:W-:Y:S04]  /*58410*/  STL [R1+0x100], R21 ;  /* 0x0001001501007387 */ /* 0x000fe80000100800 */
[----:B------:R0:W-:Y:S04]  /*58420*/  STL [R1+0x104], R20 ;  /* 0x0001041401007387 */ /* 0x0001e80000100800 */
[----:B0-----:R-:W3:Y:S01]  /*58430*/  LDL.64 R20, [R1+0x12e8] ;  /* 0x0012e80001147983 */ /* 0x001ee20000100a00 */
[----:B--2---:R-:W-:-:S03]  /*58440*/  IMAD.WIDE R6, R29, 0x2, R10 ;  /* 0x000000021d067825 */ /* 0x004fc600078e020a */
[----:B------:R0:W-:Y:S04]  /*58450*/  STL [R1+0xfc], R28 ;  /* 0x0000fc1c01007387 */ /* 0x0001e80000100800 */
[----:B0-----:R0:W2:Y:S04]  /*58460*/  LDG.E.U16 R28, [R4.64] ;  /* 0x00000006041c7981 */ /* 0x0010a8000c1e1500 */
[----:B------:R1:W-:Y:S01]  /*58470*/  STL [R1+0xf8], R23 ;  /* 0x0000f81701007387 */ /* 0x0003e20000100800 */
[----:B0-----:R-:W-:-:S05]  /*58480*/  IMAD.WIDE R4, R29, 0x2, R8 ;  /* 0x000000021d047825 */ /* 0x001fca00078e0208 */
[----:B------:R0:W2:Y:S01]  /*58490*/  LDG.E.U16 R9, [R4.64] ;  /* 0x0000000604097981 */ /* 0x0000a2000c1e1500 */
[----:B-1----:R-:W-:-:S03]  /*584a0*/  LOP3.LUT R23, R19, 0x1c, RZ, 0xc0, !PT ;  /* 0x0000001c13177812 */ /* 0x002fc600078ec0ff */
[----:B------:R1:W-:Y:S04]  /*584b0*/  STL [R1+0xf4], R27 ;  /* 0x0000f41b01007387 */ /* 0x0003e80000100800 */
[----:B------:R-:W2:Y:S04]  /*584c0*/  LDL.64 R18, [R1+0x12d0] ;  /* 0x0012d00001127983 */ /* 0x000ea80000100a00 */
[----:B------:R-:W2:Y:S04]  /*584d0*/  LDL.64 R10, [R1+0x12c8] ;  /* 0x0012c800010a7983 */ /* 0x000ea80000100a00 */
[----:B------:R-:W2:Y:S04]  /*584e0*/  LDL.64 R14, [R1+0x12b0] ;  /* 0x0012b000010e7983 */ /* 0x000ea80000100a00 */
[----:B-1----:R1:W2:Y:S01]  /*584f0*/  LDG.E.U16 R27, [R2.64] ;  /* 0x00000006021b7981 */ /* 0x0022a2000c1e1500 */
[----:B------:R-:W-:-:S05]  /*58500*/  LEA.HI R23, R23, 0x50, RZ, 0x1e ;  /* 0x0000005017177811 */ /* 0x000fca00078ff0ff */
[----:B------:R0:W2:Y:S01]  /*58510*/  LDS R8, [R23.X16+0x20000] ;  /* 0x0200000017087984 */ /* 0x0000a2000000c800 */
[----:B-1----:R-:W-:-:S05]  /*58520*/  IMAD.WIDE R2, R29, 0x2, R16 ;  /* 0x000000021d027825 */ /* 0x002fca00078e0210 */
[----:B0-----:R0:W2:Y:S04]  /*58530*/  LDG.E.U16 R23, [R2.64] ;  /* 0x0000000602177981 */ /* 0x0010a8000c1e1500 */
[----:B----4-:R1:W-:Y:S04]  /*58540*/  STL [R1+0xf0], R26 ;  /* 0x0000f01a01007387 */ /* 0x0103e80000100800 */
[----:B------:R-:W4:Y:S04]  /*58550*/  LDL.64 R16, [R1+0x12a8] ;  /* 0x0012a80001107983 */ /* 0x000f280000100a00 */
[----:B-1----:R3:W4:Y:S02]  /*58560*/  LDG.E.U16 R26, [R6.64] ;  /* 0x00000006061a7981 */ /* 0x002724000c1e1500 */
[----:B---3--:R-:W-:-:S02]  /*58570*/  IMAD.WIDE R6, R29, 0x2, R12 ;  /* 0x000000021d067825 */ /* 0x008fc400078e020c */
[----:B------:R-:W3:Y:S02]  /*58580*/  LDL.64 R12, [R1+0x1290] ;  /* 0x00129000010c7983 */ /* 0x000ee40000100a00 */
[----:B------:R-:W-:-:S04]  /*58590*/  IMAD.WIDE R4, R29, 0x2, R24 ;  /* 0x000000021d047825 */ /* 0x000fc800078e0218 */
[C---:B0-----:R-:W-:Y:S01]  /*585a0*/  IMAD.WIDE R2, R29.reuse, 0x2, R20 ;  /* 0x000000021d027825 */ /* 0x041fe200078e0214 */
[----:B--2---:R0:W-:Y:S04]  /*585b0*/  STL [R1+0xec], R28 ;  /* 0x0000ec1c01007387 */ /* 0x0041e80000100800 */
[----:B0-----:R0:W2:Y:S02]  /*585c0*/  LDG.E.U16 R28, [R6.64] ;  /* 0x00000006061c7981 */ /* 0x0010a4000c1e1500 */
[----:B0-----:R-:W-:-:S05]  /*585d0*/  IMAD.WIDE R6, R29, 0x2, R18 ;  /* 0x000000021d067825 */ /* 0x001fca00078e0212 */
[----:B------:R0:W2:Y:S04]  /*585e0*/  LDG.E.U16 R25, [R6.64] ;  /* 0x0000000606197981 */ /* 0x0000a8000c1e1500 */
[----:B------:R1:W-:Y:S04]  /*585f0*/  STL [R1+0xe8], R27 ;  /* 0x0000e81b01007387 */ /* 0x0003e80000100800 */
[----:B-1----:R1:W2:Y:S02]  /*58600*/  LDG.E.U16 R27, [R4.64] ;  /* 0x00000006041b7981 */ /* 0x0022a4000c1e1500 */
[----:B-1----:R-:W-:-:S05]  /*58610*/  IMAD.WIDE R4, R29, 0x2, R10 ;  /* 0x000000021d047825 */ /* 0x002fca00078e020a */
[----:B------:R1:W2:Y:S04]  /*58620*/  LDG.E.U16 R24, [R4.64] ;  /* 0x0000000604187981 */ /* 0x0002a8000c1e1500 */
[----:B----4-:R4:W-:Y:S04]  /*58630*/  STL [R1+0xe4], R26 ;  /* 0x0000e41a01007387 */ /* 0x0109e80000100800 */
[----:B------:R-:W2:Y:S04]  /*58640*/  LDL.64 R10, [R1+0x1288] ;  /* 0x00128800010a7983 */ /* 0x000ea80000100a00 */
[----:B----4-:R4:W2:Y:S02]  /*58650*/  LDG.E.U16 R26, [R2.64] ;  /* 0x00000006021a7981 */ /* 0x0108a4000c1e1500 */
[----:B----4-:R-:W-:-:S02]  /*58660*/  IMAD.WIDE R2, R29, 0x2, R14 ;  /* 0x000000021d027825 */ /* 0x010fc400078e020e */
[----:B------:R-:W4:Y:S04]  /*58670*/  LDL.LU R14, [R1+0x1270] ;  /* 0x00127000010e7983 */ /* 0x000f280000300800 */
[----:B------:R0:W-:Y:S01]  /*58680*/  STL [R1+0xe0], R9 ;  /* 0x0000e00901007387 */ /* 0x0001e20000100800 */
[----:B-1----:R-:W-:-:S05]  /*58690*/  IMAD.WIDE R4, R29, 0x2, R16 ;  /* 0x000000021d047825 */ /* 0x002fca00078e0210 */
[----:B------:R1:W4:Y:S04]  /*586a0*/  LDG.E.U16 R20, [R4.64] ;  /* 0x0000000604147981 */ /* 0x000328000c1e1500 */
[----:B0-----:R-:W4:Y:S04]  /*586b0*/  LDL.LU R9, [R1+0xd30] ;  /* 0x000d300001097983 */ /* 0x001f280000300800 */
[----:B------:R-:W4:Y:S04]  /*586c0*/  LDL.LU R7, [R1+0xd34] ;  /* 0x000d340001077983 */ /* 0x000f280000300800 */
[----:B------:R0:W-:Y:S04]  /*586d0*/  STL [R1+0xdc], R23 ;  /* 0x0000dc1701007387 */ /* 0x0001e80000100800 */
[----:B------:R-:W1:Y:S04]  /*586e0*/  LDL.LU R17, [R1+0xd20] ;  /* 0x000d200001117983 */ /* 0x000e680000300800 */
[----:B------:R-:W4:Y:S04]  /*586f0*/  LDL.LU R15, [R1+0xd10] ;  /* 0x000d1000010f7983 */ /* 0x000f280000300800 */
[----:B0-----:R3:W4:Y:S02]  /*58700*/  LDG.E.U16 R23, [R2.64] ;  /* 0x0000000602177981 */ /* 0x001724000c1e1500 */
[----:B---3--:R-:W-:-:S02]  /*58710*/  IMAD.WIDE R2, R29, 0x2, R12 ;  /* 0x000000021d027825 */ /* 0x008fc400078e020c */
[----:B------:R-:W3:Y:S04]  /*58720*/  LDL.LU R12, [R1+0xd00] ;  /* 0x000d0000010c7983 */ /* 0x000ee80000300800 */
[----:B------:R-:W3:Y:S04]  /*58730*/  LDL.LU R16, [R1+0xd24] ;  /* 0x000d240001107983 */ /* 0x000ee80000300800 */
[----:B------:R-:W3:Y:S04]  /*58740*/  LDL.LU R13, [R1+0xd14] ;  /* 0x000d1400010d7983 */ /* 0x000ee80000300800 */
[----:B------:R-:W3:Y:S04]  /*58750*/  LDL.LU R6, [R1+0xd04] ;  /* 0x000d040001067983 */ /* 0x000ee80000300800 */
[----:B------:R2:W3:Y:S02]  /*58760*/  LDG.E.U16 R19, [R2.64] ;  /* 0x0000000602137981 */ /* 0x0004e4000c1e1500 */
[----:B--2---:R-:W-:-:S02]  /*58770*/  IMAD.WIDE R2, R29, 0x2, R10 ;  /* 0x000000021d027825 */ /* 0x004fc400078e020a */
[----:B------:R-:W2:Y:S04]  /*58780*/  LDL.LU R29, [R1+0x4794] ;  /* 0x00479400011d7983 */ /* 0x000ea80000300800 */
[----:B------:R0:W2:Y:S01]  /*58790*/  LDG.E.U16 R18, [R2.64] ;  /* 0x0000000602127981 */ /* 0x0000a2000c1e1500 */
[----:B----4-:R-:W-:-:S05]  /*587a0*/  FFMA R14, R0, R14, R8 ;  /* 0x0000000e000e7223 */ /* 0x010fca0000000008 */
[----:B------:R4:W-:Y:S04]  /*587b0*/  STL [R1+0x1270], R14 ;  /* 0x0012700e01007387 */ /* 0x0009e80000100800 */
[----:B------:R-:W-:Y:S01]  /*587c0*/  STL [R1+0xd8], R28 ;  /* 0x0000d81c01007387 */ /* 0x000fe20000100800 */
[----:B0-----:R-:W-:-:S03]  /*587d0*/  FMUL R3, R0, R9 ;  /* 0x0000000900037220 */ /* 0x001fc60000400000 */
[----:B------:R-:W-:Y:S01]  /*587e0*/  STL [R1+0xd4], R27 ;  /* 0x0000d41b01007387 */ /* 0x000fe20000100800 */
[----:B------:R-:W-:-:S03]  /*587f0*/  FMUL R2, R0, R7 ;  /* 0x0000000700027220 */ /* 0x000fc60000400000 */
[----:B------:R-:W-:Y:S04]  /*58800*/  STL [R1+0xd0], R26 ;  /* 0x0000d01a01007387 */ /* 0x000fe80000100800 */
[----:B----4-:R-:W4:Y:S04]  /*58810*/  LDL.LU R14, [R1+0xcf0] ;  /* 0x000cf000010e7983 */ /* 0x010f280000300800 */
[----:B------:R-:W-:Y:S04]  /*58820*/  STL [R1+0xb0], R3 ;  /* 0x0000b00301007387 */ /* 0x000fe80000100800 */
[----:B------:R-:W4:Y:S01]  /*58830*/  LDL.LU R11, [R1+0xcf4] ;  /* 0x000cf400010b7983 */ /* 0x000f220000300800 */
[----:B-1----:R-:W-:-:S03]  /*58840*/  FMUL R5, R0, R17 ;  /* 0x0000001100057220 */ /* 0x002fc60000400000 */
[----:B------:R0:W-:Y:S04]  /*58850*/  STL [R1+0xb4], R2 ;  /* 0x0000b40201007387 */ /* 0x0001e80000100800 */
[----:B------:R-:W4:Y:S04]  /*58860*/  LDL.LU R10, [R1+0xce0] ;  /* 0x000ce000010a7983 */ /* 0x000f280000300800 */
[----:B------:R-:W-:Y:S04]  /*58870*/  STL [R1+0x3c], R25 ;  /* 0x00003c1901007387 */ /* 0x000fe80000100800 */
[----:B------:R-:W4:Y:S01]  /*58880*/  LDL.LU R9, [R1+0xce4] ;  /* 0x000ce40001097983 */ /* 0x000f220000300800 */
[----:B0-----:R-:W-:-:S02]  /*58890*/  FMUL R2, R0, R15 ;  /* 0x0000000f00027220 */ /* 0x001fc40000400000 */
[C---:B---3--:R-:W-:Y:S01]  /*588a0*/  FMUL R3, R0.reuse, R16 ;  /* 0x0000001000037220 */ /* 0x048fe20000400000 */
[----:B------:R-:W-:Y:S04]  /*588b0*/  STL [R1+0x38], R24 ;  /* 0x0000381801007387 */ /* 0x000fe80000100800 */
[----:B------:R-:W3:Y:S04]  /*588c0*/  LDL.LU R8, [R1+0xcd0] ;  /* 0x000cd00001087983 */ /* 0x000ee80000300800 */
[----:B------:R-:W3:Y:S04]  /*588d0*/  LDL.LU R7, [R1+0xcd4] ;  /* 0x000cd40001077983 */ /* 0x000ee80000300800 */
[----:B------:R-:W-:Y:S04]  /*588e0*/  STL [R1+0x34], R23 ;  /* 0x0000341701007387 */ /* 0x000fe80000100800 */
[----:B------:R0:W-:Y:S04]  /*588f0*/  STL [R1+0xa0], R5 ;  /* 0x0000a00501007387 */ /* 0x0001e80000100800 */
[----:B------:R1:W-:Y:S01]  /*58900*/  STL [R1+0xa4], R3 ;  /* 0x0000a40301007387 */ /* 0x0003e20000100800 */
[----:B0-----:R-:W-:-:S03]  /*58910*/  FMUL R5, R0, R13 ;  /* 0x0000000d00057220 */ /* 0x001fc60000400000 */
[----:B------:R0:W-:Y:S01]  /*58920*/  STL [R1+0x90], R2 ;  /* 0x0000900201007387 */ /* 0x0001e20000100800 */
[----:B-1----:R-:W-:-:S03]  /*58930*/  FMUL R3, R0, R12 ;  /* 0x0000000c00037220 */ /* 0x002fc60000400000 */
[----:B------:R-:W-:Y:S04]  /*58940*/  STL [R1+0x30], R20 ;  /* 0x0000301401007387 */ /* 0x000fe80000100800 */
[----:B------:R1:W-:Y:S01]  /*58950*/  STL [R1+0x94], R5 ;  /* 0x0000940501007387 */ /* 0x0003e20000100800 */
[----:B0-----:R-:W-:-:S03]  /*58960*/  FMUL R2, R0, R6 ;  /* 0x0000000600027220 */ /* 0x001fc60000400000 */
[----:B------:R-:W3:Y:S04]  /*58970*/  LDL.LU R13, [R1+0xcc0] ;  /* 0x000cc000010d7983 */ /* 0x000ee80000300800 */
[----:B------:R0:W-:Y:S04]  /*58980*/  STL [R1+0x80], R3 ;  /* 0x0000800301007387 */ /* 0x0001e80000100800 */
[----:B------:R-:W3:Y:S04]  /*58990*/  LDL.LU R12, [R1+0xcc4] ;  /* 0x000cc400010c7983 */ /* 0x000ee80000300800 */
[----:B------:R0:W-:Y:S04]  /*589a0*/  STL [R1+0x84], R2 ;  /* 0x0000840201007387 */ /* 0x0001e80000100800 */
[----:B------:R-:W-:Y:S04]  /*589b0*/  STL [R1+0x2c], R19 ;  /* 0x00002c1301007387 */ /* 0x000fe80000100800 */
[----:B------:R-:W3:Y:S04]  /*589c0*/  LDL.LU R6, [R1+0xcb0] ;  /* 0x000cb00001067983 */ /* 0x000ee80000300800 */
[----:B-1----:R-:W3:Y:S04]  /*589d0*/  LDL.LU R5, [R1+0xcb4] ;  /* 0x000cb40001057983 */ /* 0x002ee80000300800 */
[----:B0-----:R-:W3:Y:S04]  /*589e0*/  LDL.LU R3, [R1+0xca0] ;  /* 0x000ca00001037983 */ /* 0x001ee80000300800 */
[----:B------:R-:W3:Y:S04]  /*589f0*/  LDL.LU R2, [R1+0xca4] ;  /* 0x000ca40001027983 */ /* 0x000ee80000300800 */
[----:B--2---:R-:W-:Y:S01]  /*58a00*/  STL [R1+0x28], R18 ;  /* 0x0000281201007387 */ /* 0x004fe20000100800 */
[----:B----4-:R-:W-:-:S02]  /*58a10*/  FMUL R14, R0, R14 ;  /* 0x0000000e000e7220 */ /* 0x010fc40000400000 */
[----:B------:R-:W-:-:S03]  /*58a20*/  FMUL R11, R0, R11 ;  /* 0x0000000b000b7220 */ /* 0x000fc60000400000 */
[----:B------:R0:W-:Y:S01]  /*58a30*/  STL [R1+0x70], R14 ;  /* 0x0000700e01007387 */ /* 0x0001e20000100800 */
[----:B------:R-:W-:-:S03]  /*58a40*/  FMUL R10, R0, R10 ;  /* 0x0000000a000a7220 */ /* 0x000fc60000400000 */
[----:B------:R1:W-:Y:S01]  /*58a50*/  STL [R1+0x74], R11 ;  /* 0x0000740b01007387 */ /* 0x0003e20000100800 */
[----:B------:R-:W-:-:S03]  /*58a60*/  FMUL R9, R0, R9 ;  /* 0x0000000900097220 */ /* 0x000fc60000400000 */
[----:B------:R2:W-:Y:S04]  /*58a70*/  STL [R1+0x60], R10 ;  /* 0x0000600a01007387 */ /* 0x0005e80000100800 */
[----:B------:R4:W-:Y:S01]  /*58a80*/  STL [R1+0x64], R9 ;  /* 0x0000640901007387 */ /* 0x0009e20000100800 */
[----:B---3--:R-:W-:-:S03]  /*58a90*/  FMUL R8, R0, R8 ;  /* 0x0000000800087220 */ /* 0x008fc60000400000 */
[----:B0-----:R-:W3:Y:S01]  /*58aa0*/  LDL.LU R14, [R1+0xc90] ;  /* 0x000c9000010e7983 */ /* 0x001ee20000300800 */
[----:B------:R-:W-:-:S03]  /*58ab0*/  FMUL R7, R0, R7 ;  /* 0x0000000700077220 */ /* 0x000fc60000400000 */
[----:B------:R0:W-:Y:S04]  /*58ac0*/  STL [R1+0x50], R8 ;  /* 0x0000500801007387 */ /* 0x0001e80000100800 */
[----:B-1----:R-:W3:Y:S04]  /*58ad0*/  LDL.LU R11, [R1+0xc94] ;  /* 0x000c9400010b7983 */ /* 0x002ee80000300800 */
[----:B------:R1:W-:Y:S04]  /*58ae0*/  STL [R1+0x54], R7 ;  /* 0x0000540701007387 */ /* 0x0003e80000100800 */
[----:B--2---:R-:W2:Y:S04]  /*58af0*/  LDL.LU R10, [R1+0xc80] ;  /* 0x000c8000010a7983 */ /* 0x004ea80000300800 */
[----:B----4-:R-:W4:Y:S04]  /*58b00*/  LDL.LU R9, [R1+0xc84] ;  /* 0x000c840001097983 */ /* 0x010f280000300800 */
[----:B0-----:R-:W4:Y:S04]  /*58b10*/  LDL.LU R8, [R1+0xc70] ;  /* 0x000c700001087983 */ /* 0x001f280000300800 */
[----:B-1----:R-:W4:Y:S01]  /*58b20*/  LDL.LU R7, [R1+0xc74] ;  /* 0x000c740001077983 */ /* 0x002f220000300800 */
[----:B------:R-:W-:-:S02]  /*58b30*/  FMUL R13, R0, R13 ;  /* 0x0000000d000d7220 */ /* 0x000fc40000400000 */
[----:B------:R-:W-:-:S03]  /*58b40*/  FMUL R12, R0, R12 ;  /* 0x0000000c000c7220 */ /* 0x000fc60000400000 */
[----:B------:R0:W-:Y:S04]  /*58b50*/  STL [R1+0x40], R13 ;  /* 0x0000400d01007387 */ /* 0x0001e80000100800 */
[----:B------:R1:W-:Y:S01]  /*58b60*/  STL [R1+0x44], R12 ;  /* 0x0000440c01007387 */ /* 0x0003e20000100800 */
[C---:B------:R-:W-:Y:S02]  /*58b70*/  FMUL R6, R0.reuse, R6 ;  /* 0x0000000600067220 */ /* 0x040fe40000400000 */
[----:B------:R-:W-:-:S03]  /*58b80*/  FMUL R5, R0, R5 ;  /* 0x0000000500057220 */ /* 0x000fc60000400000 */
[----:B------:R1:W-:Y:S01]  /*58b90*/  STL [R1+0x650], R6 ;  /* 0x0006500601007387 */ /* 0x0003e20000100800 */
[----:B------:R-:W-:-:S03]  /*58ba0*/  FMUL R3, R0, R3 ;  /* 0x0000000300037220 */ /* 0x000fc60000400000 */
[----:B------:R1:W-:Y:S01]  /*58bb0*/  STL [R1+0x654], R5 ;  /* 0x0006540501007387 */ /* 0x0003e20000100800 */
[----:B------:R-:W-:-:S03]  /*58bc0*/  FMUL R2, R0, R2 ;  /* 0x0000000200027220 */ /* 0x000fc60000400000 */
[----:B0-----:R-:W4:Y:S04]  /*58bd0*/  LDL.LU R13, [R1+0xd50] ;  /* 0x000d5000010d7983 */ /* 0x001f280000300800 */
[----:B------:R0:W-:Y:S04]  /*58be0*/  STL [R1+0x660], R3 ;  /* 0x0006600301007387 */ /* 0x0001e80000100800 */
[----:B-1----:R-:W4:Y:S04]  /*58bf0*/  LDL.LU R12, [R1+0xd54] ;  /* 0x000d5400010c7983 */ /* 0x002f280000300800 */
[----:B------:R1:W-:Y:S04]  /*58c00*/  STL [R1+0x664], R2 ;  /* 0x0006640201007387 */ /* 0x0003e80000100800 */
[----:B------:R-:W4:Y:S04]  /*58c10*/  LDL.LU R6, [R1+0xd40] ;  /* 0x000d400001067983 */ /* 0x000f280000300800 */
[----:B------:R-:W4:Y:S04]  /*58c20*/  LDL.LU R5, [R1+0xd44] ;  /* 0x000d440001057983 */ /* 0x000f280000300800 */
[----:B0-----:R-:W4:Y:S04]  /*58c30*/  LDL.LU R3, [R1+0xc60] ;  /* 0x000c600001037983 */ /* 0x001f280000300800 */
[----:B-1----:R-:W4:Y:S01]  /*58c40*/  LDL.LU R2, [R1+0xc64] ;  /* 0x000c640001027983 */ /* 0x002f220000300800 */
[----:B---3--:R-:W-:-:S02]  /*58c50*/  FMUL R14, R0, R14 ;  /* 0x0000000e000e7220 */ /* 0x008fc40000400000 */
[----:B------:R-:W-:-:S03]  /*58c60*/  FMUL R11, R0, R11 ;  /* 0x0000000b000b7220 */ /* 0x000fc60000400000 */
[----:B------:R-:W-:Y:S01]  /*58c70*/  STL [R1+0x670], R14 ;  /* 0x0006700e01007387 */ /* 0x000fe20000100800 */
[----:B--2---:R-:W-:-:S03]  /*58c80*/  FMUL R10, R0, R10 ;  /* 0x0000000a000a7220 */ /* 0x004fc60000400000 */
[----:B------:R0:W-:Y:S01]  /*58c90*/  STL [R1+0x674], R11 ;  /* 0x0006740b01007387 */ /* 0x0001e20000100800 */
[----:B----4-:R-:W-:-:S03]  /*58ca0*/  FMUL R9, R0, R9 ;  /* 0x0000000900097220 */ /* 0x010fc60000400000 */
[----:B------:R1:W-:Y:S01]  /*58cb0*/  STL [R1+0x680], R10 ;  /* 0x0006800a01007387 */ /* 0x0003e20000100800 */
[----:B------:R-:W-:-:S03]  /*58cc0*/  FMUL R8, R0, R8 ;  /* 0x0000000800087220 */ /* 0x000fc60000400000 */
[----:B------:R2:W-:Y:S01]  /*58cd0*/  STL [R1+0x684], R9 ;  /* 0x0006840901007387 */ /* 0x0005e20000100800 */
[----:B------:R-:W-:-:S03]  /*58ce0*/  FMUL R7, R0, R7 ;  /* 0x0000000700077220 */ /* 0x000fc60000400000 */
[----:B0-----:R-:W3:Y:S04]  /*58cf0*/  LDL.LU R11, [R1+0x1274] ;  /* 0x00127400010b7983 */ /* 0x001ee80000300800 */
[----:B------:R0:W-:Y:S04]  /*58d00*/  STL [R1+0x690], R8 ;  /* 0x0006900801007387 */ /* 0x0001e80000100800 */
[----:B-1----:R-:W4:Y:S04]  /*58d10*/  LDL.LU R10, [R1+0xd38] ;  /* 0x000d3800010a7983 */ /* 0x002f280000300800 */
[----:B------:R1:W-:Y:S04]  /*58d20*/  STL [R1+0x694], R7 ;  /* 0x0006940701007387 */ /* 0x0003e80000100800 */
[----:B--2---:R-:W2:Y:S04]  /*58d30*/  LDL.LU R9, [R1+0xd3c] ;  /* 0x000d3c0001097983 */ /* 0x004ea80000300800 */
[----:B0-----:R-:W2:Y:S04]  /*58d40*/  LDL.LU R8, [R1+0xd28] ;  /* 0x000d280001087983 */ /* 0x001ea80000300800 */
[----:B-1----:R-:W2:Y:S01]  /*58d50*/  LDL.LU R7, [R1+0xd2c] ;  /* 0x000d2c0001077983 */ /* 0x002ea20000300800 */
[----:B------:R-:W-:-:S02]  /*58d60*/  FMUL R13, R0, R13 ;  /* 0x0000000d000d7220 */ /* 0x000fc40000400000 */
[----:B------:R-:W-:-:S03]  /*58d70*/  FMUL R12, R0, R12 ;  /* 0x0000000c000c7220 */ /* 0x000fc60000400000 */
[----:B------:R-:W-:Y:S01]  /*58d80*/  STL [R1+0x6a0], R13 ;  /* 0x0006a00d01007387 */ /* 0x000fe20000100800 */
[----:B------:R-:W-:-:S03]  /*58d90*/  FMUL R6, R0, R6 ;  /* 0x0000000600067220 */ /* 0x000fc60000400000 */
[----:B------:R-:W-:Y:S01]  /*58da0*/  STL [R1+0x6a4], R12 ;  /* 0x0006a40c01007387 */ /* 0x000fe20000100800 */
[----:B------:R-:W-:-:S03]  /*58db0*/  FMUL R5, R0, R5 ;  /* 0x0000000500057220 */ /* 0x000fc60000400000 */
[----:B------:R0:W-:Y:S01]  /*58dc0*/  STL [R1+0x6b0], R6 ;  /* 0x0006b00601007387 */ /* 0x0001e20000100800 */
[----:B------:R-:W-:-:S03]  /*58dd0*/  FMUL R3, R0, R3 ;  /* 0x0000000300037220 */ /* 0x000fc60000400000 */
[----:B------:R1:W-:Y:S04]  /*58de0*/  STL [R1+0x6b4], R5 ;  /* 0x0006b40501007387 */ /* 0x0003e80000100800 */
[----:B0-----:R-:W2:Y:S04]  /*58df0*/  LDL.LU R6, [R1+0xd18] ;  /* 0x000d180001067983 */ /* 0x001ea80000300800 */
[----:B------:R0:W-:Y:S04]  /*58e00*/  STL [R1+0x6c0], R3 ;  /* 0x0006c00301007387 */ /* 0x0001e80000100800 */
[----:B-1----:R-:W2:Y:S04]  /*58e10*/  LDL.LU R5, [R1+0xd1c] ;  /* 0x000d1c0001057983 */ /* 0x002ea80000300800 */
[----:B------:R-:W1:Y:S02]  /*58e20*/  S2R R21, SR_TID.X ;  /* 0x0000000000157919 */ /* 0x000e640000002100 */
[----:B-1----:R-:W-:-:S04]  /*58e30*/  LOP3.LUT R21, R21, 0x1c, RZ, 0xc0, !PT ;  /* 0x0000001c15157812 */ /* 0x002fc800078ec0ff */
[----:B------:R-:W-:-:S05]  /*58e40*/  LEA.HI R21, R21, 0x58, RZ, 0x1e ;  /* 0x0000005815157811 */ /* 0x000fca00078ff0ff */
[----:B------:R-:W3:Y:S01]  /*58e50*/  LDS R4, [R21.X16+0x20000] ;  /* 0x0200000015047984 */ /* 0x000ee2000000c800 */
[----:B------:R-:W-:-:S05]  /*58e60*/  FMUL R0, R0, R2 ;  /* 0x0000000200007220 */ /* 0x000fca0000400000 */
[----:B------:R4:W-:Y:S04]  /*58e70*/  STL [R1+0x6c4], R0 ;  /* 0x0006c40001007387 */ /* 0x0009e80000100800 */
[----:B------:R-:W2:Y:S04]  /*58e80*/  LDL.LU R14, [R1+0xd08] ;  /* 0x000d0800010e7983 */ /* 0x000ea80000300800 */
[----:B------:R-:W2:Y:S04]  /*58e90*/  LDL.LU R13, [R1+0xd0c] ;  /* 0x000d0c00010d7983 */ /* 0x000ea80000300800 */
[----:B0-----:R-:W2:Y:S04]  /*58ea0*/  LDL.LU R3, [R1+0xcf8] ;  /* 0x000cf80001037983 */ /* 0x001ea80000300800 */
[----:B------:R-:W2:Y:S01]  /*58eb0*/  LDL.LU R2, [R1+0xcfc] ;  /* 0x000cfc0001027983 */ /* 0x000ea20000300800 */
[----:B---3--:R-:W-:-:S02]  /*58ec0*/  FFMA R11, R22, R11, R4 ;  /* 0x0000000b160b7223 */ /* 0x008fc40000000004 */
[----:B----4-:R-:W-:-:S03]  /*58ed0*/  FMUL R0, R22, R10 ;  /* 0x0000000a16007220 */ /* 0x010fc60000400000 */
[----:B------:R-:W-:Y:S04]  /*58ee0*/  STL [R1+0x1274], R11 ;  /* 0x0012740b01007387 */ /* 0x000fe80000100800 */
[----:B------:R0:W-:Y:S01]  /*58ef0*/  STL [R1+0xb8], R0 ;  /* 0x0000b80001007387 */ /* 0x0001e20000100800 */
[C---:B--2---:R-:W-:Y:S02]  /*58f00*/  FMUL R9, R22.reuse, R9 ;  /* 0x0000000916097220 */ /* 0x044fe40000400000 */
[----:B------:R-:W-:-:S03]  /*58f10*/  FMUL R4, R22, R8 ;  /* 0x0000000816047220 */ /* 0x000fc60000400000 */
[----:B------:R1:W-:Y:S01]  /*58f20*/  STL [R1+0xbc], R9 ;  /* 0x0000bc0901007387 */ /* 0x0003e20000100800 */
[----:B0-----:R-:W-:-:S03]  /*58f30*/  FMUL R0, R22, R7 ;  /* 0x0000000716007220 */ /* 0x001fc60000400000 */
[----:B------:R-:W2:Y:S04]  /*58f40*/  LDL.LU R12, [R1+0xce8] ;  /* 0x000ce800010c7983 */ /* 0x000ea80000300800 */
[----:B------:R0:W-:Y:S04]  /*58f50*/  STL [R1+0xa8], R4 ;  /* 0x0000a80401007387 */ /* 0x0001e80000100800 */
[----:B------:R-:W3:Y:S04]  /*58f60*/  LDL.LU R11, [R1+0xcec] ;  /* 0x000cec00010b7983 */ /* 0x000ee80000300800 */
[----:B------:R4:W-:Y:S04]  /*58f70*/  STL [R1+0xac], R0 ;  /* 0x0000ac0001007387 */ /* 0x0009e80000100800 */
[----:B------:R-:W3:Y:S04]  /*58f80*/  LDL.LU R10, [R1+0xcd8] ;  /* 0x000cd800010a7983 */ /* 0x000ee80000300800 */
[----:B-1----:R-:W3:Y:S04]  /*58f90*/  LDL.LU R9, [R1+0xcdc] ;  /* 0x000cdc0001097983 */ /* 0x002ee80000300800 */
[----:B------:R-:W3:Y:S04]  /*58fa0*/  LDL.LU R8, [R1+0xcc8] ;  /* 0x000cc80001087983 */ /* 0x000ee80000300800 */
[----:B------:R-:W3:Y:S01]  /*58fb0*/  LDL.LU R7, [R1+0xccc] ;  /* 0x000ccc0001077983 */ /* 0x000ee20000300800 */
[----:B0-----:R-:W-:-:S03]  /*58fc0*/  FMUL R4, R22, R6 ;  /* 0x0000000616047220 */ /* 0x001fc60000400000 */
[----:B------:R-:W3:Y:S04]  /*58fd0*/  LDL.LU R6, [R1+0xcb8] ;  /* 0x000cb80001067983 */ /* 0x000ee80000300800 */
[----:B------:R-:W-:Y:S01]  /*58fe0*/  STL [R1+0x98], R4 ;  /* 0x0000980401007387 */ /* 0x000fe20000100800 */
[----:B----4-:R-:W-:-:S03]  /*58ff0*/  FMUL R0, R22, R5 ;  /* 0x0000000516007220 */ /* 0x010fc60000400000 */
[----:B------:R-:W4:Y:S04]  /*59000*/  LDL.LU R5, [R1+0xcbc] ;  /* 0x000cbc0001057983 */ /* 0x000f280000300800 */
[----:B------:R0:W-:Y:S02]  /*59010*/  STL [R1+0x9c], R0 ;  /* 0x00009c0001007387 */ /* 0x0001e40000100800 */
[C---:B0-----:R-:W-:Y:S02]  /*59020*/  FMUL R0, R22.reuse, R14 ;  /* 0x0000000e16007220 */ /* 0x041fe40000400000 */
[----:B------:R-:W-:-:S03]  /*59030*/  FMUL R4, R22, R13 ;  /* 0x0000000d16047220 */ /* 0x000fc60000400000 */
[----:B------:R0:W-:Y:S01]  /*59040*/  STL [R1+0x88], R0 ;  /* 0x0000880001007387 */ /* 0x0001e20000100800 */
[----:B------:R-:W-:-:S03]  /*59050*/  FMUL R3, R22, R3 ;  /* 0x0000000316037220 */ /* 0x000fc60000400000 */
[----:B------:R1:W-:Y:S01]  /*59060*/  STL [R1+0x8c], R4 ;  /* 0x00008c0401007387 */ /* 0x0003e20000100800 */
[----:B0-----:R-:W-:-:S03]  /*59070*/  FMUL R0, R22, R2 ;  /* 0x0000000216007220 */ /* 0x001fc60000400000 */
[----:B-1----:R-:W4:Y:S04]  /*59080*/  LDL.LU R4, [R1+0xca8] ;  /* 0x000ca80001047983 */ /* 0x002f280000300800 */
[----:B------:R0:W-:Y:S04]  /*59090*/  STL [R1+0x78], R3 ;  /* 0x0000780301007387 */ /* 0x0001e80000100800 */
[----:B0-----:R-:W4:Y:S04]  /*590a0*/  LDL.LU R3, [R1+0xcac] ;  /* 0x000cac0001037983 */ /* 0x001f280000300800 */
[----:B------:R0:W-:Y:S04]  /*590b0*/  STL [R1+0x7c], R0 ;  /* 0x00007c0001007387 */ /* 0x0001e80000100800 */
[----:B------:R-:W4:Y:S04]  /*590c0*/  LDL.LU R2, [R1+0xc98] ;  /* 0x000c980001027983 */ /* 0x000f280000300800 */
[----:B0-----:R-:W4:Y:S01]  /*590d0*/  LDL.LU R0, [R1+0xc9c] ;  /* 0x000c9c0001007983 */ /* 0x001f220000300800 */
[----:B--2---:R-:W-:-:S02]  /*590e0*/  FMUL R12, R22, R12 ;  /* 0x0000000c160c7220 */ /* 0x004fc40000400000 */
[----:B---3--:R-:W-:-:S03]  /*590f0*/  FMUL R11, R22, R11 ;  /* 0x0000000b160b7220 */ /* 0x008fc60000400000 */
[----:B------:R-:W-:Y:S01]  /*59100*/  STL [R1+0x68], R12 ;  /* 0x0000680c01007387 */ /* 0x000fe20000100800 */
[----:B------:R-:W-:-:S03]  /*59110*/  FMUL R10, R22, R10 ;  /* 0x0000000a160a7220 */ /* 0x000fc60000400000 */
[----:B------:R-:W-:Y:S01]  /*59120*/  STL [R1+0x6c], R11 ;  /* 0x00006c0b01007387 */ /* 0x000fe20000100800 */
[----:B------:R-:W-:-:S03]  /*59130*/  FMUL R9, R22, R9 ;  /* 0x0000000916097220 */ /* 0x000fc60000400000 */
[----:B------:R0:W-:Y:S01]  /*59140*/  STL [R1+0x58], R10 ;  /* 0x0000580a01007387 */ /* 0x0001e20000100800 */
[----:B------:R-:W-:-:S03]  /*59150*/  FMUL R8, R22, R8 ;  /* 0x0000000816087220 */ /* 0x000fc60000400000 */
[----:B------:R1:W-:Y:S01]  /*59160*/  STL [R1+0x5c], R9 ;  /* 0x00005c0901007387 */ /* 0x0003e20000100800 */
[----:B------:R-:W-:-:S03]  /*59170*/  FMUL R7, R22, R7 ;  /* 0x0000000716077220 */ /* 0x000fc60000400000 */
[----:B0-----:R-:W2:Y:S04]  /*59180*/  LDL.LU R10, [R1+0xc88] ;  /* 0x000c8800010a7983 */ /* 0x001ea80000300800 */
[----:B------:R0:W-:Y:S04]  /*59190*/  STL [R1+0x48], R8 ;  /* 0x0000480801007387 */ /* 0x0001e80000100800 */
[----:B------:R3:W-:Y:S04]  /*591a0*/  STL [R1+0x4c], R7 ;  /* 0x00004c0701007387 */ /* 0x0007e80000100800 */
[----:B-1----:R-:W2:Y:S01]  /*591b0*/  LDL.LU R9, [R1+0xc8c] ;  /* 0x000c8c0001097983 */ /* 0x002ea20000300800 */
[----:B------:R-:W-:-:S05]  /*591c0*/  FMUL R6, R22, R6 ;  /* 0x0000000616067220 */ /* 0x000fca0000400000 */
[----:B------:R1:W-:Y:S01]  /*591d0*/  STL [R1+0x658], R6 ;  /* 0x0006580601007387 */ /* 0x0003e20000100800 */
[----:B----4-:R-:W-:-:S03]  /*591e0*/  FMUL R5, R22, R5 ;  /* 0x0000000516057220 */ /* 0x010fc60000400000 */
[----:B0-----:R-:W4:Y:S04]  /*591f0*/  LDL.LU R8, [R1+0xc78] ;  /* 0x000c780001087983 */ /* 0x001f280000300800 */
[----:B------:R0:W-:Y:S04]  /*59200*/  STL [R1+0x65c], R5 ;  /* 0x00065c0501007387 */ /* 0x0001e80000100800 */
[----:B---3--:R-:W3:Y:S04]  /*59210*/  LDL.LU R7, [R1+0xc7c] ;  /* 0x000c7c0001077983 */ /* 0x008ee80000300800 */
[----:B-1----:R-:W3:Y:S04]  /*59220*/  LDL.LU R6, [R1+0xd58] ;  /* 0x000d580001067983 */ /* 0x002ee80000300800 */
[----:B0-----:R-:W3:Y:S04]  /*59230*/  LDL.LU R5, [R1+0xd5c] ;  /* 0x000d5c0001057983 */ /* 0x001ee80000300800 */
[----:B------:R-:W0:Y:S02]  /*59240*/  S2R R21, SR_TID.X ;  /* 0x0000000000157919 */ /* 0x000e240000002100 */
[----:B0-----:R-:W-:-:S04]  /*59250*/  LOP3.LUT R21, R21, 0x1c, RZ, 0xc0, !PT ;  /* 0x0000001c15157812 */ /* 0x001fc800078ec0ff */
[----:B------:R-:W-:Y:S01]  /*59260*/  LEA.HI R21, R21, 0x60, RZ, 0x1e ;  /* 0x0000006015157811 */ /* 0x000fe200078ff0ff */
[----:B------:R-:W-:-:S05]  /*59270*/  FMUL R4, R22, R4 ;  /* 0x0000000416047220 */ /* 0x000fca0000400000 */
[----:B------:R0:W-:Y:S01]  /*59280*/  STL [R1+0x668], R4 ;  /* 0x0006680401007387 */ /* 0x0001e20000100800 */
[----:B------:R-:W-:-:S05]  /*59290*/  FMUL R3, R22, R3 ;  /* 0x0000000316037220 */ /* 0x000fca0000400000 */
[----:B------:R1:W-:Y:S01]  /*592a0*/  STL [R1+0x66c], R3 ;  /* 0x00066c0301007387 */ /* 0x0003e20000100800 */
[----:B------:R-:W-:-:S03]  /*592b0*/  FMUL R2, R22, R2 ;  /* 0x0000000216027220 */ /* 0x000fc60000400000 */
[----:B0-----:R-:W3:Y:S01]  /*592c0*/  LDL.LU R4, [R1+0xd48] ;  /* 0x000d480001047983 */ /* 0x001ee20000300800 */
[----:B------:R-:W-:-:S03]  /*592d0*/  FMUL R0, R22, R0 ;  /* 0x0000000016007220 */ /* 0x000fc60000400000 */
[----:B------:R0:W-:Y:S04]  /*592e0*/  STL [R1+0x678], R2 ;  /* 0x0006780201007387 */ /* 0x0001e80000100800 */
[----:B------:R0:W-:Y:S04]  /*592f0*/  STL [R1+0x67c], R0 ;  /* 0x00067c0001007387 */ /* 0x0001e80000100800 */
[----:B-1----:R-:W3:Y:S04]  /*59300*/  LDL.LU R3, [R1+0xd4c] ;  /* 0x000d4c0001037983 */ /* 0x002ee80000300800 */
[----:B0-----:R-:W3:Y:S04]  /*59310*/  LDL.LU R2, [R1+0xc68] ;  /* 0x000c680001027983 */ /* 0x001ee80000300800 */
[----:B------:R-:W3:Y:S04]  /*59320*/  LDL.LU R0, [R1+0xc6c] ;  /* 0x000c6c0001007983 */ /* 0x000ee80000300800 */
[----:B------:R-:W3:Y:S04]  /*59330*/  LDL.LU R19, [R1+0xd60] ;  /* 0x000d600001137983 */ /* 0x000ee80000300800 */
[----:B------:R-:W3:Y:S01]  /*59340*/  LDL.LU R20, [R1+0xd68] ;  /* 0x000d680001147983 */ /* 0x000ee20000300800 */
[----:B--2---:R-:W-:-:S02]  /*59350*/  FMUL R11, R22, R10 ;  /* 0x0000000a160b7220 */ /* 0x004fc40000400000 */
[C---:B------:R-:W-:Y:S02]  /*59360*/  FMUL R10, R22.reuse, R9 ;  /* 0x00000009160a7220 */ /* 0x040fe40000400000 */
[C---:B----4-:R-:W-:Y:S02]  /*59370*/  FMUL R9, R22.reuse, R8 ;  /* 0x0000000816097220 */ /* 0x050fe40000400000 */
[C---:B---3--:R-:W-:Y:S02]  /*59380*/  FMUL R8, R22.reuse, R7 ;  /* 0x0000000716087220 */ /* 0x048fe40000400000 */
[----:B------:R-:W0:Y:S01]  /*59390*/  LDS R7, [R21.X16+0x20000] ;  /* 0x0200000015077984 */ /* 0x000e22000000c800 */
[----:B------:R-:W-:-:S03]  /*593a0*/  FMUL R6, R22, R6 ;  /* 0x0000000616067220 */ /* 0x000fc60000400000 */
[----:B------:R-:W-:Y:S04]  /*593b0*/  STL [R1+0x688], R11 ;  /* 0x0006880b01007387 */ /* 0x000fe80000100800 */
[----:B------:R-:W-:Y:S01]  /*593c0*/  STL [R1+0x68c], R10 ;  /* 0x00068c0a01007387 */ /* 0x000fe20000100800 */
[----:B------:R-:W-:-:S03]  /*593d0*/  FMUL R5, R22, R5 ;  /* 0x0000000516057220 */ /* 0x000fc60000400000 */
[----:B------:R-:W-:Y:S04]  /*593e0*/  STL [R1+0x698], R9 ;  /* 0x0006980901007387 */ /* 0x000fe80000100800 */
[----:B------:R-:W-:Y:S04]  /*593f0*/  STL [R1+0x69c], R8 ;  /* 0x00069c0801007387 */ /* 0x000fe80000100800 */
[----:B0-----:R-:W-:Y:S04]  /*59400*/  STL [R1+0x24], R7 ;  /* 0x0000240701007387 */ /* 0x001fe80000100800 */
[----:B------:R-:W2:Y:S04]  /*59410*/  LDL.LU R12, [R1+0xc50] ;  /* 0x000c5000010c7983 */ /* 0x000ea80000300800 */
[----:B------:R-:W-:Y:S04]  /*59420*/  STL [R1+0x6a8], R6 ;  /* 0x0006a80601007387 */ /* 0x000fe80000100800 */
[----:B------:R-:W2:Y:S04]  /*59430*/  LDL.LU R13, [R1+0xc58] ;  /* 0x000c5800010d7983 */ /* 0x000ea80000300800 */
[----:B------:R-:W-:Y:S04]  /*59440*/  STL [R1+0x6ac], R5 ;  /* 0x0006ac0501007387 */ /* 0x000fe80000100800 */
[----:B------:R-:W3:Y:S04]  /*59450*/  LDL.LU R16, [R1+0xd80] ;  /* 0x000d800001107983 */ /* 0x000ee80000300800 */
[----:B------:R-:W3:Y:S01]  /*59460*/  LDL.LU R17, [R1+0xd84] ;  /* 0x000d840001117983 */ /* 0x000ee20000300800 */
[----:B------:R-:W-:-:S05]  /*59470*/  FMUL R4, R22, R4 ;  /* 0x0000000416047220 */ /* 0x000fca0000400000 */
[----:B------:R0:W-:Y:S01]  /*59480*/  STL [R1+0x6b8], R4 ;  /* 0x0006b80401007387 */ /* 0x0001e20000100800 */
[C---:B------:R-:W-:Y:S02]  /*59490*/  FMUL R3, R22.reuse, R3 ;  /* 0x0000000316037220 */ /* 0x040fe40000400000 */
[----:B------:R-:W-:-:S03]  /*594a0*/  FMUL R2, R22, R2 ;  /* 0x0000000216027220 */ /* 0x000fc60000400000 */
[----:B------:R-:W-:Y:S01]  /*594b0*/  STL [R1+0x6bc], R3 ;  /* 0x0006bc0301007387 */ /* 0x000fe20000100800 */
[----:B------:R-:W-:-:S03]  /*594c0*/  FMUL R0, R22, R0 ;  /* 0x0000000016007220 */ /* 0x000fc60000400000 */
[----:B------:R-:W4:Y:S04]  /*594d0*/  LDL.LU R27, [R1+0xd7c] ;  /* 0x000d7c00011b7983 */ /* 0x000f280000300800 */
[----:B------:R-:W-:Y:S04]  /*594e0*/  STL [R1+0x6c8], R2 ;  /* 0x0006c80201007387 */ /* 0x000fe80000100800 */
[----:B------:R-:W4:Y:S04]  /*594f0*/  LDL.LU R22, [R1+0xc48] ;  /* 0x000c480001167983 */ /* 0x000f280000300800 */
[----:B------:R1:W-:Y:S04]  /*59500*/  STL [R1+0x6cc], R0 ;  /* 0x0006cc0001007387 */ /* 0x0003e80000100800 */
[----:B0-----:R-:W4:Y:S04]  /*59510*/  LDL.LU R4, [R1+0xc30] ;  /* 0x000c300001047983 */ /* 0x001f280000300800 */
        /* <DEDUP_REMOVED lines=10> */
[----:B------:R-:W-:-:S03]  /*595c0*/  F2FP.BF16.PACK_AB R24, R19, R20 ;  /* 0x000000141318723e */ /* 0x000fc600000010ff */
        /* <DEDUP_REMOVED lines=9> */
[----:B------:R0:W-:Y:S04]  /*59660*/  STL [R1+0x4730], R24 ;  /* 0x0047301801007387 */ /* 0x0001e80000100800 */
[----:B0-----:R-:W4:Y:S01]  /*59670*/  LDL.LU R24, [R1+0xc44] ;  /* 0x000c440001187983 */ /* 0x001f220000300800 */
[----:B--2---:R-:W-:-:S03]  /*59680*/  F2FP.BF16.PACK_AB R13, R12, R13 ;  /* 0x0000000d0c0d723e */ /* 0x004fc600000010ff */
[----:B------:R-:W2:Y:S04]  /*59690*/  LDL.LU R12, [R1+0xc20] ;  /* 0x000c2000010c7983 */ /* 0x000ea80000300800 */
[----:B------:R0:W-:Y:S01]  /*596a0*/  STL [R1+0x1c], R13 ;  /* 0x00001c0d01007387 */ /* 0x0001e20000100800 */
[----:B---3--:R-:W-:-:S03]  /*596b0*/  F2FP.BF16.PACK_AB R28, R16, R17 ;  /* 0x00000011101c723e */ /* 0x008fc600000010ff */
[----:B------:R-:W2:Y:S04]  /*596c0*/  LDL.LU R17, [R1+0xc2c] ;  /* 0x000c2c0001117983 */ /* 0x000ea80000300800 */
[----:B0-----:R-:W3:Y:S04]  /*596d0*/  LDL.LU R13, [R1+0xbe4] ;  /* 0x000be400010d7983 */ /* 0x001ee80000300800 */
[----:B------:R-:W3:Y:S04]  /*596e0*/  LDL.LU R16, [R1+0xbec] ;  /* 0x000bec0001107983 */ /* 0x000ee80000300800 */
[----:B------:R0:W-:Y:S04]  /*596f0*/  STL [R1+0x4720], R28 ;  /* 0x0047201c01007387 */ /* 0x0001e80000100800 */
[----:B0-----:R-:W2:Y:S01]  /*59700*/  LDL.LU R28, [R1+0xd78] ;  /* 0x000d7800011c7983 */ /* 0x001ea20000300800 */
[----:B----4-:R-:W-:-:S02]  /*59710*/  F2FP.BF16.PACK_AB R26, R2, R26 ;  /* 0x0000001a021a723e */ /* 0x010fc400000010ff */
[----:B------:R-:W-:Y:S02]  /*59720*/  F2FP.BF16.PACK_AB R25, R3, R25 ;  /* 0x000000190319723e */ /* 0x000fe400000010ff */
[----:B------:R-:W-:Y:S02]  /*59730*/  F2FP.BF16.PACK_AB R23, R6, R23 ;  /* 0x000000170617723e */ /* 0x000fe400000010ff */
[----:B------:R-:W-:Y:S02]  /*59740*/  F2FP.BF16.PACK_AB R21, R15, R21 ;  /* 0x000000150f15723e */ /* 0x000fe400000010ff */
[----:B------:R-:W-:Y:S02]  /*59750*/  F2FP.BF16.PACK_AB R22, R24, R22 ;  /* 0x000000161816723e */ /* 0x000fe400000010ff */
[----:B--2---:R-:W-:-:S05]  /*59760*/  F2FP.BF16.PACK_AB R27, R28, R27 ;  /* 0x0000001b1c1b723e */ /* 0x004fca00000010ff */
[----:B------:R0:W-:Y:S01]  /*59770*/  STL [R1+0x4724], R27 ;  /* 0x0047241b01007387 */ /* 0x0001e20000100800 */
[----:B------:R-:W-:Y:S02]  /*59780*/  F2FP.BF16.PACK_AB R28, R8, R5 ;  /* 0x00000005081c723e */ /* 0x000fe400000010ff */
[----:B0-----:R-:W-:-:S05]  /*59790*/  F2FP.BF16.PACK_AB R27, R4, R0 ;  /* 0x00000000041b723e */ /* 0x001fca00000010ff */
[----:B------:R-:W-:Y:S04]  /*597a0*/  STL [R1+0x4728], R27 ;  /* 0x0047281b01007387 */ /* 0x000fe80000100800 */
[----:B------:R0:W-:Y:S04]  /*597b0*/  STL [R1+0x10], R22 ;  /* 0x0000101601007387 */ /* 0x0001e80000100800 */
[----:B------:R-:W-:Y:S04]  /*597c0*/  STL [R1+0x472c], R26 ;  /* 0x00472c1a01007387 */ /* 0x000fe80000100800 */
[----:B------:R-:W-:Y:S01]  /*597d0*/  STL [R1+0x4734], R25 ;  /* 0x0047341901007387 */ /* 0x000fe20000100800 */
[----:B0-----:R-:W-:-:S03]  /*597e0*/  F2FP.BF16.PACK_AB R22, R7, R9 ;  /* 0x000000090716723e */ /* 0x001fc600000010ff */
[----:B------:R-:W-:Y:S04]  /*597f0*/  STL [R1+0x4738], R28 ;  /* 0x0047381c01007387 */ /* 0x000fe80000100800 */
[----:B------:R-:W-:Y:S04]  /*59800*/  STL [R1+0x473c], R23 ;  /* 0x00473c1701007387 */ /* 0x000fe80000100800 */
[----:B------:R-:W-:Y:S04]  /*59810*/  STL [R1+0x4740], R22 ;  /* 0x0047401601007387 */ /* 0x000fe80000100800 */
[----:B------:R-:W2:Y:S04]  /*59820*/  LDL.LU R3, [R1+0xbd4] ;  /* 0x000bd40001037983 */ /* 0x000ea80000300800 */
[----:B------:R-:W2:Y:S01]  /*59830*/  LDL.LU R15, [R1+0xbdc] ;  /* 0x000bdc00010f7983 */ /* 0x000ea20000300800 */
[----:B------:R-:W-:-:S02]  /*59840*/  F2FP.BF16.PACK_AB R20, R10, R20 ;  /* 0x000000140a14723e */ /* 0x000fc400000010ff */
[----:B------:R-:W-:Y:S01]  /*59850*/  F2FP.BF16.PACK_AB R19, R11, R19 ;  /* 0x000000130b13723e */ /* 0x000fe200000010ff */
[----:B------:R-:W-:Y:S01]  /*59860*/  STL [R1+0x4744], R21 ;  /* 0x0047441501007387 */ /* 0x000fe20000100800 */
[----:B------:R-:W-:Y:S02]  /*59870*/  F2FP.BF16.PACK_AB R18, R14, R18 ;  /* 0x000000120e12723e */ /* 0x000fe400000010ff */
[----:B------:R-:W-:Y:S01]  /*59880*/  F2FP.BF16.PACK_AB R17, R12, R17 ;  /* 0x000000110c11723e */ /* 0x000fe200000010ff */
[----:B------:R-:W-:Y:S04]  /*59890*/  STL [R1+0x4748], R20 ;  /* 0x0047481401007387 */ /* 0x000fe80000100800 */
[----:B------:R-:W-:Y:S01]  /*598a0*/  STL [R1+0x474c], R19 ;  /* 0x00474c1301007387 */ /* 0x000fe20000100800 */
[----:B---3--:R-:W-:-:S03]  /*598b0*/  F2FP.BF16.PACK_AB R16, R13, R16 ;  /* 0x000000100d10723e */ /* 0x008fc600000010ff */
[----:B------:R-:W3:Y:S04]  /*598c0*/  LDL.LU R0, [R1+0xc14] ;  /* 0x000c140001007983 */ /* 0x000ee80000300800 */
[----:B------:R-:W3:Y:S04]  /*598d0*/  LDL.LU R14, [R1+0xc1c] ;  /* 0x000c1c00010e7983 */ /* 0x000ee80000300800 */
[----:B------:R-:W-:Y:S04]  /*598e0*/  STL [R1+0x4750], R18 ;  /* 0x0047501201007387 */ /* 0x000fe80000100800 */
[----:B------:R0:W-:Y:S04]  /*598f0*/  STL [R1+0x4754], R17 ;  /* 0x0047541101007387 */ /* 0x0001e80000100800 */
[----:B------:R-:W4:Y:S04]  /*59900*/  LDL.LU R13, [R1+0xc08] ;  /* 0x000c0800010d7983 */ /* 0x000f280000300800 */
[----:B------:R-:W4:Y:S04]  /*59910*/  LDL.LU R12, [R1+0xbcc] ;  /* 0x000bcc00010c7983 */ /* 0x000f280000300800 */
        /* <DEDUP_REMOVED lines=15> */
[----:B0-----:R-:W4:Y:S04]  /*59a10*/  LDL.LU R16, [R1+0xbc8] ;  /* 0x000bc80001107983 */ /* 0x001f280000300800 */
[----:B------:R-:W4:Y:S04]  /*59a20*/  LDL.LU R28, [R1+0x820] ;  /* 0x00082000011c7983 */ /* 0x000f280000300800 */
[----:B------:R-:W4:Y:S04]  /*59a30*/  LDL.LU R4, [R1+0x830] ;  /* 0x0008300001047983 */ /* 0x000f280000300800 */
[----:B------:R-:W4:Y:S01]  /*59a40*/  LDL.LU R25, [R1+0x7fc] ;  /* 0x0007fc0001197983 */ /* 0x000f220000300800 */
[----:B--2---:R-:W-:-:S03]  /*59a50*/  F2FP.BF16.PACK_AB R15, R3, R15 ;  /* 0x0000000f030f723e */ /* 0x004fc600000010ff */
[----:B------:R-:W2:Y:S04]  /*59a60*/  LDL.LU R3, [R1+0x80c] ;  /* 0x00080c0001037983 */ /* 0x000ea80000300800 */
[----:B------:R-:W2:Y:S04]  /*59a70*/  LDL.LU R24, [R1+0x83c] ;  /* 0x00083c0001187983 */ /* 0x000ea80000300800 */
[----:B------:R-:W2:Y:S04]  /*59a80*/  LDL.LU R2, [R1+0x844] ;  /* 0x0008440001027983 */ /* 0x000ea80000300800 */
[----:B------:R0:W-:Y:S04]  /*59a90*/  STL [R1+0x475c], R15 ;  /* 0x00475c0f01007387 */ /* 0x0001e80000100800 */
[----:B0-----:R-:W2:Y:S01]  /*59aa0*/  LDL.LU R15, [R1+0xc00] ;  /* 0x000c0000010f7983 */ /* 0x001ea20000300800 */
[----:B---3--:R-:W-:-:S03]  /*59ab0*/  F2FP.BF16.PACK_AB R14, R0, R14 ;  /* 0x0000000e000e723e */ /* 0x008fc600000010ff */
[----:B------:R-:W3:Y:S04]  /*59ac0*/  LDL.LU R26, [R1+0x814] ;  /* 0x00081400011a7983 */ /* 0x000ee80000300800 */
[----:B------:R-:W3:Y:S04]  /*59ad0*/  LDL.LU R0, [R1+0x824] ;  /* 0x0008240001007983 */ /* 0x000ee80000300800 */
[----:B------:R-:W3:Y:S04]  /*59ae0*/  LDL.LU R27, [R1+0x24] ;  /* 0x00002400011b7983 */ /* 0x000ee80000300800 */
[----:B------:R-:W-:Y:S01]  /*59af0*/  STL [R1+0x4760], R14 ;  /* 0x0047600e01007387 */ /* 0x000fe20000100800 */
[----:B----4-:R-:W-:-:S02]  /*59b00*/  F2FP.BF16.PACK_AB R11, R17, R11 ;  /* 0x0000000b110b723e */ /* 0x010fc400000010ff */
[----:B------:R-:W-:Y:S02]  /*59b10*/  F2FP.BF16.PACK_AB R10, R18, R10 ;  /* 0x0000000a120a723e */ /* 0x000fe400000010ff */
[----:B------:R-:W-:Y:S02]  /*59b20*/  F2FP.BF16.PACK_AB R9, R19, R9 ;  /* 0x000000091309723e */ /* 0x000fe400000010ff */
[----:B------:R-:W-:Y:S02]  /*59b30*/  F2FP.BF16.PACK_AB R12, R16, R12 ;  /* 0x0000000c100c723e */ /* 0x000fe400000010ff */
[----:B------:R-:W-:Y:S02]  /*59b40*/  F2FP.BF16.PACK_AB R8, R20, R8 ;  /* 0x000000081408723e */ /* 0x000fe400000010ff */
[----:B------:R-:W-:Y:S02]  /*59b50*/  F2FP.BF16.PACK_AB R7, R21, R7 ;  /* 0x000000071507723e */ /* 0x000fe400000010ff */
[----:B------:R-:W-:-:S02]  /*59b60*/  F2FP.BF16.PACK_AB R6, R22, R6 ;  /* 0x000000061606723e */ /* 0x000fc400000010ff */
[----:B------:R-:W-:Y:S02]  /*59b70*/  F2FP.BF16.PACK_AB R5, R23, R5 ;  /* 0x000000051705723e */ /* 0x000fe400000010ff */
[----:B------:R-:W-:Y:S02]  /*59b80*/  F2FP.BF16.PACK_AB R4, R28, R4 ;  /* 0x000000041c04723e */ /* 0x000fe400000010ff */
[----:B--2---:R-:W-:-:S05]  /*59b90*/  F2FP.BF16.PACK_AB R13, R15, R13 ;  /* 0x0000000d0f0d723e */ /* 0x004fca00000010ff */
[----:B------:R-:W-:Y:S04]  /*59ba0*/  STL [R1+0x4764], R13 ;  /* 0x0047640d01007387 */ /* 0x000fe80000100800 */
[----:B------:R-:W-:Y:S04]  /*59bb0*/  STL [R1+0x4768], R12 ;  /* 0x0047680c01007387 */ /* 0x000fe80000100800 */
[----:B------:R-:W-:Y:S04]  /*59bc0*/  STL [R1+0x476c], R11 ;  /* 0x00476c0b01007387 */ /* 0x000fe80000100800 */
[----:B------:R-:W-:Y:S04]  /*59bd0*/  STL [R1+0x4770], R10 ;  /* 0x0047700a01007387 */ /* 0x000fe80000100800 */
[----:B------:R0:W-:Y:S04]  /*59be0*/  STL [R1+0x4774], R9 ;  /* 0x0047740901007387 */ /* 0x0001e80000100800 */
[----:B0-----:R-:W2:Y:S01]  /*59bf0*/  LDL.LU R9, [R1+0x1278] ;  /* 0x0012780001097983 */ /* 0x001ea20000300800 */
[----:B------:R-:W-:-:S03]  /*59c00*/  F2FP.BF16.PACK_AB R3, R25, R3 ;  /* 0x000000031903723e */ /* 0x000fc600000010ff */
[----:B------:R0:W-:Y:S04]  /*59c10*/  STL [R1+0x4778], R8 ;  /* 0x0047780801007387 */ /* 0x0001e80000100800 */
[----:B------:R-:W-:Y:S01]  /*59c20*/  STL [R1+0x477c], R7 ;  /* 0x00477c0701007387 */ /* 0x000fe20000100800 */
[----:B------:R-:W-:-:S03]  /*59c30*/  F2FP.BF16.PACK_AB R2, R24, R2 ;  /* 0x000000021802723e */ /* 0x000fc600000010ff */
[----:B------:R-:W-:Y:S04]  /*59c40*/  STL [R1+0x4780], R6 ;  /* 0x0047800601007387 */ /* 0x000fe80000100800 */
[----:B------:R-:W-:Y:S04]  /*59c50*/  STL [R1+0x4784], R5 ;  /* 0x0047840501007387 */ /* 0x000fe80000100800 */
[----:B------:R-:W-:Y:S04]  /*59c60*/  STL [R1+0x4788], R4 ;  /* 0x0047880401007387 */ /* 0x000fe80000100800 */
[----:B------:R-:W-:Y:S04]  /*59c70*/  STL [R1+0x478c], R3 ;  /* 0x00478c0301007387 */ /* 0x000fe80000100800 */
[----:B------:R-:W4:Y:S04]  /*59c80*/  LDL.LU R24, [R1+0x11e4] ;  /* 0x0011e40001187983 */ /* 0x000f280000300800 */
[----:B------:R-:W1:Y:S01]  /*59c90*/  S2R R22, SR_TID.X ;  /* 0x0000000000167919 */ /* 0x000e620000002100 */
[----:B---3--:R-:W-:-:S03]  /*59ca0*/  F2FP.BF16.PACK_AB R0, R26, R0 ;  /* 0x000000001a00723e */ /* 0x008fc600000010ff */
[----:B------:R-:W3:Y:S04]  /*59cb0*/  S2R R26, SR_TID.X ;  /* 0x00000000001a7919 */ /* 0x000ee80000002100 */
[----:B------:R-:W-:Y:S04]  /*59cc0*/  STL [R1+0x4790], R2 ;  /* 0x0047900201007387 */ /* 0x000fe80000100800 */
[----:B------:R-:W-:Y:S01]  /*59cd0*/  STL [R1+0x40e0], R29 ;  /* 0x0040e01d01007387 */ /* 0x000fe20000100800 */
[----:B-1----:R-:W-:-:S05]  /*59ce0*/  LOP3.LUT R21, R22, 0x1c, RZ, 0xc0, !PT ;  /* 0x0000001c16157812 */ /* 0x002fca00078ec0ff */
[----:B------:R-:W1:Y:S01]  /*59cf0*/  LDS R2, [R21.X4+0x20680] ;  /* 0x0206800015027984 */ /* 0x000e620000004800 */
[----:B---3--:R-:W-:-:S03]  /*59d00*/  LOP3.LUT P0, RZ, R26, 0x40, RZ, 0xc0, !PT ;  /* 0x000000401aff7812 */ /* 0x008fc6000780c0ff */
[----:B------:R-:W3:Y:S01]  /*59d10*/  LDS R6, [R21.X4+0x20700] ;  /* 0x0207000015067984 */ /* 0x000ee20000004800 */
[----:B0-----:R-:W-:Y:S01]  /*59d20*/  SEL R8, RZ, 0x90, !P0 ;  /* 0x00000090ff087807 */ /* 0x001fe20004000000 */
[----:B--2---:R-:W-:-:S05]  /*59d30*/  FFMA R9, R29, R9, R27 ;  /* 0x000000091d097223 */ /* 0x004fca000000001b */
[----:B------:R0:W-:Y:S04]  /*59d40*/  STL [R1+0x1278], R9 ;  /* 0x0012780901007387 */ /* 0x0001e80000100800 */
[----:B------:R-:W2:Y:S04]  /*59d50*/  LDL.LU R17, [R1+0x11d4] ;  /* 0x0011d40001117983 */ /* 0x000ea80000300800 */
[----:B------:R-:W2:Y:S01]  /*59d60*/  LDL.LU R27, [R1+0x11c4] ;  /* 0x0011c400011b7983 */ /* 0x000ea20000300800 */
[----:B0-----:R-:W-:-:S04]  /*59d70*/  LOP3.LUT R9, R26, 0x3f, RZ, 0xc0, !PT ;  /* 0x0000003f1a097812 */ /* 0x001fc800078ec0ff */
[----:B------:R-:W-:-:S04]  /*59d80*/  SHF.L.U32 R9, R9, 0x1, RZ ;  /* 0x0000000109097819 */ /* 0x000fc800000006ff */
[----:B------:R-:W-:Y:S02]  /*59d90*/  LOP3.LUT R8, R8, R9, RZ, 0x3c, !PT ;  /* 0x0000000908087212 */ /* 0x000fe400078e3cff */
[----:B------:R-:W0:Y:S04]  /*59da0*/  LDS R9, [R21.X4+0x20780] ;  /* 0x0207800015097984 */ /* 0x000e280000004800 */
[----:B-1----:R1:W-:Y:S04]  /*59db0*/  STL [R1+0x11f4], R2 ;  /* 0x0011f40201007387 */ /* 0x0023e80000100800 */
[----:B------:R-:W-:Y:S06]  /*59dc0*/  BAR.SYNC.DEFER_BLOCKING 0x0 ;  /* 0x0000000000007b1d */ /* 0x000fec0000010000 */
[----:B-1----:R-:W2:Y:S04]  /*59dd0*/  LDL.LU R2, [R1+0x11b4] ;  /* 0x0011b40001027983 */ /* 0x002ea80000300800 */
[----:B------:R-:W2:Y:S04]  /*59de0*/  LDL.LU R18, [R1+0x11a4] ;  /* 0x0011a40001127983 */ /* 0x000ea80000300800 */
[----:B------:R-:W2:Y:S04]  /*59df0*/  LDL.LU R3, [R1+0x1194] ;  /* 0x0011940001037983 */ /* 0x000ea80000300800 */
[----:B------:R-:W2:Y:S04]  /*59e00*/  LDL.LU R4, [R1+0x1184] ;  /* 0x0011840001047983 */ /* 0x000ea80000300800 */
[----:B------:R-:W2:Y:S04]  /*59e10*/  LDL.LU R19, [R1+0x1174] ;  /* 0x0011740001137983 */ /* 0x000ea80000300800 */
[----:B------:R-:W2:Y:S04]  /*59e20*/  LDL.LU R20, [R1+0x1164] ;  /* 0x0011640001147983 */ /* 0x000ea80000300800 */
[----:B------:R-:W2:Y:S04]  /*59e30*/  LDL.LU R5, [R1+0x1154] ;  /* 0x0011540001057983 */ /* 0x000ea80000300800 */
[----:B------:R-:W2:Y:S04]  /*59e40*/  LDL.LU R23, [R1+0x1144] ;  /* 0x0011440001177983 */ /* 0x000ea80000300800 */
[----:B---3--:R1:W-:Y:S04]  /*59e50*/  STL [R1+0x11f0], R6 ;  /* 0x0011f00601007387 */ /* 0x0083e80000100800 */
[----:B-1----:R-:W3:Y:S04]  /*59e60*/  LDL.LU R6, [R1+0x1134] ;  /* 0x0011340001067983 */ /* 0x002ee80000300800 */
[----:B------:R-:W3:Y:S04]  /*59e70*/  LDL.LU R7, [R1+0x1124] ;  /* 0x0011240001077983 */ /* 0x000ee80000300800 */
[----:B0-----:R-:W-:Y:S04]  /*59e80*/  STL [R1+0x11ec], R9 ;  /* 0x0011ec0901007387 */ /* 0x001fe80000100800 */
        /* <DEDUP_REMOVED lines=9> */
[----:B----4-:R0:W-:Y:S04]  /*59f20*/  STS.U16 [R8+0x20000], R24 ;  /* 0x0200001808007388 */ /* 0x0101e80000000400 */
[----:B------:R-:W4:Y:S04]  /*59f30*/  LDL.LU R26, [R1+0x1084] ;  /* 0x00108400011a7983 */ /* 0x000f280000300800 */
[----:B0-----:R-:W4:Y:S04]  /*59f40*/  LDL.LU R24, [R1+0x1074] ;  /* 0x0010740001187983 */ /* 0x001f280000300800 */
[----:B--2---:R0:W-:Y:S04]  /*59f50*/  STS.U16 [R8+0x20400], R17 ;  /* 0x0204001108007388 */ /* 0x0041e80000000400 */
[----:B------:R1:W-:Y:S04]  /*59f60*/  STS.U16 [R8+0x20800], R27 ;  /* 0x0208001b08007388 */ /* 0x0003e80000000400 */
[----:B0-----:R-:W2:Y:S04]  /*59f70*/  LDL.LU R17, [R1+0x1064] ;  /* 0x0010640001117983 */ /* 0x001ea80000300800 */
[----:B-1----:R-:W2:Y:S04]  /*59f80*/  LDL.LU R27, [R1+0x1054] ;  /* 0x00105400011b7983 */ /* 0x002ea80000300800 */
[----:B------:R-:W-:Y:S04]  /*59f90*/  STS.U16 [R8+0x20c00], R2 ;  /* 0x020c000208007388 */ /* 0x000fe80000000400 */
[----:B------:R0:W-:Y:S04]  /*59fa0*/  STS.U16 [R8+0x21000], R18 ;  /* 0x0210001208007388 */ /* 0x0001e80000000400 */
[----:B------:R-:W-:Y:S04]  /*59fb0*/  STS.U16 [R8+0x21400], R3 ;  /* 0x0214000308007388 */ /* 0x000fe80000000400 */
[----:B------:R-:W-:Y:S04]  /*59fc0*/  STS.U16 [R8+0x21800], R4 ;  /* 0x0218000408007388 */ /* 0x000fe80000000400 */
[----:B0-----:R-:W2:Y:S04]  /*59fd0*/  LDL.LU R18, [R1+0x1044] ;  /* 0x0010440001127983 */ /* 0x001ea80000300800 */
[----:B------:R0:W-:Y:S04]  /*59fe0*/  STS.U16 [R8+0x21c00], R19 ;  /* 0x021c001308007388 */ /* 0x0001e80000000400 */
[----:B------:R1:W-:Y:S04]  /*59ff0*/  STS.U16 [R8+0x22000], R20 ;  /* 0x0220001408007388 */ /* 0x0003e80000000400 */
[----:B0-----:R-:W2:Y:S04]  /*5a000*/  LDL.LU R19, [R1+0x1034] ;  /* 0x0010340001137983 */ /* 0x001ea80000300800 */
[----:B------:R-:W-:Y:S04]  /*5a010*/  STS.U16 [R8+0x22400], R5 ;  /* 0x0224000508007388 */ /* 0x000fe80000000400 */
[----:B------:R0:W-:Y:S04]  /*5a020*/  STS.U16 [R8+0x22800], R23 ;  /* 0x0228001708007388 */ /* 0x0001e80000000400 */
[----:B-1----:R-:W2:Y:S04]  /*5a030*/  LDL.LU R20, [R1+0x1024] ;  /* 0x0010240001147983 */ /* 0x002ea80000300800 */
[----:B---3--:R-:W-:Y:S04]  /*5a040*/  STS.U16 [R8+0x22c00], R6 ;  /* 0x022c000608007388 */ /* 0x008fe80000000400 */
[----:B0-----:R-:W3:Y:S04]  /*5a050*/  LDL.LU R23, [R1+0x1014] ;  /* 0x0010140001177983 */ /* 0x001ee80000300800 */
[----:B------:R-:W-:Y:S04]  /*5a060*/  STS.U16 [R8+0x23000], R7 ;  /* 0x0230000708007388 */ /* 0x000fe80000000400 */
[----:B------:R-:W-:Y:S04]  /*5a070*/  STS.U16 [R8+0x23400], R10 ;  /* 0x0234000a08007388 */ /* 0x000fe80000000400 */
[----:B------:R-:W-:Y:S04]  /*5a080*/  STS.U16 [R8+0x23800], R11 ;  /* 0x0238000b08007388 */ /* 0x000fe80000000400 */
[----:B------:R-:W-:Y:S04]  /*5a090*/  STS.U16 [R8+0x23c00], R12 ;  /* 0x023c000c08007388 */ /* 0x000fe80000000400 */
[----:B------:R0:W-:Y:S04]  /*5a0a0*/  STS.U16 [R8+0x24000], R28 ;  /* 0x0240001c08007388 */ /* 0x0001e80000000400 */
[----:B------:R1:W-:Y:S04]  /*5a0b0*/  STS.U16 [R8+0x24400], R25 ;  /* 0x0244001908007388 */ /* 0x0003e80000000400 */
[----:B0-----:R-:W3:Y:S04]  /*5a0c0*/  LDL.LU R28, [R1+0xd88] ;  /* 0x000d8800011c7983 */ /* 0x001ee80000300800 */
[----:B-1----:R-:W3:Y:S04]  /*5a0d0*/  LDL.LU R25, [R1+0x868] ;  /* 0x0008680001197983 */ /* 0x002ee80000300800 */
[----:B------:R-:W-:Y:S04]  /*5a0e0*/  STS.U16 [R8+0x24800], R13 ;  /* 0x0248000d08007388 */ /* 0x000fe80000000400 */
[----:B------:R-:W-:Y:S04]  /*5a0f0*/  STS.U16 [R8+0x24c00], R14 ;  /* 0x024c000e08007388 */ /* 0x000fe80000000400 */
[----:B------:R-:W-:Y:S04]  /*5a100*/  STS.U16 [R8+0x25000], R15 ;  /* 0x0250000f08007388 */ /* 0x000fe80000000400 */
[----:B------:R-:W-:Y:S04]  /*5a110*/  STS.U16 [R8+0x25400], R16 ;  /* 0x0254001008007388 */ /* 0x000fe80000000400 */
[----:B----4-:R0:W-:Y:S04]  /*5a120*/  STS.U16 [R8+0x25800], R26 ;  /* 0x0258001a08007388 */ /* 0x0101e80000000400 */
[----:B------:R1:W-:Y:S04]  /*5a130*/  STS.U16 [R8+0x25c00], R24 ;  /* 0x025c001808007388 */ /* 0x0003e80000000400 */
[----:B0-----:R-:W4:Y:S04]  /*5a140*/  LDL.LU R26, [R1+0x840] ;  /* 0x00084000011a7983 */ /* 0x001f280000300800 */
[----:B-1----:R-:W4:Y:S04]  /*5a150*/  LDL.LU R24, [R1+0x828] ;  /* 0x0008280001187983 */ /* 0x002f280000300800 */
[----:B------:R-:W4:Y:S04]  /*5a160*/  LDL.LU R2, [R1+0x808] ;  /* 0x0008080001027983 */ /* 0x000f280000300800 */
[----:B--2---:R-:W-:Y:S04]  /*5a170*/  STS.U16 [R8+0x26000], R17 ;  /* 0x0260001108007388 */ /* 0x004fe80000000400 */
[----:B------:R0:W-:Y:S04]  /*5a180*/  STS.U16 [R8+0x26400], R27 ;  /* 0x0264001b08007388 */ /* 0x0001e80000000400 */
[----:B0-----:R-:W2:Y:S04]  /*5a190*/  LDL.LU R27, [R1+0x7f4] ;  /* 0x0007f400011b7983 */ /* 0x001ea80000300800 */
[----:B------:R-:W2:Y:S04]  /*5a1a0*/  LDL.LU R3, [R1+0x7e4] ;  /* 0x0007e40001037983 */ /* 0x000ea80000300800 */
[----:B------:R-:W2:Y:S04]  /*5a1b0*/  LDL.LU R4, [R1+0x7d4] ;  /* 0x0007d40001047983 */ /* 0x000ea80000300800 */
[----:B------:R-:W2:Y:S04]  /*5a1c0*/  LDL.LU R17, [R1+0x7c4] ;  /* 0x0007c40001117983 */ /* 0x000ea80000300800 */
[----:B------:R0:W-:Y:S04]  /*5a1d0*/  STS.U16 [R8+0x26800], R18 ;  /* 0x0268001208007388 */ /* 0x0001e80000000400 */
[----:B0-----:R-:W2:Y:S04]  /*5a1e0*/  LDL.LU R18, [R1+0x7b4] ;  /* 0x0007b40001127983 */ /* 0x001ea80000300800 */
[----:B------:R0:W-:Y:S04]  /*5a1f0*/  STS.U16 [R8+0x26c00], R19 ;  /* 0x026c001308007388 */ /* 0x0001e80000000400 */
[----:B------:R-:W2:Y:S04]  /*5a200*/  LDL.LU R5, [R1+0x7a4] ;  /* 0x0007a40001057983 */ /* 0x000ea80000300800 */
[----:B0-----:R-:W2:Y:S04]  /*5a210*/  LDL.LU R19, [R1+0x794] ;  /* 0x0007940001137983 */ /* 0x001ea80000300800 */
[----:B------:R-:W2:Y:S04]  /*5a220*/  LDL.LU R6, [R1+0x784] ;  /* 0x0007840001067983 */ /* 0x000ea80000300800 */
[----:B------:R-:W2:Y:S04]  /*5a230*/  LDL.LU R7, [R1+0x774] ;  /* 0x0007740001077983 */ /* 0x000ea80000300800 */
[----:B------:R-:W2:Y:S04]  /*5a240*/  LDL.LU R10, [R1+0x764] ;  /* 0x00076400010a7983 */ /* 0x000ea80000300800 */
[----:B------:R-:W2:Y:S04]  /*5a250*/  LDL.LU R11, [R1+0x754] ;  /* 0x00075400010b7983 */ /* 0x000ea80000300800 */
[----:B------:R0:W-:Y:S04]  /*5a260*/  STS.U16 [R8+0x27000], R20 ;  /* 0x0270001408007388 */ /* 0x0001e80000000400 */
[----:B------:R-:W2:Y:S04]  /*5a270*/  LDL.LU R12, [R1+0x744] ;  /* 0x00074400010c7983 */ /* 0x000ea80000300800 */
[----:B---3--:R1:W-:Y:S04]  /*5a280*/  STS.U16 [R8+0x27400], R23 ;  /* 0x0274001708007388 */ /* 0x0083e80000000400 */
[----:B0-----:R-:W3:Y:S04]  /*5a290*/  LDL.LU R20, [R1+0x734] ;  /* 0x0007340001147983 */ /* 0x001ee80000300800 */
[----:B-1----:R-:W3:Y:S04]  /*5a2a0*/  LDL.LU R23, [R1+0x724] ;  /* 0x0007240001177983 */ /* 0x002ee80000300800 */
[----:B------:R-:W3:Y:S04]  /*5a2b0*/  LDL.LU R13, [R1+0x714] ;  /* 0x00071400010d7983 */ /* 0x000ee80000300800 */
[----:B------:R-:W3:Y:S04]  /*5a2c0*/  LDL.LU R14, [R1+0x704] ;  /* 0x00070400010e7983 */ /* 0x000ee80000300800 */
[----:B------:R-:W3:Y:S04]  /*5a2d0*/  LDL.LU R15, [R1+0x6f4] ;  /* 0x0006f400010f7983 */ /* 0x000ee80000300800 */
[----:B------:R0:W-:Y:S04]  /*5a2e0*/  STS.U16 [R8+0x27800], R28 ;  /* 0x0278001c08007388 */ /* 0x0001e80000000400 */
[----:B------:R-:W3:Y:S04]  /*5a2f0*/  LDL.LU R16, [R1+0x6e4] ;  /* 0x0006e40001107983 */ /* 0x000ee80000300800 */
[----:B------:R1:W-:Y:S04]  /*5a300*/  STS.U16 [R8+0x27c00], R25 ;  /* 0x027c001908007388 */ /* 0x0003e80000000400 */
[----:B0-----:R-:W3:Y:S04]  /*5a310*/  LDL.LU R28, [R1+0x6dc] ;  /* 0x0006dc00011c7983 */ /* 0x001ee80000300800 */
[----:B-1----:R-:W3:Y:S04]  /*5a320*/  LDL.LU R25, [R1+0x6d8] ;  /* 0x0006d80001197983 */ /* 0x002ee80000300800 */
[----:B----4-:R0:W-:Y:S04]  /*5a330*/  STS.U16 [R8+0x28000], R26 ;  /* 0x0280001a08007388 */ /* 0x0101e80000000400 */
[----:B------:R1:W-:Y:S04]  /*5a340*/  STS.U16 [R8+0x28400], R24 ;  /* 0x0284001808007388 */ /* 0x0003e80000000400 */
[----:B0-----:R-:W4:Y:S04]  /*5a350*/  LDL.LU R26, [R1+0x6d4] ;  /* 0x0006d400011a7983 */ /* 0x001f280000300800 */
[----:B-1----:R-:W4:Y:S04]  /*5a360*/  LDL.LU R24, [R1+0x6d0] ;  /* 0x0006d00001187983 */ /* 0x002f280000300800 */
[----:B------:R-:W-:Y:S04]  /*5a370*/  STS.U16 [R8+0x28800], R2 ;  /* 0x0288000208007388 */ /* 0x000fe80000000400 */
[----:B--2---:R0:W-:Y:S04]  /*5a380*/  STS.U16 [R8+0x28c00], R27 ;  /* 0x028c001b08007388 */ /* 0x0041e80000000400 */
[----:B------:R-:W-:Y:S04]  /*5a390*/  STS.U16 [R8+0x29000], R3 ;  /* 0x0290000308007388 */ /* 0x000fe80000000400 */
[----:B------:R-:W-:Y:S04]  /*5a3a0*/  STS.U16 [R8+0x29400], R4 ;  /* 0x0294000408007388 */ /* 0x000fe80000000400 */
[----:B0-----:R-:W2:Y:S04]  /*5a3b0*/  LDL.LU R27, [R1+0x15c] ;  /* 0x00015c00011b7983 */ /* 0x001ea80000300800 */
[----:B------:R0:W-:Y:S04]  /*5a3c0*/  STS.U16 [R8+0x29800], R17 ;  /* 0x0298001108007388 */ /* 0x0001e80000000400 */
[----:B0-----:R-:W2:Y:S04]  /*5a3d0*/  LDL.LU R17, [R1+0x158] ;  /* 0x0001580001117983 */ /* 0x001ea80000300800 */
[----:B------:R0:W-:Y:S04]  /*5a3e0*/  STS.U16 [R8+0x29c00], R18 ;  /* 0x029c001208007388 */ /* 0x0001e80000000400 */
[----:B------:R-:W-:Y:S04]  /*5a3f0*/  STS.U16 [R8+0x2a000], R5 ;  /* 0x02a0000508007388 */ /* 0x000fe80000000400 */
[----:B0-----:R-:W2:Y:S04]  /*5a400*/  LDL.LU R18, [R1+0x154] ;  /* 0x0001540001127983 */ /* 0x001ea80000300800 */
[----:B------:R0:W-:Y:S04]  /*5a410*/  STS.U16 [R8+0x2a400], R19 ;  /* 0x02a4001308007388 */ /* 0x0001e80000000400 */
[----:B------:R-:W-:Y:S04]  /*5a420*/  STS.U16 [R8+0x2a800], R6 ;  /* 0x02a8000608007388 */ /* 0x000fe80000000400 */
[----:B------:R-:W-:Y:S04]  /*5a430*/  STS.U16 [R8+0x2ac00], R7 ;  /* 0x02ac000708007388 */ /* 0x000fe80000000400 */
[----:B0-----:R-:W2:Y:S04]  /*5a440*/  LDL.LU R19, [R1+0x150] ;  /* 0x0001500001137983 */ /* 0x001ea80000300800 */
[----:B------:R-:W-:Y:S04]  /*5a450*/  STS.U16 [R8+0x2b000], R10 ;  /* 0x02b0000a08007388 */ /* 0x000fe80000000400 */
[----:B------:R-:W-:Y:S04]  /*5a460*/  STS.U16 [R8+0x2b400], R11 ;  /* 0x02b4000b08007388 */ /* 0x000fe80000000400 */
[----:B------:R-:W-:Y:S04]  /*5a470*/  STS.U16 [R8+0x2b800], R12 ;  /* 0x02b8000c08007388 */ /* 0x000fe80000000400 */
[----:B---3--:R0:W-:Y:S04]  /*5a480*/  STS.U16 [R8+0x2bc00], R20 ;  /* 0x02bc001408007388 */ /* 0x0081e80000000400 */
[----:B------:R1:W-:Y:S04]  /*5a490*/  STS.U16 [R8+0x2c000], R23 ;  /* 0x02c0001708007388 */ /* 0x0003e80000000400 */
[----:B0-----:R-:W3:Y:S04]  /*5a4a0*/  LDL.LU R20, [R1+0x14c] ;  /* 0x00014c0001147983 */ /* 0x001ee80000300800 */
[----:B------:R-:W-:Y:S04]  /*5a4b0*/  STS.U16 [R8+0x2c400], R13 ;  /* 0x02c4000d08007388 */ /* 0x000fe80000000400 */
[----:B-1----:R-:W3:Y:S04]  /*5a4c0*/  LDL.LU R23, [R1+0x148] ;  /* 0x0001480001177983 */ /* 0x002ee80000300800 */
[----:B------:R-:W-:Y:S04]  /*5a4d0*/  STS.U16 [R8+0x2c800], R14 ;  /* 0x02c8000e08007388 */ /* 0x000fe80000000400 */
[----:B------:R-:W-:Y:S04]  /*5a4e0*/  STS.U16 [R8+0x2cc00], R15 ;  /* 0x02cc000f08007388 */ /* 0x000fe80000000400 */
[----:B------:R-:W-:Y:S04]  /*5a4f0*/  STS.U16 [R8+0x2d000], R16 ;  /* 0x02d0001008007388 */ /* 0x000fe80000000400 */
[----:B------:R0:W-:Y:S04]  /*5a500*/  STS.U16 [R8+0x2d400], R28 ;  /* 0x02d4001c08007388 */ /* 0x0001e80000000400 */
[----:B------:R1:W-:Y:S04]  /*5a510*/  STS.U16 [R8+0x2d800], R25 ;  /* 0x02d8001908007388 */ /* 0x0003e80000000400 */
[----:B0-----:R-:W3:Y:S04]  /*5a520*/  LDL.LU R28, [R1+0x144] ;  /* 0x00014400011c7983 */ /* 0x001ee80000300800 */
[----:B-1----:R-:W3:Y:S04]  /*5a530*/  LDL.LU R25, [R1+0x11e0] ;  /* 0x0011e00001197983 */ /* 0x002ee80000300800 */
[----:B----4-:R0:W-:Y:S04]  /*5a540*/  STS.U16 [R8+0x2dc00], R26 ;  /* 0x02dc001a08007388 */ /* 0x0101e80000000400 */
[----:B------:R1:W-:Y:S04]  /*5a550*/  STS.U16 [R8+0x2e000], R24 ;  /* 0x02e0001808007388 */ /* 0x0003e80000000400 */
[----:B0-----:R-:W4:Y:S04]  /*5a560*/  LDL.LU R26, [R1+0x11d0] ;  /* 0x0011d000011a7983 */ /* 0x001f280000300800 */
[----:B-1----:R-:W4:Y:S04]  /*5a570*/  LDL.LU R24, [R1+0x11c0] ;  /* 0x0011c00001187983 */ /* 0x002f280000300800 */
[----:B------:R-:W0:Y:S04]  /*5a580*/  S2R R16, SR_TID.X ;  /* 0x0000000000107919 */ /* 0x000e280000002100 */
[----:B------:R-:W4:Y:S04]  /*5a590*/  LDL.LU R14, [R1+0x11b0] ;  /* 0x0011b000010e7983 */ /* 0x000f280000300800 */
[----:B------:R-:W4:Y:S01]  /*5a5a0*/  LDL.LU R15, [R1+0x11a0] ;  /* 0x0011a000010f7983 */ /* 0x000f220000300800 */
[----:B0-----:R-:W-:-:S02]  /*5a5b0*/  LOP3.LUT R5, R16, 0x3f, RZ, 0xc0, !PT ;  /* 0x0000003f10057812 */ /* 0x001fc400078ec0ff */
[----:B------:R-:W-:-:S03]  /*5a5c0*/  LOP3.LUT P1, RZ, R16, 0x40, RZ, 0xc0, !PT ;  /* 0x0000004010ff7812 */ /* 0x000fc6000782c0ff */
[----:B------:R-:W-:Y:S01]  /*5a5d0*/  IMAD.SHL.U32 R5, R5, 0x2, RZ ;  /* 0x0000000205057824 */ /* 0x000fe200078e00ff */
[----:B------:R-:W-:-:S04]  /*5a5e0*/  SEL R4, RZ, 0x90, !P1 ;  /* 0x00000090ff047807 */ /* 0x000fc80004800000 */
[----:B------:R-:W-:-:S04]  /*5a5f0*/  LOP3.LUT R4, R4, R5, RZ, 0x3c, !PT ;  /* 0x0000000504047212 */ /* 0x000fc800078e3cff */
[----:B------:R-:W-:Y:S01]  /*5a600*/  LOP3.LUT R4, R4, 0x20, RZ, 0x3c, !PT ;  /* 0x0000002004047812 */ /* 0x000fe200078e3cff */
[----:B--2---:R0:W-:Y:S04]  /*5a610*/  STS.U16 [R8+0x2e400], R27 ;  /* 0x02e4001b08007388 */ /* 0x0041e80000000400 */
[----:B0-----:R-:W2:Y:S04]  /*5a620*/  LDL.LU R27, [R1+0x1190] ;  /* 0x00119000011b7983 */ /* 0x001ea80000300800 */
[----:B------:R0:W-:Y:S04]  /*5a630*/  STS.U16 [R8+0x2e800], R17 ;  /* 0x02e8001108007388 */ /* 0x0001e80000000400 */
[----:B0-----:R-:W2:Y:S04]  /*5a640*/  LDL.LU R17, [R1+0x1180] ;  /* 0x0011800001117983 */ /* 0x001ea80000300800 */
[----:B------:R0:W-:Y:S04]  /*5a650*/  STS.U16 [R8+0x2ec00], R18 ;  /* 0x02ec001208007388 */ /* 0x0001e80000000400 */
[----:B0-----:R-:W2:Y:S04]  /*5a660*/  LDL.LU R18, [R1+0x1170] ;  /* 0x0011700001127983 */ /* 0x001ea80000300800 */
[----:B------:R0:W-:Y:S04]  /*5a670*/  STS.U16 [R8+0x2f000], R19 ;  /* 0x02f0001308007388 */ /* 0x0001e80000000400 */
[----:B0-----:R-:W2:Y:S04]  /*5a680*/  LDL.LU R19, [R1+0x1160] ;  /* 0x0011600001137983 */ /* 0x001ea80000300800 */
[----:B------:R-:W2:Y:S04]  /*5a690*/  LDL.LU R3, [R1+0x1150] ;  /* 0x0011500001037983 */ /* 0x000ea80000300800 */
[----:B------:R-:W2:Y:S04]  /*5a6a0*/  LDL.LU R6, [R1+0x1140] ;  /* 0x0011400001067983 */ /* 0x000ea80000300800 */
[----:B------:R-:W2:Y:S04]  /*5a6b0*/  LDL.LU R7, [R1+0x1130] ;  /* 0x0011300001077983 */ /* 0x000ea80000300800 */
[----:B------:R-:W2:Y:S04]  /*5a6c0*/  LDL.LU R13, [R1+0x1120] ;  /* 0x00112000010d7983 */ /* 0x000ea80000300800 */
[----:B---3--:R0:W-:Y:S04]  /*5a6d0*/  STS.U16 [R8+0x2f400], R20 ;  /* 0x02f4001408007388 */ /* 0x0081e80000000400 */
[----:B------:R1:W-:Y:S04]  /*5a6e0*/  STS.U16 [R8+0x2f800], R23 ;  /* 0x02f8001708007388 */ /* 0x0003e80000000400 */
[----:B0-----:R-:W3:Y:S04]  /*5a6f0*/  LDL.LU R20, [R1+0x1110] ;  /* 0x0011100001147983 */ /* 0x001ee80000300800 */
[----:B-1----:R-:W3:Y:S04]  /*5a700*/  LDL.LU R23, [R1+0x1100] ;  /* 0x0011000001177983 */ /* 0x002ee80000300800 */
        /* <DEDUP_REMOVED lines=8> */
[----:B------:R0:W-:Y:S04]  /*5a790*/  STS.U16 [R4+0x20d00], R14 ;  /* 0x020d000e04007388 */ /* 0x0001e80000000400 */
[----:B------:R-:W-:Y:S04]  /*5a7a0*/  STS.U16 [R4+0x21100], R15 ;  /* 0x0211000f04007388 */ /* 0x000fe80000000400 */
[----:B0-----:R-:W4:Y:S04]  /*5a7b0*/  LDL.LU R14, [R1+0x10b0] ;  /* 0x0010b000010e7983 */ /* 0x001f280000300800 */
[----:B--2---:R0:W-:Y:S04]  /*5a7c0*/  STS.U16 [R4+0x21500], R27 ;  /* 0x0215001b04007388 */ /* 0x0041e80000000400 */
[----:B0-----:R-:W2:Y:S04]  /*5a7d0*/  LDL.LU R27, [R1+0x10a0] ;  /* 0x0010a000011b7983 */ /* 0x001ea80000300800 */
[----:B------:R-:W2:Y:S04]  /*5a7e0*/  LDL.LU R8, [R1+0x1090] ;  /* 0x0010900001087983 */ /* 0x000ea80000300800 */
[----:B------:R-:W2:Y:S04]  /*5a7f0*/  LDL.LU R9, [R1+0x1080] ;  /* 0x0010800001097983 */ /* 0x000ea80000300800 */
[----:B------:R-:W2:Y:S04]  /*5a800*/  LDL.LU R10, [R1+0x1070] ;  /* 0x00107000010a7983 */ /* 0x000ea80000300800 */
[----:B------:R-:W2:Y:S04]  /*5a810*/  LDL.LU R11, [R1+0x1060] ;  /* 0x00106000010b7983 */ /* 0x000ea80000300800 */
[----:B------:R0:W-:Y:S04]  /*5a820*/  STS.U16 [R4+0x21900], R17 ;  /* 0x0219001104007388 */ /* 0x0001e80000000400 */
[----:B------:R-:W2:Y:S04]  /*5a830*/  LDL.LU R15, [R1+0x1050] ;  /* 0x00105000010f7983 */ /* 0x000ea80000300800 */
[----:B------:R1:W-:Y:S04]  /*5a840*/  STS.U16 [R4+0x21d00], R18 ;  /* 0x021d001204007388 */ /* 0x0003e80000000400 */
[----:B------:R-:W2:Y:S04]  /*5a850*/  LDL.LU R12, [R1+0x1040] ;  /* 0x00104000010c7983 */ /* 0x000ea80000300800 */
[----:B0-----:R-:W2:Y:S04]  /*5a860*/  LDL.LU R17, [R1+0x1030] ;  /* 0x0010300001117983 */ /* 0x001ea80000300800 */
[----:B------:R0:W-:Y:S04]  /*5a870*/  STS.U16 [R4+0x22100], R19 ;  /* 0x0221001304007388 */ /* 0x0001e80000000400 */
[----:B------:R-:W-:Y:S04]  /*5a880*/  STS.U16 [R4+0x22500], R3 ;  /* 0x0225000304007388 */ /* 0x000fe80000000400 */
[----:B------:R-:W-:Y:S04]  /*5a890*/  STS.U16 [R4+0x22900], R6 ;  /* 0x0229000604007388 */ /* 0x000fe80000000400 */
[----:B-1----:R-:W2:Y:S04]  /*5a8a0*/  LDL.LU R18, [R1+0x1020] ;  /* 0x0010200001127983 */ /* 0x002ea80000300800 */
[----:B------:R-:W-:Y:S04]  /*5a8b0*/  STS.U16 [R4+0x22d00], R7 ;  /* 0x022d000704007388 */ /* 0x000fe80000000400 */
[----:B0-----:R-:W2:Y:S04]  /*5a8c0*/  LDL.LU R19, [R1+0x1010] ;  /* 0x0010100001137983 */ /* 0x001ea80000300800 */
[----:B------:R-:W-:Y:S04]  /*5a8d0*/  STS.U16 [R4+0x23100], R13 ;  /* 0x0231000d04007388 */ /* 0x000fe80000000400 */
        /* <DEDUP_REMOVED lines=9> */
[----:B------:R-:W4:Y:S04]  /*5a970*/  LDL.LU R13, [R1+0x804] ;  /* 0x00080400010d7983 */ /* 0x000f280000300800 */
[----:B------:R1:W-:Y:S04]  /*5a980*/  STS.U16 [R4+0x24900], R24 ;  /* 0x0249001804007388 */ /* 0x0003e80000000400 */
[----:B0-----:R-:W4:Y:S04]  /*5a990*/  LDL.LU R26, [R1+0x7f0] ;  /* 0x0007f000011a7983 */ /* 0x001f280000300800 */
[----:B-1----:R-:W4:Y:S04]  /*5a9a0*/  LDL.LU R24, [R1+0x7e0] ;  /* 0x0007e00001187983 */ /* 0x002f280000300800 */
[----:B------:R0:W-:Y:S04]  /*5a9b0*/  STS.U16 [R4+0x24d00], R14 ;  /* 0x024d000e04007388 */ /* 0x0001e80000000400 */
[----:B0-----:R-:W4:Y:S04]  /*5a9c0*/  LDL.LU R14, [R1+0x7d0] ;  /* 0x0007d000010e7983 */ /* 0x001f280000300800 */
[----:B--2---:R0:W-:Y:S04]  /*5a9d0*/  STS.U16 [R4+0x25100], R27 ;  /* 0x0251001b04007388 */ /* 0x0041e80000000400 */
[----:B------:R-:W-:Y:S04]  /*5a9e0*/  STS.U16 [R4+0x25500], R8 ;  /* 0x0255000804007388 */ /* 0x000fe80000000400 */
[----:B------:R-:W-:Y:S04]  /*5a9f0*/  STS.U16 [R4+0x25900], R9 ;  /* 0x0259000904007388 */ /* 0x000fe80000000400 */
[----:B0-----:R-:W2:Y:S04]  /*5aa00*/  LDL.LU R27, [R1+0x7c0] ;  /* 0x0007c000011b7983 */ /* 0x001ea80000300800 */
[----:B------:R-:W-:Y:S04]  /*5aa10*/  STS.U16 [R4+0x25d00], R10 ;  /* 0x025d000a04007388 */ /* 0x000fe80000000400 */
[----:B------:R-:W-:Y:S04]  /*5aa20*/  STS.U16 [R4+0x26100], R11 ;  /* 0x0261000b04007388 */ /* 0x000fe80000000400 */
[----:B------:R0:W-:Y:S04]  /*5aa30*/  STS.U16 [R4+0x26500], R15 ;  /* 0x0265000f04007388 */ /* 0x0001e80000000400 */
[----:B------:R-:W-:Y:S04]  /*5aa40*/  STS.U16 [R4+0x26900], R12 ;  /* 0x0269000c04007388 */ /* 0x000fe80000000400 */
[----:B0-----:R-:W2:Y:S04]  /*5aa50*/  LDL.LU R15, [R1+0x7b0] ;  /* 0x0007b000010f7983 */ /* 0x001ea80000300800 */
[----:B------:R-:W2:Y:S04]  /*5aa60*/  LDL.LU R3, [R1+0x7a0] ;  /* 0x0007a00001037983 */ /* 0x000ea80000300800 */
[----:B------:R-:W2:Y:S04]  /*5aa70*/  LDL.LU R6, [R1+0x790] ;  /* 0x0007900001067983 */ /* 0x000ea80000300800 */
[----:B------:R0:W-:Y:S04]  /*5aa80*/  STS.U16 [R4+0x26d00], R17 ;  /* 0x026d001104007388 */ /* 0x0001e80000000400 */
[----:B------:R-:W2:Y:S04]  /*5aa90*/  LDL.LU R7, [R1+0x780] ;  /* 0x0007800001077983 */ /* 0x000ea80000300800 */
[----:B------:R1:W-:Y:S04]  /*5aaa0*/  STS.U16 [R4+0x27100], R18 ;  /* 0x0271001204007388 */ /* 0x0003e80000000400 */
[----:B0-----:R-:W2:Y:S04]  /*5aab0*/  LDL.LU R17, [R1+0x770] ;  /* 0x0007700001117983 */ /* 0x001ea80000300800 */
[----:B------:R0:W-:Y:S04]  /*5aac0*/  STS.U16 [R4+0x27500], R19 ;  /* 0x0275001304007388 */ /* 0x0001e80000000400 */
[----:B-1----:R-:W2:Y:S04]  /*5aad0*/  LDL.LU R18, [R1+0x760] ;  /* 0x0007600001127983 */ /* 0x002ea80000300800 */
[----:B0-----:R-:W2:Y:S04]  /*5aae0*/  LDL.LU R19, [R1+0x750] ;  /* 0x0007500001137983 */ /* 0x001ea80000300800 */
        /* <DEDUP_REMOVED lines=8> */
[----:B----4-:R-:W-:Y:S04]  /*5ab70*/  STS.U16 [R4+0x28900], R13 ;  /* 0x0289000d04007388 */ /* 0x010fe80000000400 */
[----:B------:R0:W-:Y:S04]  /*5ab80*/  STS.U16 [R4+0x28d00], R26 ;  /* 0x028d001a04007388 */ /* 0x0001e80000000400 */
[----:B------:R1:W-:Y:S04]  /*5ab90*/  STS.U16 [R4+0x29100], R24 ;  /* 0x0291001804007388 */ /* 0x0003e80000000400 */
[----:B0-----:R-:W4:Y:S04]  /*5aba0*/  LDL.LU R26, [R1+0x700] ;  /* 0x00070000011a7983 */ /* 0x001f280000300800 */
[----:B-1----:R-:W4:Y:S04]  /*5abb0*/  LDL.LU R24, [R1+0x6f0] ;  /* 0x0006f00001187983 */ /* 0x002f280000300800 */
[----:B------:R-:W4:Y:S04]  /*5abc0*/  LDL.LU R8, [R1+0x6e0] ;  /* 0x0006e00001087983 */ /* 0x000f280000300800 */
[----:B------:R-:W4:Y:S04]  /*5abd0*/  LDL.LU R9, [R1+0x138] ;  /* 0x0001380001097983 */ /* 0x000f280000300800 */
[----:B------:R-:W-:Y:S04]  /*5abe0*/  STS.U16 [R4+0x29500], R14 ;  /* 0x0295000e04007388 */ /* 0x000fe80000000400 */
[----:B------:R-:W4:Y:S04]  /*5abf0*/  LDL.LU R10, [R1+0x12c] ;  /* 0x00012c00010a7983 */ /* 0x000f280000300800 */
[----:B------:R-:W4:Y:S04]  /*5ac00*/  LDL.LU R11, [R1+0x120] ;  /* 0x00012000010b7983 */ /* 0x000f280000300800 */
[----:B--2---:R0:W-:Y:S04]  /*5ac10*/  STS.U16 [R4+0x29900], R27 ;  /* 0x0299001b04007388 */ /* 0x0041e80000000400 */
[----:B0-----:R-:W2:Y:S04]  /*5ac20*/  LDL.LU R27, [R1+0x11c] ;  /* 0x00011c00011b7983 */ /* 0x001ea80000300800 */
[----:B------:R-:W2:Y:S04]  /*5ac30*/  LDL.LU R12, [R1+0x118] ;  /* 0x00011800010c7983 */ /* 0x000ea80000300800 */
[----:B------:R-:W2:Y:S04]  /*5ac40*/  LDL.LU R13, [R1+0x114] ;  /* 0x00011400010d7983 */ /* 0x000ea80000300800 */
[----:B------:R-:W2:Y:S04]  /*5ac50*/  LDL.LU R14, [R1+0x110] ;  /* 0x00011000010e7983 */ /* 0x000ea80000300800 */
[----:B------:R0:W-:Y:S04]  /*5ac60*/  STS.U16 [R4+0x29d00], R15 ;  /* 0x029d000f04007388 */ /* 0x0001e80000000400 */
[----:B------:R-:W-:Y:S04]  /*5ac70*/  STS.U16 [R4+0x2a100], R3 ;  /* 0x02a1000304007388 */ /* 0x000fe80000000400 */
[----:B------:R-:W-:Y:S04]  /*5ac80*/  STS.U16 [R4+0x2a500], R6 ;  /* 0x02a5000604007388 */ /* 0x000fe80000000400 */
[----:B0-----:R-:W2:Y:S04]  /*5ac90*/  LDL.LU R15, [R1+0x10c] ;  /* 0x00010c00010f7983 */ /* 0x001ea80000300800 */
[----:B------:R-:W-:Y:S04]  /*5aca0*/  STS.U16 [R4+0x2a900], R7 ;  /* 0x02a9000704007388 */ /* 0x000fe80000000400 */
[----:B------:R-:W-:Y:S04]  /*5acb0*/  STS.U16 [R4+0x2ad00], R17 ;  /* 0x02ad001104007388 */ /* 0x000fe80000000400 */
[----:B------:R0:W-:Y:S04]  /*5acc0*/  STS.U16 [R4+0x2b100], R18 ;  /* 0x02b1001204007388 */ /* 0x0001e80000000400 */
[----:B------:R1:W-:Y:S04]  /*5acd0*/  STS.U16 [R4+0x2b500], R19 ;  /* 0x02b5001304007388 */ /* 0x0003e80000000400 */
[----:B0-----:R-:W2:Y:S04]  /*5ace0*/  LDL.LU R18, [R1+0x108] ;  /* 0x0001080001127983 */ /* 0x001ea80000300800 */
[----:B-1----:R-:W2:Y:S04]  /*5acf0*/  LDL.LU R19, [R1+0x104] ;  /* 0x0001040001137983 */ /* 0x002ea80000300800 */
[----:B---3--:R0:W-:Y:S04]  /*5ad00*/  STS.U16 [R4+0x2b900], R20 ;  /* 0x02b9001404007388 */ /* 0x0081e80000000400 */
[----:B------:R1:W-:Y:S04]  /*5ad10*/  STS.U16 [R4+0x2bd00], R23 ;  /* 0x02bd001704007388 */ /* 0x0003e80000000400 */
[----:B0-----:R-:W3:Y:S04]  /*5ad20*/  LDL.LU R20, [R1+0x100] ;  /* 0x0001000001147983 */ /* 0x001ee80000300800 */
[----:B-1----:R-:W3:Y:S04]  /*5ad30*/  LDL.LU R23, [R1+0x11dc] ;  /* 0x0011dc0001177983 */ /* 0x002ee80000300800 */
[----:B------:R-:W3:Y:S04]  /*5ad40*/  LDL.LU R17, [R1+0x11cc] ;  /* 0x0011cc0001117983 */ /* 0x000ee80000300800 */
[----:B------:R0:W-:Y:S04]  /*5ad50*/  STS.U16 [R4+0x2c100], R28 ;  /* 0x02c1001c04007388 */ /* 0x0001e80000000400 */
[----:B------:R1:W-:Y:S04]  /*5ad60*/  STS.U16 [R4+0x2c500], R25 ;  /* 0x02c5001904007388 */ /* 0x0003e80000000400 */
[----:B0-----:R-:W3:Y:S04]  /*5ad70*/  LDL.LU R28, [R1+0x11bc] ;  /* 0x0011bc00011c7983 */ /* 0x001ee80000300800 */
[----:B-1----:R-:W3:Y:S04]  /*5ad80*/  LDL.LU R25, [R1+0x11ac] ;  /* 0x0011ac0001197983 */ /* 0x002ee80000300800 */
[----:B----4-:R0:W-:Y:S04]  /*5ad90*/  STS.U16 [R4+0x2c900], R26 ;  /* 0x02c9001a04007388 */ /* 0x0101e80000000400 */
[----:B------:R1:W-:Y:S04]  /*5ada0*/  STS.U16 [R4+0x2cd00], R24 ;  /* 0x02cd001804007388 */ /* 0x0003e80000000400 */
[----:B0-----:R-:W4:Y:S04]  /*5adb0*/  LDL.LU R26, [R1+0x119c] ;  /* 0x00119c00011a7983 */ /* 0x001f280000300800 */
[----:B-1----:R-:W4:Y:S01]  /*5adc0*/  LDL.LU R24, [R1+0x118c] ;  /* 0x00118c0001187983 */ /* 0x002f220000300800 */
[----:B------:R-:W-:-:S02]  /*5add0*/  LOP3.LUT R3, R16, 0x3f, RZ, 0xc0, !PT ;  /* 0x0000003f10037812 */ /* 0x000fc400078ec0ff */
[----:B------:R-:W-:Y:S01]  /*5ade0*/  LOP3.LUT P0, RZ, R16, 0x40, RZ, 0xc0, !PT ;  /* 0x0000004010ff7812 */ /* 0x000fe2000780c0ff */
[----:B------:R-:W-:Y:S01]  /*5adf0*/  STS.U16 [R4+0x2d100], R8 ;  /* 0x02d1000804007388 */ /* 0x000fe20000000400 */
[----:B------:R-:W-:-:S03]  /*5ae00*/  SHF.L.U32 R3, R3, 0x1, RZ ;  /* 0x0000000103037819 */ /* 0x000fc600000006ff */
[----:B------:R-:W-:Y:S01]  /*5ae10*/  STS.U16 [R4+0x2d500], R9 ;  /* 0x02d5000904007388 */ /* 0x000fe20000000400 */
[----:B------:R-:W-:-:S03]  /*5ae20*/  SEL R2, RZ, 0x90, !P0 ;  /* 0x00000090ff027807 */ /* 0x000fc60004000000 */
[----:B------:R-:W-:Y:S04]  /*5ae30*/  STS.U16 [R4+0x2d900], R10 ;  /* 0x02d9000a04007388 */ /* 0x000fe80000000400 */
[----:B------:R-:W-:Y:S01]  /*5ae40*/  STS.U16 [R4+0x2dd00], R11 ;  /* 0x02dd000b04007388 */ /* 0x000fe20000000400 */
[----:B------:R-:W-:-:S04]  /*5ae50*/  LOP3.LUT R2, R2, R3, RZ, 0x3c, !PT ;  /* 0x0000000302027212 */ /* 0x000fc800078e3cff */
[----:B------:R-:W-:Y:S01]  /*5ae60*/  LOP3.LUT R2, R2, 0x40, RZ, 0x3c, !PT ;  /* 0x0000004002027812 */ /* 0x000fe200078e3cff */
[----:B--2---:R0:W-:Y:S04]  /*5ae70*/  STS.U16 [R4+0x2e100], R27 ;  /* 0x02e1001b04007388 */ /* 0x0041e80000000400 */
[----:B------:R-:W-:Y:S04]  /*5ae80*/  STS.U16 [R4+0x2e500], R12 ;  /* 0x02e5000c04007388 */ /* 0x000fe80000000400 */
[----:B0-----:R-:W2:Y:S04]  /*5ae90*/  LDL.LU R27, [R1+0x117c] ;  /* 0x00117c00011b7983 */ /* 0x001ea80000300800 */
[----:B------:R-:W-:Y:S04]  /*5aea0*/  STS.U16 [R4+0x2e900], R13 ;  /* 0x02e9000d04007388 */ /* 0x000fe80000000400 */
        /* <DEDUP_REMOVED lines=9> */
[----:B------:R-:W-:Y:S04]  /*5af40*/  STS.U16 [R2+0x20600], R17 ;  /* 0x0206001102007388 */ /* 0x000fe80000000400 */
[----:B-1----:R-:W3:Y:S04]  /*5af50*/  LDL.LU R23, [R1+0x113c] ;  /* 0x00113c0001177983 */ /* 0x002ee80000300800 */
[----:B------:R0:W-:Y:S04]  /*5af60*/  STS.U16 [R2+0x20a00], R28 ;  /* 0x020a001c02007388 */ /* 0x0001e80000000400 */
[----:B------:R1:W-:Y:S04]  /*5af70*/  STS.U16 [R2+0x20e00], R25 ;  /* 0x020e001902007388 */ /* 0x0003e80000000400 */
[----:B0-----:R-:W3:Y:S04]  /*5af80*/  LDL.LU R28, [R1+0x112c] ;  /* 0x00112c00011c7983 */ /* 0x001ee80000300800 */
[----:B-1----:R-:W3:Y:S04]  /*5af90*/  LDL.LU R25, [R1+0x111c] ;  /* 0x00111c0001197983 */ /* 0x002ee80000300800 */
[----:B------:R-:W3:Y:S04]  /*5afa0*/  LDL.LU R29, [R1+0x110c] ;  /* 0x00110c00011d7983 */ /* 0x000ee80000300800 */
[----:B------:R-:W3:Y:S04]  /*5afb0*/  LDL.LU R4, [R1+0x10fc] ;  /* 0x0010fc0001047983 */ /* 0x000ee80000300800 */
[----:B----4-:R-:W-:Y:S04]  /*5afc0*/  STS.U16 [R2+0x21200], R26 ;  /* 0x0212001a02007388 */ /* 0x010fe80000000400 */
[----:B------:R-:W4:Y:S04]  /*5afd0*/  LDL.LU R5, [R1+0x10ec] ;  /* 0x0010ec0001057983 */ /* 0x000f280000300800 */
[----:B------:R0:W-:Y:S04]  /*5afe0*/  STS.U16 [R2+0x21600], R24 ;  /* 0x0216001802007388 */ /* 0x0001e80000000400 */
        /* <DEDUP_REMOVED lines=14> */
[----:B0-----:R-:W2:Y:S04]  /*5b0d0*/  LDL.LU R27, [R1+0xe8c] ;  /* 0x000e8c00011b7983 */ /* 0x001ea80000300800 */
[----:B------:R0:W-:Y:S04]  /*5b0e0*/  STS.U16 [R2+0x21e00], R18 ;  /* 0x021e001202007388 */ /* 0x0001e80000000400 */
[----:B------:R1:W-:Y:S04]  /*5b0f0*/  STS.U16 [R2+0x22200], R19 ;  /* 0x0222001302007388 */ /* 0x0003e80000000400 */
[----:B0-----:R-:W2:Y:S04]  /*5b100*/  LDL.LU R18, [R1+0x874] ;  /* 0x0008740001127983 */ /* 0x001ea80000300800 */
[----:B-1----:R-:W2:Y:S04]  /*5b110*/  LDL.LU R19, [R1+0x858] ;  /* 0x0008580001137983 */ /* 0x002ea80000300800 */
[----:B---3--:R0:W-:Y:S04]  /*5b120*/  STS.U16 [R2+0x22600], R20 ;  /* 0x0226001402007388 */ /* 0x0081e80000000400 */
[----:B------:R-:W3:Y:S04]  /*5b130*/  LDL.LU R17, [R1+0x834] ;  /* 0x0008340001117983 */ /* 0x000ee80000300800 */
[----:B------:R1:W-:Y:S04]  /*5b140*/  STS.U16 [R2+0x22a00], R23 ;  /* 0x022a001702007388 */ /* 0x0003e80000000400 */
[----:B0-----:R-:W3:Y:S04]  /*5b150*/  LDL.LU R20, [R1+0x818] ;  /* 0x0008180001147983 */ /* 0x001ee80000300800 */
[----:B-1----:R-:W3:Y:S04]  /*5b160*/  LDL.LU R23, [R1+0x800] ;  /* 0x0008000001177983 */ /* 0x002ee80000300800 */
[----:B------:R0:W-:Y:S04]  /*5b170*/  STS.U16 [R2+0x22e00], R28 ;  /* 0x022e001c02007388 */ /* 0x0001e80000000400 */
[----:B------:R1:W-:Y:S04]  /*5b180*/  STS.U16 [R2+0x23200], R25 ;  /* 0x0232001902007388 */ /* 0x0003e80000000400 */
[----:B0-----:R-:W3:Y:S04]  /*5b190*/  LDL.LU R28, [R1+0x7ec] ;  /* 0x0007ec00011c7983 */ /* 0x001ee80000300800 */
[----:B-1----:R-:W3:Y:S04]  /*5b1a0*/  LDL.LU R25, [R1+0x7dc] ;  /* 0x0007dc0001197983 */ /* 0x002ee80000300800 */
[----:B------:R-:W-:Y:S04]  /*5b1b0*/  STS.U16 [R2+0x23600], R29 ;  /* 0x0236001d02007388 */ /* 0x000fe80000000400 */
[----:B------:R-:W-:Y:S04]  /*5b1c0*/  STS.U16 [R2+0x23a00], R4 ;  /* 0x023a000402007388 */ /* 0x000fe80000000400 */
[----:B----4-:R-:W-:Y:S04]  /*5b1d0*/  STS.U16 [R2+0x23e00], R5 ;  /* 0x023e000502007388 */ /* 0x010fe80000000400 */
[----:B------:R-:W-:Y:S04]  /*5b1e0*/  STS.U16 [R2+0x24200], R6 ;  /* 0x0242000602007388 */ /* 0x000fe80000000400 */
        /* <DEDUP_REMOVED lines=13> */
[----:B0-----:R-:W4:Y:S04]  /*5b2c0*/  LDL.LU R26, [R1+0x7bc] ;  /* 0x0007bc00011a7983 */ /* 0x001f280000300800 */
[----:B--2---:R0:W-:Y:S04]  /*5b2d0*/  STS.U16 [R2+0x27600], R27 ;  /* 0x0276001b02007388 */ /* 0x0041e80000000400 */
[----:B0-----:R-:W2:Y:S04]  /*5b2e0*/  LDL.LU R27, [R1+0x7ac] ;  /* 0x0007ac00011b7983 */ /* 0x001ea80000300800 */
[----:B------:R0:W-:Y:S04]  /*5b2f0*/  STS.U16 [R2+0x27a00], R18 ;  /* 0x027a001202007388 */ /* 0x0001e80000000400 */
[----:B------:R1:W-:Y:S04]  /*5b300*/  STS.U16 [R2+0x27e00], R19 ;  /* 0x027e001302007388 */ /* 0x0003e80000000400 */
[----:B0-----:R-:W2:Y:S04]  /*5b310*/  LDL.LU R18, [R1+0x79c] ;  /* 0x00079c0001127983 */ /* 0x001ea80000300800 */
[----:B---3--:R-:W-:Y:S04]  /*5b320*/  STS.U16 [R2+0x28200], R17 ;  /* 0x0282001102007388 */ /* 0x008fe80000000400 */
[----:B-1----:R-:W3:Y:S04]  /*5b330*/  LDL.LU R19, [R1+0x78c] ;  /* 0x00078c0001137983 */ /* 0x002ee80000300800 */
[----:B------:R0:W-:Y:S04]  /*5b340*/  STS.U16 [R2+0x28600], R20 ;  /* 0x0286001402007388 */ /* 0x0001e80000000400 */
[----:B------:R1:W-:Y:S04]  /*5b350*/  STS.U16 [R2+0x28a00], R23 ;  /* 0x028a001702007388 */ /* 0x0003e80000000400 */
[----:B0-----:R-:W3:Y:S04]  /*5b360*/  LDL.LU R20, [R1+0x77c] ;  /* 0x00077c0001147983 */ /* 0x001ee80000300800 */
[----:B-1----:R-:W3:Y:S04]  /*5b370*/  LDL.LU R23, [R1+0x76c] ;  /* 0x00076c0001177983 */ /* 0x002ee80000300800 */
[----:B------:R-:W3:Y:S04]  /*5b380*/  LDL.LU R29, [R1+0x75c] ;  /* 0x00075c00011d7983 */ /* 0x000ee80000300800 */
[----:B------:R-:W3:Y:S04]  /*5b390*/  LDL.LU R4, [R1+0x74c] ;  /* 0x00074c0001047983 */ /* 0x000ee80000300800 */
[----:B------:R-:W3:Y:S04]  /*5b3a0*/  LDL.LU R5, [R1+0x73c] ;  /* 0x00073c0001057983 */ /* 0x000ee80000300800 */
[----:B------:R-:W-:Y:S04]  /*5b3b0*/  STS.U16 [R2+0x28e00], R28 ;  /* 0x028e001c02007388 */ /* 0x000fe80000000400 */
[----:B------:R0:W-:Y:S04]  /*5b3c0*/  STS.U16 [R2+0x29200], R25 ;  /* 0x0292001902007388 */ /* 0x0001e80000000400 */
[----:B------:R-:W3:Y:S04]  /*5b3d0*/  LDL.LU R6, [R1+0x72c] ;  /* 0x00072c0001067983 */ /* 0x000ee80000300800 */
        /* <DEDUP_REMOVED lines=14> */
[----:B------:R0:W-:Y:S04]  /*5b4c0*/  STS.U16 [R2+0x29a00], R26 ;  /* 0x029a001a02007388 */ /* 0x0001e80000000400 */
[----:B0-----:R-:W4:Y:S04]  /*5b4d0*/  LDL.LU R26, [R1+0x3c] ;  /* 0x00003c00011a7983 */ /* 0x001f280000300800 */
[----:B--2---:R0:W-:Y:S04]  /*5b4e0*/  STS.U16 [R2+0x29e00], R27 ;  /* 0x029e001b02007388 */ /* 0x0041e80000000400 */
[----:B0-----:R-:W2:Y:S04]  /*5b4f0*/  LDL.LU R27, [R1+0x34] ;  /* 0x00003400011b7983 */ /* 0x001ea80000300800 */
[----:B------:R-:W2:Y:S04]  /*5b500*/  LDL.LU R17, [R1+0x2c] ;  /* 0x00002c0001117983 */ /* 0x000ea80000300800 */
[----:B------:R0:W-:Y:S04]  /*5b510*/  STS.U16 [R2+0x2a200], R18 ;  /* 0x02a2001202007388 */ /* 0x0001e80000000400 */
[----:B---3--:R1:W-:Y:S04]  /*5b520*/  STS.U16 [R2+0x2a600], R19 ;  /* 0x02a6001302007388 */ /* 0x0083e80000000400 */
[----:B0-----:R-:W3:Y:S04]  /*5b530*/  LDL.LU R18, [R1+0x11d8] ;  /* 0x0011d80001127983 */ /* 0x001ee80000300800 */
[----:B-1----:R-:W3:Y:S04]  /*5b540*/  LDL.LU R19, [R1+0x11c8] ;  /* 0x0011c80001137983 */ /* 0x002ee80000300800 */
[----:B------:R0:W-:Y:S04]  /*5b550*/  STS.U16 [R2+0x2aa00], R20 ;  /* 0x02aa001402007388 */ /* 0x0001e80000000400 */
[----:B------:R1:W-:Y:S04]  /*5b560*/  STS.U16 [R2+0x2ae00], R23 ;  /* 0x02ae001702007388 */ /* 0x0003e80000000400 */
[----:B------:R-:W-:Y:S04]  /*5b570*/  STS.U16 [R2+0x2b200], R29 ;  /* 0x02b2001d02007388 */ /* 0x000fe80000000400 */
[----:B------:R-:W-:Y:S04]  /*5b580*/  STS.U16 [R2+0x2b600], R4 ;  /* 0x02b6000402007388 */ /* 0x000fe80000000400 */
[----:B------:R-:W-:Y:S04]  /*5b590*/  STS.U16 [R2+0x2ba00], R5 ;  /* 0x02ba000502007388 */ /* 0x000fe80000000400 */
[----:B0-----:R-:W3:Y:S04]  /*5b5a0*/  LDL.LU R20, [R1+0x11b8] ;  /* 0x0011b80001147983 */ /* 0x001ee80000300800 */
[----:B-1----:R-:W3:Y:S04]  /*5b5b0*/  LDL.LU R23, [R1+0x11a8] ;  /* 0x0011a80001177983 */ /* 0x002ee80000300800 */
[----:B------:R-:W-:Y:S04]  /*5b5c0*/  STS.U16 [R2+0x2be00], R6 ;  /* 0x02be000602007388 */ /* 0x000fe80000000400 */
[----:B------:R0:W-:Y:S04]  /*5b5d0*/  STS.U16 [R2+0x2c200], R25 ;  /* 0x02c2001902007388 */ /* 0x0001e80000000400 */
[----:B0-----:R-:W3:Y:S04]  /*5b5e0*/  LDL R25, [R1+0x1200] ;  /* 0x0012000001197983 */ /* 0x001ee80000100800 */
        /* <DEDUP_REMOVED lines=14> */
[----:B------:R0:W-:Y:S04]  /*5b6d0*/  STS.U16 [R2+0x2f600], R26 ;  /* 0x02f6001a02007388 */ /* 0x0001e80000000400 */
[----:B0-----:R-:W4:Y:S04]  /*5b6e0*/  LDL.LU R26, [R1+0x1178] ;  /* 0x00117800011a7983 */ /* 0x001f280000300800 */
[----:B--2---:R0:W-:Y:S04]  /*5b6f0*/  STS.U16 [R2+0x2fa00], R27 ;  /* 0x02fa001b02007388 */ /* 0x0041e80000000400 */
[----:B0-----:R-:W2:Y:S04]  /*5b700*/  LDL.LU R27, [R1+0x1168] ;  /* 0x00116800011b7983 */ /* 0x001ea80000300800 */
[----:B------:R-:W-:Y:S04]  /*5b710*/  STS.U16 [R2+0x2fe00], R17 ;  /* 0x02fe001102007388 */ /* 0x000fe80000000400 */
[----:B---3--:R0:W-:Y:S04]  /*5b720*/  STS.U16 [R25+0x20300], R18 ;  /* 0x0203001219007388 */ /* 0x0081e80000000400 */
[----:B0-----:R-:W3:Y:S04]  /*5b730*/  LDL.LU R18, [R1+0x1158] ;  /* 0x0011580001127983 */ /* 0x001ee80000300800 */
        /* <DEDUP_REMOVED lines=21> */
[----:B----4-:R0:W-:Y:S04]  /*5b890*/  STS.U16 [R25+0x21300], R28 ;  /* 0x0213001c19007388 */ /* 0x0101e80000000400 */
[----:B-1----:R-:W4:Y:S04]  /*5b8a0*/  LDL.LU R23, [R1+0x1028] ;  /* 0x0010280001177983 */ /* 0x002f280000300800 */
[----:B------:R1:W-:Y:S04]  /*5b8b0*/  STS.U16 [R25+0x21700], R24 ;  /* 0x0217001819007388 */ /* 0x0003e80000000400 */
[----:B0-----:R-:W4:Y:S04]  /*5b8c0*/  LDL.LU R28, [R1+0x1018] ;  /* 0x00101800011c7983 */ /* 0x001f280000300800 */
[----:B-1----:R-:W4:Y:S04]  /*5b8d0*/  LDL.LU R24, [R1+0xd8c] ;  /* 0x000d8c0001187983 */ /* 0x002f280000300800 */
[----:B------:R0:W-:Y:S04]  /*5b8e0*/  STS.U16 [R25+0x21b00], R26 ;  /* 0x021b001a19007388 */ /* 0x0001e80000000400 */
[----:B------:R-:W4:Y:S04]  /*5b8f0*/  LDL.LU R17, [R1+0x870] ;  /* 0x0008700001117983 */ /* 0x000f280000300800 */
[----:B0-----:R-:W4:Y:S04]  /*5b900*/  LDL.LU R26, [R1+0x848] ;  /* 0x00084800011a7983 */ /* 0x001f280000300800 */
[----:B--2---:R0:W-:Y:S04]  /*5b910*/  STS.U16 [R25+0x21f00], R27 ;  /* 0x021f001b19007388 */ /* 0x0041e80000000400 */
[----:B0-----:R-:W2:Y:S04]  /*5b920*/  LDL.LU R27, [R1+0x82c] ;  /* 0x00082c00011b7983 */ /* 0x001ea80000300800 */
[----:B---3--:R0:W-:Y:S04]  /*5b930*/  STS.U16 [R25+0x22300], R18 ;  /* 0x0223001219007388 */ /* 0x0081e80000000400 */
[----:B0-----:R-:W3:Y:S04]  /*5b940*/  LDL.LU R18, [R1+0x810] ;  /* 0x0008100001127983 */ /* 0x001ee80000300800 */
        /* <DEDUP_REMOVED lines=16> */
[----:B0-----:R-:W3:Y:S04]  /*5ba50*/  LDL.LU R19, [R1+0x7f8] ;  /* 0x0007f80001137983 */ /* 0x001ee80000300800 */
[----:B------:R-:W-:Y:S04]  /*5ba60*/  STS.U16 [R25+0x26700], R16 ;  /* 0x0267001019007388 */ /* 0x000fe80000000400 */
[----:B------:R0:W-:Y:S04]  /*5ba70*/  STS.U16 [R25+0x26b00], R20 ;  /* 0x026b001419007388 */ /* 0x0001e80000000400 */
[----:B----4-:R1:W-:Y:S04]  /*5ba80*/  STS.U16 [R25+0x26f00], R23 ;  /* 0x026f001719007388 */ /* 0x0103e80000000400 */
[----:B0-----:R-:W4:Y:S04]  /*5ba90*/  LDL.LU R20, [R1+0x7e8] ;  /* 0x0007e80001147983 */ /* 0x001f280000300800 */
[----:B------:R0:W-:Y:S04]  /*5baa0*/  STS.U16 [R25+0x27300], R28 ;  /* 0x0273001c19007388 */ /* 0x0001e80000000400 */
[----:B-1----:R-:W4:Y:S04]  /*5bab0*/  LDL.LU R23, [R1+0x7d8] ;  /* 0x0007d80001177983 */ /* 0x002f280000300800 */
[----:B------:R1:W-:Y:S04]  /*5bac0*/  STS.U16 [R25+0x27700], R24 ;  /* 0x0277001819007388 */ /* 0x0003e80000000400 */
[----:B0-----:R-:W4:Y:S04]  /*5bad0*/  LDL.LU R28, [R1+0x7c8] ;  /* 0x0007c800011c7983 */ /* 0x001f280000300800 */
[----:B-1----:R-:W4:Y:S04]  /*5bae0*/  LDL.LU R24, [R1+0x7b8] ;  /* 0x0007b80001187983 */ /* 0x002f280000300800 */
[----:B------:R-:W-:Y:S04]  /*5baf0*/  STS.U16 [R25+0x27b00], R17 ;  /* 0x027b001119007388 */ /* 0x000fe80000000400 */
[----:B------:R0:W-:Y:S04]  /*5bb00*/  STS.U16 [R25+0x27f00], R26 ;  /* 0x027f001a19007388 */ /* 0x0001e80000000400 */
[----:B0-----:R-:W4:Y:S04]  /*5bb10*/  LDL.LU R26, [R1+0x7a8] ;  /* 0x0007a800011a7983 */ /* 0x001f280000300800 */
[----:B--2---:R0:W-:Y:S04]  /*5bb20*/  STS.U16 [R25+0x28300], R27 ;  /* 0x0283001b19007388 */ /* 0x0041e80000000400 */
        /* <DEDUP_REMOVED lines=17> */
[----:B---3--:R0:W-:Y:S04]  /*5bc40*/  STS.U16 [R25+0x28700], R18 ;  /* 0x0287001219007388 */ /* 0x0081e80000000400 */
[----:B0-----:R-:W3:Y:S04]  /*5bc50*/  LDL.LU R18, [R1+0xe8] ;  /* 0x0000e80001127983 */ /* 0x001ee80000300800 */
[----:B------:R-:W3:Y:S04]  /*5bc60*/  LDL.LU R29, [R1+0xe0] ;  /* 0x0000e000011d7983 */ /* 0x000ee80000300800 */
[----:B------:R0:W-:Y:S04]  /*5bc70*/  STS.U16 [R25+0x28b00], R19 ;  /* 0x028b001319007388 */ /* 0x0001e80000000400 */
[----:B0-----:R-:W3:Y:S04]  /*5bc80*/  LDL.LU R19, [R1+0xd8] ;  /* 0x0000d80001137983 */ /* 0x001ee80000300800 */
[----:B----4-:R0:W-:Y:S04]  /*5bc90*/  STS.U16 [R25+0x28f00], R20 ;  /* 0x028f001419007388 */ /* 0x0101e80000000400 */
[----:B------:R1:W-:Y:S04]  /*5bca0*/  STS.U16 [R25+0x29300], R23 ;  /* 0x0293001719007388 */ /* 0x0003e80000000400 */
[----:B0-----:R-:W3:Y:S04]  /*5bcb0*/  LDL.LU R20, [R1+0xd0] ;  /* 0x0000d00001147983 */ /* 0x001ee80000300800 */
[----:B------:R0:W-:Y:S04]  /*5bcc0*/  STS.U16 [R25+0x29700], R28 ;  /* 0x0297001c19007388 */ /* 0x0001e80000000400 */
[----:B-1----:R-:W3:Y:S04]  /*5bcd0*/  LDL.LU R23, [R1+0x38] ;  /* 0x0000380001177983 */ /* 0x002ee80000300800 */
[----:B------:R1:W-:Y:S04]  /*5bce0*/  STS.U16 [R25+0x29b00], R24 ;  /* 0x029b001819007388 */ /* 0x0003e80000000400 */
[----:B0-----:R-:W3:Y:S04]  /*5bcf0*/  LDL.LU R28, [R1+0x30] ;  /* 0x00003000011c7983 */ /* 0x001ee80000300800 */
[----:B-1----:R-:W3:Y:S04]  /*5bd00*/  LDL.LU R24, [R1+0x28] ;  /* 0x0000280001187983 */ /* 0x002ee80000300800 */
[----:B------:R0:W-:Y:S04]  /*5bd10*/  STS.U16 [R25+0x29f00], R26 ;  /* 0x029f001a19007388 */ /* 0x0001e80000000400 */
[----:B0-----:R-:W3:Y:S01]  /*5bd20*/  LDL.LU R26, [R1+0x1c] ;  /* 0x00001c00011a7983 */ /* 0x001ee20000300800 */
[----:B------:R-:W-:-:S03]  /*5bd30*/  LOP3.LUT R22, R22, 0x60, RZ, 0xc0, !PT ;  /* 0x0000006016167812 */ /* 0x000fc600078ec0ff */
[----:B--2---:R0:W-:Y:S04]  /*5bd40*/  STS.U16 [R25+0x2a300], R27 ;  /* 0x02a3001b19007388 */ /* 0x0041e80000000400 */
[----:B------:R1:W-:Y:S04]  /*5bd50*/  STS.U16 [R25+0x2a700], R2 ;  /* 0x02a7000219007388 */ /* 0x0003e80000000400 */
        /* <DEDUP_REMOVED lines=12> */
[----:B------:R-:W-:Y:S04]  /*5be20*/  STS.U16 [R25+0x2db00], R15 ;  /* 0x02db000f19007388 */ /* 0x000fe80000000400 */
[----:B------:R-:W-:Y:S04]  /*5be30*/  STS.U16 [R25+0x2df00], R16 ;  /* 0x02df001019007388 */ /* 0x000fe80000000400 */
[----:B------:R-:W-:Y:S04]  /*5be40*/  STS.U16 [R25+0x2e300], R17 ;  /* 0x02e3001119007388 */ /* 0x000fe80000000400 */
[----:B0-----:R-:W4:Y:S04]  /*5be50*/  LDL.LU R27, [R1+0x10] ;  /* 0x00001000011b7983 */ /* 0x001f280000300800 */
[----:B-1----:R-:W4:Y:S04]  /*5be60*/  LDL.LU R2, [R1+0x4790] ;  /* 0x0047900001027983 */ /* 0x002f280000300800 */
[----:B--2---:R-:W2:Y:S04]  /*5be70*/  LDL.LU R3, [R1+0x478c] ;  /* 0x00478c0001037983 */ /* 0x004ea80000300800 */
        /* <DEDUP_REMOVED lines=9> */
[----:B---3--:R-:W-:Y:S04]  /*5bf10*/  STS.U16 [R25+0x2e700], R18 ;  /* 0x02e7001219007388 */ /* 0x008fe80000000400 */
[----:B------:R0:W-:Y:S01]  /*5bf20*/  STS.U16 [R25+0x2eb00], R29 ;  /* 0x02eb001d19007388 */ /* 0x0001e20000000400 */
[----:B------:R-:W-:-:S03]  /*5bf30*/  SHF.R.U32.HI R22, RZ, 0x1, R22 ;  /* 0x00000001ff167819 */ /* 0x000fc60000011616 */
[----:B------:R-:W3:Y:S04]  /*5bf40*/  LDL.LU R13, [R1+0x4764] ;  /* 0x00476400010d7983 */ /* 0x000ee80000300800 */
[----:B------:R-:W2:Y:S04]  /*5bf50*/  LDL.LU R14, [R1+0x4760] ;  /* 0x00476000010e7983 */ /* 0x000ea80000300800 */
[----:B0-----:R-:W0:Y:S04]  /*5bf60*/  S2R R29, SR_TID.X ;  /* 0x00000000001d7919 */ /* 0x001e280000002100 */
[----:B------:R-:W2:Y:S04]  /*5bf70*/  LDL.LU R15, [R1+0x475c] ;  /* 0x00475c00010f7983 */ /* 0x000ea80000300800 */
[----:B------:R-:W2:Y:S04]  /*5bf80*/  LDL.LU R16, [R1+0x4758] ;  /* 0x0047580001107983 */ /* 0x000ea80000300800 */
[----:B------:R-:W2:Y:S04]  /*5bf90*/  LDL.LU R17, [R1+0x4754] ;  /* 0x0047540001117983 */ /* 0x000ea80000300800 */
[----:B------:R-:W2:Y:S01]  /*5bfa0*/  LDL.LU R18, [R1+0x4750] ;  /* 0x0047500001127983 */ /* 0x000ea20000300800 */
[----:B0-----:R-:W-:-:S04]  /*5bfb0*/  SHF.L.U32 R29, R29, 0x2, RZ ;  /* 0x000000021d1d7819 */ /* 0x001fc800000006ff */
[----:B------:R-:W-:-:S05]  /*5bfc0*/  LOP3.LUT R29, R29, 0x7c, RZ, 0xc0, !PT ;  /* 0x0000007c1d1d7812 */ /* 0x000fca00078ec0ff */
[----:B------:R-:W-:-:S05]  /*5bfd0*/  IMAD R29, R21, 0x20, R29 ;  /* 0x00000020151d7824 */ /* 0x000fca00078e021d */
[----:B------:R-:W-:Y:S01]  /*5bfe0*/  LOP3.LUT R29, R29, R22, RZ, 0x3c, !PT ;  /* 0x000000161d1d7212 */ /* 0x000fe200078e3cff */
[----:B------:R0:W-:Y:S04]  /*5bff0*/  STS.U16 [R25+0x2ef00], R19 ;  /* 0x02ef001319007388 */ /* 0x0001e80000000400 */
[----:B0-----:R-:W2:Y:S04]  /*5c000*/  LDL.LU R19, [R1+0x474c] ;  /* 0x00474c0001137983 */ /* 0x001ea80000300800 */
[----:B------:R0:W-:Y:S04]  /*5c010*/  STS.U16 [R25+0x2f300], R20 ;  /* 0x02f3001419007388 */ /* 0x0001e80000000400 */
[----:B------:R1:W-:Y:S04]  /*5c020*/  STS.U16 [R25+0x2f700], R23 ;  /* 0x02f7001719007388 */ /* 0x0003e80000000400 */
[----:B0-----:R-:W2:Y:S04]  /*5c030*/  LDL.LU R20, [R1+0x4748] ;  /* 0x0047480001147983 */ /* 0x001ea80000300800 */
[----:B------:R-:W2:Y:S04]  /*5c040*/  LDL.LU R21, [R1+0x4744] ;  /* 0x0047440001157983 */ /* 0x000ea80000300800 */
[----:B------:R-:W2:Y:S04]  /*5c050*/  LDL.LU R22, [R1+0x4740] ;  /* 0x0047400001167983 */ /* 0x000ea80000300800 */
[----:B-1----:R-:W2:Y:S04]  /*5c060*/  LDL.LU R23, [R1+0x473c] ;  /* 0x00473c0001177983 */ /* 0x002ea80000300800 */
[----:B------:R0:W-:Y:S04]  /*5c070*/  STS.U16 [R25+0x2fb00], R28 ;  /* 0x02fb001c19007388 */ /* 0x0001e80000000400 */
[----:B------:R1:W-:Y:S04]  /*5c080*/  STS.U16 [R25+0x2ff00], R24 ;  /* 0x02ff001819007388 */ /* 0x0003e80000000400 */
[----:B0-----:R-:W2:Y:S04]  /*5c090*/  LDL.LU R28, [R1+0x4738] ;  /* 0x00473800011c7983 */ /* 0x001ea80000300800 */
[----:B-1----:R-:W2:Y:S04]  /*5c0a0*/  LDL.LU R25, [R1+0x4734] ;  /* 0x0047340001197983 */ /* 0x002ea80000300800 */
[----:B------:R-:W2:Y:S04]  /*5c0b0*/  LDL.LU R24, [R1+0x4730] ;  /* 0x0047300001187983 */ /* 0x000ea80000300800 */
[----:B--2---:R0:W-:Y:S04]  /*5c0c0*/  STS [R29+0x30000], R24 ;  /* 0x030000181d007388 */ /* 0x0041e80000000800 */
[----:B------:R1:W-:Y:S04]  /*5c0d0*/  STS [R29+0x30400], R26 ;  /* 0x0304001a1d007388 */ /* 0x0003e80000000800 */
[----:B----4-:R2:W-:Y:S04]  /*5c0e0*/  STS [R29+0x30800], R27 ;  /* 0x0308001b1d007388 */ /* 0x0105e80000000800 */
[----:B0-----:R-:W4:Y:S04]  /*5c0f0*/  LDL R24, [R1+0x1ae0] ;  /* 0x001ae00001187983 */ /* 0x001f280000100800 */
[----:B-1----:R-:W3:Y:S04]  /*5c100*/  LDL.LU R26, [R1+0x472c] ;  /* 0x00472c00011a7983 */ /* 0x002ee80000300800 */
[----:B--2---:R-:W2:Y:S04]  /*5c110*/  LDL.LU R27, [R1+0x4728] ;  /* 0x00472800011b7983 */ /* 0x004ea80000300800 */
[----:B--2---:R0:W-:Y:S04]  /*5c120*/  STS [R29+0x30c00], R27 ;  /* 0x030c001b1d007388 */ /* 0x0041e80000000800 */
[----:B------:R1:W-:Y:S04]  /*5c130*/  STS [R29+0x31000], R28 ;  /* 0x0310001c1d007388 */ /* 0x0003e80000000800 */
[----:B0-----:R-:W2:Y:S04]  /*5c140*/  LDL.LU R27, [R1+0x4724] ;  /* 0x00472400011b7983 */ /* 0x001ea80000300800 */
[----:B-1----:R-:W4:Y:S04]  /*5c150*/  LDL.LU R28, [R1+0x4720] ;  /* 0x00472000011c7983 */ /* 0x002f280000300800 */
[----:B------:R-:W-:Y:S04]  /*5c160*/  STS [R29+0x31400], R23 ;  /* 0x031400171d007388 */ /* 0x000fe80000000800 */
        /* <DEDUP_REMOVED lines=10> */
[----:B----4-:R-:W-:Y:S04]  /*5c210*/  STS [R24+0x30000], R28 ;  /* 0x0300001c18007388 */ /* 0x010fe80000000800 */
[----:B--2---:R0:W-:Y:S04]  /*5c220*/  STS [R24+0x30400], R27 ;  /* 0x0304001b18007388 */ /* 0x0041e80000000800 */
[----:B---3--:R1:W-:Y:S04]  /*5c230*/  STS [R24+0x30800], R26 ;  /* 0x0308001a18007388 */ /* 0x0083e80000000800 */
[----:B0-----:R-:W0:Y:S04]  /*5c240*/  S2R R27, SR_TID.X ;  /* 0x00000000001b7919 */ /* 0x001e280000002100 */
[----:B-1----:R-:W1:Y:S04]  /*5c250*/  S2R R26, SR_TID.X ;  /* 0x00000000001a7919 */ /* 0x002e680000002100 */
[----:B------:R0:W-:Y:S04]  /*5c260*/  STS [R24+0x30c00], R25 ;  /* 0x030c001918007388 */ /* 0x0001e80000000800 */
        /* <DEDUP_REMOVED lines=10> */
[----:B------:R-:W-:Y:S01]  /*5c310*/  STS [R24+0x33800], R2 ;  /* 0x0338000218007388 */ /* 0x000fe20000000800 */
[----:B-1----:R-:W-:-:S03]  /*5c320*/  LOP3.LUT R3, R26, 0x7, RZ, 0xc0, !PT ;  /* 0x000000071a037812 */ /* 0x002fc600078ec0ff */
[----:B------:R-:W-:Y:S01]  /*5c330*/  STS [R24+0x33c00], R0 ;  /* 0x033c000018007388 */ /* 0x000fe20000000800 */
[----:B0-----:R-:W-:Y:S02]  /*5c340*/  SHF.L.U32 R25, R27, 0x7, RZ ;  /* 0x000000071b197819 */ /* 0x001fe400000006ff */
[----:B------:R-:W-:Y:S02]  /*5c350*/  SHF.L.U32 R3, R3, 0x4, RZ ;  /* 0x0000000403037819 */ /* 0x000fe400000006ff */
[C---:B------:R-:W-:Y:S02]  /*5c360*/  LOP3.LUT R23, R26.reuse, 0x7, RZ, 0xc0, !PT ;  /* 0x000000071a177812 */ /* 0x040fe400078ec0ff */
[----:B------:R-:W-:Y:S01]  /*5c370*/  LOP3.LUT R3, R3, 0x780, R25, 0xf8, !PT ;  /* 0x0000078003037812 */ /* 0x000fe200078ef819 */
[----:B------:R-:W-:Y:S01]  /*5c380*/  IMAD.SHL.U32 R25, R27, 0x2, RZ ;  /* 0x000000021b197824 */ /* 0x000fe200078e00ff */
[----:B------:R-:W-:Y:S02]  /*5c390*/  LOP3.LUT R27, R26, 0x60, RZ, 0xc0, !PT ;  /* 0x000000601a1b7812 */ /* 0x000fe400078ec0ff */
[----:B------:R-:W-:-:S02]  /*5c3a0*/  SHF.L.U32 R23, R23, 0x4, RZ ;  /* 0x0000000417177819 */ /* 0x000fc400000006ff */
[----:B------:R-:W-:Y:S02]  /*5c3b0*/  LOP3.LUT R20, R26, 0x7, RZ, 0xc0, !PT ;  /* 0x000000071a147812 */ /* 0x000fe400078ec0ff */
[----:B------:R-:W-:Y:S02]  /*5c3c0*/  LOP3.LUT R23, R23, 0x30, R25, 0x78, !PT ;  /* 0x0000003017177812 */ /* 0x000fe400078e7819 */
[----:B------:R-:W-:Y:S02]  /*5c3d0*/  LEA R20, R20, R27, 0x2 ;  /* 0x0000001b14147211 */ /* 0x000fe400078e10ff */
[----:B------:R-:W-:Y:S01]  /*5c3e0*/  LOP3.LUT R3, R3, 0x10, R26, 0x78, !PT ;  /* 0x0000001003037812 */ /* 0x000fe200078e781a */
[----:B------:R-:W-:Y:S02]  /*5c3f0*/  BAR.SYNC.DEFER_BLOCKING 0x0 ;  /* 0x0000000000007b1d */ /* 0x000fe40000010000 */
[----:B------:R-:W-:-:S04]  /*5c400*/  IMAD.U32 R20, R20, 0x20, R23 ;  /* 0x0000002014147824 */ /* 0x000fc800078e0017 */
[----:B------:R-:W0:Y:S04]  /*5c410*/  LDSM.16.M88.4 R16, [R3+0x30000] ;  /* 0x030000000310783b */ /* 0x000e280000000200 */
[----:B------:R-:W1:Y:S04]  /*5c420*/  LDSM.16.M88.4 R4, [R20+0x20000] ;  /* 0x020000001404783b */ /* 0x000e680000000200 */
[----:B------:R-:W2:Y:S04]  /*5c430*/  LDSM.16.M88.4 R8, [R20+0x21000] ;  /* 0x021000001408783b */ /* 0x000ea80000000200 */
[----:B------:R-:W-:Y:S04]  /*5c440*/  LDSM.16.M88.4 R12, [R20+0x23000] ;  /* 0x02300000140c783b */ /* 0x000fe80000000200 */
[----:B------:R-:W-:Y:S04]  /*5c450*/  LDSM.16.M88.4 R24, [R20+0x27000] ;  /* 0x027000001418783b */ /* 0x000fe80000000200 */
[----:B0-----:R-:W-:Y:S04]  /*5c460*/  STL.64 [R1+0x4718], R18 ;  /* 0x0047181201007387 */ /* 0x001fe80000100a00 */
[----:B------:R-:W-:Y:S01]  /*5c470*/  STL.64 [R1+0x4710], R16 ;  /* 0x0047101001007387 */ /* 0x000fe20000100a00 */
[----:B-1----:R-:W-:-:S03]  /*5c480*/  MOV R2, R4 ;  /* 0x0000000400027202 */ /* 0x002fc60000000f00 */
[----:B------:R0:W-:Y:S01]  /*5c490*/  STL.64 [R1+0x20], R4 ;  /* 0x0000200401007387 */ /* 0x0001e20000100a00 */
[----:B------:R-:W-:-:S03]  /*5c4a0*/  MOV R0, R5 ;  /* 0x0000000500007202 */ /* 0x000fc60000000f00 */
[----:B------:R-:W-:Y:S04]  /*5c4b0*/  STL.64 [R1+0x28], R6 ;  /* 0x0000280601007387 */ /* 0x000fe80000100a00 */
[----:B--2---:R-:W-:Y:S01]  /*5c4c0*/  STL.64 [R1+0x10], R8 ;  /* 0x0000100801007387 */ /* 0x004fe20000100a00 */
[----:B0-----:R-:W-:-:S03]  /*5c4d0*/  IMAD.MOV.U32 R5, RZ, RZ, R8 ;  /* 0x000000ffff057224 */ /* 0x001fc600078e0008 */
[----:B------:R-:W-:Y:S01]  /*5c4e0*/  STL.64 [R1+0x18], R10 ;  /* 0x0000180a01007387 */ /* 0x000fe20000100a00 */
[----:B------:R-:W-:-:S03]  /*5c4f0*/  MOV R4, R9 ;  /* 0x0000000900047202 */ /* 0x000fc60000000f00 */
[----:B------:R-:W0:Y:S04]  /*5c500*/  LDSM.16.M88.4 R8, [R20+0x22000] ;  /* 0x022000001408783b */ /* 0x000e280000000200 */
[----:B------:R-:W-:Y:S04]  /*5c510*/  LDSM.16.M88.4 R16, [R20+0x26000] ;  /* 0x026000001410783b */ /* 0x000fe80000000200 */
[----:B0-----:R-:W-:Y:S01]  /*5c520*/  STL.64 [R1], R8 ;  /* 0x0000000801007387 */ /* 0x001fe20000100a00 */
[----:B------:R-:W-:Y:S01]  /*5c530*/  MOV R7, R8 ;  /* 0x0000000800077202 */ /* 0x000fe20000000f00 */
[----:B------:R-:W-:-:S02]  /*5c540*/  IMAD.MOV.U32 R6, RZ, RZ, R9 ;  /* 0x000000ffff067224 */ /* 0x000fc400078e0009 */
[----:B------:R-:W-:Y:S04]  /*5c550*/  STL.64 [R1+0x8], R10 ;  /* 0x0000080a01007387 */ /* 0x000fe80000100a00 */
[----:B------:R-:W0:Y:S04]  /*5c560*/  LDSM.16.M88.4 R8, [R20+0x24000] ;  /* 0x024000001408783b */ /* 0x000e280000000200 */
[----:B------:R-:W-:Y:S04]  /*5c570*/  STL [R1+0x3ebc], R14 ;  /* 0x003ebc0e01007387 */ /* 0x000fe80000100800 */
[----:B------:R-:W-:Y:S04]  /*5c580*/  STL [R1+0x3eb8], R15 ;  /* 0x003eb80f01007387 */ /* 0x000fe80000100800 */
[----:B------:R1:W-:Y:S02]  /*5c590*/  STL.64 [R1+0x46d0], R12 ;  /* 0x0046d00c01007387 */ /* 0x0003e40000100a00 */
[----:B-1----:R-:W-:-:S02]  /*5c5a0*/  MOV R12, R7 ;  /* 0x00000007000c7202 */ /* 0x002fc40000000f00 */
[----:B------:R-:W-:-:S05]  /*5c5b0*/  MOV R13, R6 ;  /* 0x00000006000d7202 */ /* 0x000fca0000000f00 */
[----:B------:R1:W-:Y:S02]  /*5c5c0*/  STL.64 [R1+0x46e0], R12 ;  /* 0x0046e00c01007387 */ /* 0x0003e40000100a00 */
[----:B-1----:R-:W-:Y:S01]  /*5c5d0*/  IMAD.MOV.U32 R12, RZ, RZ, R5 ;  /* 0x000000ffff0c7224 */ /* 0x002fe200078e0005 */
[----:B------:R-:W-:Y:S02]  /*5c5e0*/  MOV R13, R4 ;  /* 0x00000004000d7202 */ /* 0x000fe40000000f00 */
[----:B------:R-:W1:Y:S04]  /*5c5f0*/  LDSM.16.M88.4 R4, [R20+0x25000] ;  /* 0x025000001404783b */ /* 0x000e680000000200 */
[----:B------:R-:W-:Y:S04]  /*5c600*/  STL.64 [R1+0x46f8], R12 ;  /* 0x0046f80c01007387 */ /* 0x000fe80000100a00 */
[----:B0-----:R-:W-:Y:S04]  /*5c610*/  STL [R1+0x3e9c], R10 ;  /* 0x003e9c0a01007387 */ /* 0x001fe80000100800 */
[----:B------:R-:W-:Y:S04]  /*5c620*/  STL [R1+0x3e98], R11 ;  /* 0x003e980b01007387 */ /* 0x000fe80000100800 */
        /* <DEDUP_REMOVED lines=11> */
[----:B------:R-:W-:Y:S01]  /*5c6e0*/  MOV R12, R2 ;  /* 0x00000002000c7202 */ /* 0x000fe20000000f00 */
[----:B------:R-:W-:Y:S01]  /*5c6f0*/  IMAD.MOV.U32 R13, RZ, RZ, R0 ;  /* 0x000000ffff0d7224 */ /* 0x000fe200078e0000 */
[----:B------:R-:W-:-:S02]  /*5c700*/  MOV R2, R16 ;  /* 0x0000001000027202 */ /* 0x000fc40000000f00 */
[----:B------:R-:W-:Y:S01]  /*5c710*/  MOV R0, R17 ;  /* 0x0000001100007202 */ /* 0x000fe20000000f00 */
[----:B---3--:R-:W-:Y:S04]  /*5c720*/  STL.64 [R1+0x4708], R10 ;  /* 0x0047080a01007387 */ /* 0x008fe80000100a00 */
[----:B--2---:R0:W-:Y:S04]  /*5c730*/  STL.64 [R1+0x4700], R8 ;  /* 0x0047000801007387 */ /* 0x0041e80000100a00 */
[----:B0-----:R-:W2:Y:S04]  /*5c740*/  LDL.LU R8, [R1+0x5a0] ;  /* 0x0005a00001087983 */ /* 0x001ea80000300800 */
[----:B------:R-:W2:Y:S04]  /*5c750*/  LDL.LU R9, [R1+0x5a4] ;  /* 0x0005a40001097983 */ /* 0x000ea80000300800 */
[----:B------:R-:W2:Y:S04]  /*5c760*/  LDL.LU R10, [R1+0x5a8] ;  /* 0x0005a800010a7983 */ /* 0x000ea80000300800 */
[----:B------:R-:W2:Y:S04]  /*5c770*/  LDL.LU R11, [R1+0x5ac] ;  /* 0x0005ac00010b7983 */ /* 0x000ea80000300800 */
[----:B-1----:R-:W-:Y:S04]  /*5c780*/  STL [R1+0x3fb8], R6 ;  /* 0x003fb80601007387 */ /* 0x002fe80000100800 */
[----:B------:R-:W-:Y:S04]  /*5c790*/  STL [R1+0x3f18], R7 ;  /* 0x003f180701007387 */ /* 0x000fe80000100800 */
[----:B------:R-:W-:Y:S04]  /*5c7a0*/  STL.64 [R1+0x30], R16 ;  /* 0x0000301001007387 */ /* 0x000fe80000100a00 */
[----:B------:R-:W-:Y:S04]  /*5c7b0*/  STL.64 [R1+0x38], R18 ;  /* 0x0000381201007387 */ /* 0x000fe80000100a00 */
[----:B------:R-:W0:Y:S04]  /*5c7c0*/  LDSM.16.M88.4 R16, [R20+0x28000] ;  /* 0x028000001410783b */ /* 0x000e280000000200 */
[----:B------:R-:W-:Y:S04]  /*5c7d0*/  STL.64 [R1+0x150], R24 ;  /* 0x0001501801007387 */ /* 0x000fe80000100a00 */
[----:B------:R-:W-:Y:S04]  /*5c7e0*/  STL.64 [R1+0x158], R26 ;  /* 0x0001581a01007387 */ /* 0x000fe80000100a00 */
[----:B------:R-:W-:Y:S04]  /*5c7f0*/  LDSM.16.M88.4 R24, [R20+0x2a000] ;  /* 0x02a000001418783b */ /* 0x000fe80000000200 */
[----:B0-----:R-:W-:Y:S01]  /*5c800*/  STL.64 [R1+0x140], R16 ;  /* 0x0001401001007387 */ /* 0x001fe20000100a00 */
[----:B------:R-:W-:Y:S01]  /*5c810*/  IMAD.MOV.U32 R7, RZ, RZ, R16 ;  /* 0x000000ffff077224 */ /* 0x000fe200078e0010 */
[----:B------:R-:W-:-:S02]  /*5c820*/  MOV R6, R17 ;  /* 0x0000001100067202 */ /* 0x000fc40000000f00 */
[----:B------:R-:W-:Y:S04]  /*5c830*/  STL.64 [R1+0x148], R18 ;  /* 0x0001481201007387 */ /* 0x000fe80000100a00 */
[----:B------:R-:W0:Y:S04]  /*5c840*/  LDSM.16.M88.4 R16, [R20+0x29000] ;  /* 0x029000001410783b */ /* 0x000e280000000200 */
[----:B0-----:R-:W-:Y:S04]  /*5c850*/  STL.64 [R1+0x130], R16 ;  /* 0x0001301001007387 */ /* 0x001fe80000100a00 */
[----:B------:R-:W-:Y:S04]  /*5c860*/  STL.64 [R1+0x138], R18 ;  /* 0x0001381201007387 */ /* 0x000fe80000100a00 */
[----:B------:R-:W0:Y:S04]  /*5c870*/  LDSM.16.M88.4 R16, [R20+0x2b000] ;  /* 0x02b000001410783b */ /* 0x000e280000000200 */
[----:B------:R1:W-:Y:S04]  /*5c880*/  STL.64 [R1+0x120], R24 ;  /* 0x0001201801007387 */ /* 0x0003e80000100a00 */
[----:B------:R3:W-:Y:S04]  /*5c890*/  STL.64 [R1+0x128], R26 ;  /* 0x0001281a01007387 */ /* 0x0007e80000100a00 */
[----:B-1----:R-:W4:Y:S04]  /*5c8a0*/  LDL.LU R24, [R1+0x560] ;  /* 0x0005600001187983 */ /* 0x002f280000300800 */
[----:B0-----:R-:W-:Y:S04]  /*5c8b0*/  STL.64 [R1+0x110], R16 ;  /* 0x0001101001007387 */ /* 0x001fe80000100a00 */
[----:B------:R-:W-:Y:S04]  /*5c8c0*/  STL.64 [R1+0x118], R18 ;  /* 0x0001181201007387 */ /* 0x000fe80000100a00 */
[----:B------:R-:W0:Y:S04]  /*5c8d0*/  LDSM.16.M88.4 R16, [R20+0x2c000] ;  /* 0x02c000001410783b */ /* 0x000e280000000200 */
[----:B------:R-:W4:Y:S04]  /*5c8e0*/  LDL.LU R25, [R1+0x564] ;  /* 0x0005640001197983 */ /* 0x000f280000300800 */
[----:B---3--:R-:W4:Y:S04]  /*5c8f0*/  LDL.LU R26, [R1+0x568] ;  /* 0x00056800011a7983 */ /* 0x008f280000300800 */
[----:B------:R-:W4:Y:S04]  /*5c900*/  LDL.LU R27, [R1+0x56c] ;  /* 0x00056c00011b7983 */ /* 0x000f280000300800 */
[----:B0-----:R-:W-:Y:S04]  /*5c910*/  STL.64 [R1+0x100], R16 ;  /* 0x0001001001007387 */ /* 0x001fe80000100a00 */
[----:B------:R-:W-:Y:S04]  /*5c920*/  STL.64 [R1+0x108], R18 ;  /* 0x0001081201007387 */ /* 0x000fe80000100a00 */
[----:B------:R-:W0:Y:S04]  /*5c930*/  LDSM.16.M88.4 R16, [R20+0x2d000] ;  /* 0x02d000001410783b */ /* 0x000e280000000200 */
[----:B0-----:R-:W-:Y:S04]  /*5c940*/  STL.64 [R1+0xf0], R16 ;  /* 0x0000f01001007387 */ /* 0x001fe80000100a00 */
[----:B------:R-:W-:Y:S04]  /*5c950*/  STL.64 [R1+0xf8], R18 ;  /* 0x0000f81201007387 */ /* 0x000fe80000100a00 */
[----:B------:R-:W0:Y:S04]  /*5c960*/  LDSM.16.M88.4 R16, [R20+0x2e000] ;  /* 0x02e000001410783b */ /* 0x000e280000000200 */
[----:B------:R-:W1:Y:S04]  /*5c970*/  LDSM.16.M88.4 R20, [R20+0x2f000] ;  /* 0x02f000001414783b */ /* 0x000e680000000200 */
[----:B0-----:R-:W-:Y:S04]  /*5c980*/  STL.64 [R1+0xe0], R16 ;  /* 0x0000e01001007387 */ /* 0x001fe80000100a00 */
[----:B------:R0:W-:Y:S04]  /*5c990*/  STL.64 [R1+0xe8], R18 ;  /* 0x0000e81201007387 */ /* 0x0001e80000100a00 */
[----:B0-----:R-:W2:Y:S04]  /*5c9a0*/  LDL.LU.64 R18, [R1+0x4718] ;  /* 0x0047180001127983 */ /* 0x001ea80000300a00 */
[----:B------:R-:W2:Y:S04]  /*5c9b0*/  LDL.LU.64 R16, [R1+0x4710] ;  /* 0x0047100001107983 */ /* 0x000ea80000300a00 */
[----:B-1----:R-:W-:Y:S04]  /*5c9c0*/  STL.64 [R1+0xd0], R20 ;  /* 0x0000d01401007387 */ /* 0x002fe80000100a00 */
[----:B------:R-:W-:Y:S04]  /*5c9d0*/  STL.64 [R1+0xd8], R22 ;  /* 0x0000d81601007387 */ /* 0x000fe80000100a00 */
[----:B------:R-:W0:Y:S04]  /*5c9e0*/  LDSM.16.M88.4 R20, [R3+0x30800] ;  /* 0x030800000314783b */ /* 0x000e280000000200 */
[----:B0-----:R-:W-:Y:S04]  /*5c9f0*/  STL.64 [R1+0x45f8], R22 ;  /* 0x0045f81601007387 */ /* 0x001fe80000100a00 */
[----:B------:R0:W-:Y:S04]  /*5ca00*/  STL.64 [R1+0x45f0], R20 ;  /* 0x0045f01401007387 */ /* 0x0001e80000100a00 */
[----:B0-----:R-:W3:Y:S04]  /*5ca10*/  LDL.LU R20, [R1+0x570] ;  /* 0x0005700001147983 */ /* 0x001ee80000300800 */
[----:B------:R-:W3:Y:S04]  /*5ca20*/  LDL.LU R21, [R1+0x574] ;  /* 0x0005740001157983 */ /* 0x000ee80000300800 */
[----:B------:R-:W3:Y:S04]  /*5ca30*/  LDL.LU R22, [R1+0x578] ;  /* 0x0005780001167983 */ /* 0x000ee80000300800 */
[----:B------:R-:W3:Y:S01]  /*5ca40*/  LDL.LU R23, [R1+0x57c] ;  /* 0x00057c0001177983 */ /* 0x000ee20000300800 */
[C---:B--2---:R-:W-:Y:S03]  /*5ca50*/  HMMA.16816.F32.BF16 R12, R16.reuse, R12, R8 ;  /* 0x0000000c100c723c */ /* 0x044fe60000041808 */
[----:B------:R-:W2:Y:S04]  /*5ca60*/  LDL.LU.64 R10, [R1+0x4708] ;  /* 0x00470800010a7983 */ /* 0x000ea80000300a00 */
[----:B------:R-:W2:Y:S11]  /*5ca70*/  LDL.LU.64 R8, [R1+0x4700] ;  /* 0x0047000001087983 */ /* 0x000eb60000300a00 */
[----:B------:R-:W-:Y:S05]  /*5ca80*/  @!UPT UIADD3 URZ, URZ, URZ, URZ ;  /* 0x0000003f3f3ff290 */ /* 0x000fea000fffe03f */
[----:B------:R0:W-:Y:S04]  /*5ca90*/  STL.64 [R1+0x9a0], R12 ;  /* 0x0009a00c01007387 */ /* 0x0001e80000100a00 */
[----:B------:R2:W-:Y:S04]  /*5caa0*/  STL.64 [R1+0x9a8], R14 ;  /* 0x0009a80e01007387 */ /* 0x0005e80000100a00 */
[----:B0-----:R-:W2:Y:S02]  /*5cab0*/  LDL.LU.64 R12, [R1+0x46f8] ;  /* 0x0046f800010c7983 */ /* 0x001ea40000300a00 */
[C---:B--2---:R-:W-:Y:S02]  /*5cac0*/  HMMA.16816.F32.BF16 R12, R16.reuse, R12, R8 ;  /* 0x0000000c100c723c */ /* 0x044fe40000041808 */
[----:B------:R-:W2:Y:S04]  /*5cad0*/  LDL.LU.64 R10, [R1+0x46f0] ;  /* 0x0046f000010a7983 */ /* 0x000ea80000300a00 */
[----:B------:R-:W2:Y:S11]  /*5cae0*/  LDL.LU.64 R8, [R1+0x46e8] ;  /* 0x0046e80001087983 */ /* 0x000eb60000300a00 */
[----:B------:R-:W-:Y:S06]  /*5caf0*/  @!UPT UIADD3 URZ, URZ, URZ, URZ ;  /* 0x0000003f3f3ff290 */ /* 0x000fec000fffe03f */
[----:B------:R0:W-:Y:S04]  /*5cb00*/  STL.64 [R1+0x990], R12 ;  /* 0x0009900c01007387 */ /* 0x0001e80000100a00 */
[----:B------:R2:W-:Y:S04]  /*5cb10*/  STL.64 [R1+0x998], R14 ;  /* 0x0009980e01007387 */ /* 0x0005e80000100a00 */
[----:B0-----:R-:W2:Y:S02]  /*5cb20*/  LDL.LU.64 R12, [R1+0x46e0] ;  /* 0x0046e000010c7983 */ /* 0x001ea40000300a00 */
[C---:B--2---:R-:W-:Y:S02]  /*5cb30*/  HMMA.16816.F32.BF16 R12, R16.reuse, R12, R8 ;  /* 0x0000000c100c723c */ /* 0x044fe40000041808 */
[----:B------:R-:W4:Y:S11]  /*5cb40*/  LDL.LU.64 R8, [R1+0x46d8] ;  /* 0x0046d80001087983 */ /* 0x000f360000300a00 */
[----:B------:R-:W-:Y:S10]  /*5cb50*/  @!UPT UIADD3 URZ, URZ, URZ, URZ ;  /* 0x0000003f3f3ff290 */ /* 0x000ff4000fffe03f */
[----:B------:R0:W-:Y:S04]  /*5cb60*/  STL.64 [R1+0x980], R12 ;  /* 0x0009800c01007387 */ /* 0x0001e80000100a00 */
[----:B------:R-:W-:Y:S04]  /*5cb70*/  STL.64 [R1+0x988], R14 ;  /* 0x0009880e01007387 */ /* 0x000fe80000100a00 */
[----:B0-----:R-:W3:Y:S02]  /*5cb80*/  LDL.LU.64 R12, [R1+0x46d0] ;  /* 0x0046d000010c7983 */ /* 0x001ee40000300a00 */
[C---:B---3--:R-:W-:Y:S11]  /*5cb90*/  HMMA.16816.F32.BF16 R20, R16.reuse, R12, R20 ;  /* 0x0000000c1014723c */ /* 0x048ff60000041814 */
[----:B------:R-:W-:Y:S11]  /*5cba0*/  @!UPT UIADD3 URZ, URZ, URZ, URZ ;  /* 0x0000003f3f3ff290 */ /* 0x000ff6000fffe03f */
[----:B------:R-:W-:Y:S01]  /*5cbb0*/  @!UPT UIADD3 URZ, URZ, URZ, URZ ;  /* 0x0000003f3f3ff290 */ /* 0x000fe2000fffe03f */
[----:B------:R0:W-:Y:S04]  /*5cbc0*/  STL.64 [R1+0x970], R20 ;  /* 0x0009701401007387 */ /* 0x0001e80000100a00 */
[----:B------:R-:W-:Y:S04]  /*5cbd0*/  STL.64 [R1+0x978], R22 ;  /* 0x0009781601007387 */ /* 0x000fe80000100a00 */
[----:B0-----:R-:W2:Y:S04]  /*5cbe0*/  LDL.64 R20, [R1+0x120] ;  /* 0x0001200001147983 */ /* 0x001ea80000100a00 */
[----:B--2---:R0:W-:Y:S04]  /*5cbf0*/  STL.64 [R1+0x4658], R20 ;  /* 0x0046581401007387 */ /* 0x0041e80000100a00 */
[----:B0-----:R-:W2:Y:S04]  /*5cc00*/  LDL.LU R20, [R1+0x610] ;  /* 0x0006100001147983 */ /* 0x001ea80000300800 */
[----:B------:R-:W2:Y:S04]  /*5cc10*/  LDL.LU R21, [R1+0x614] ;  /* 0x0006140001157983 */ /* 0x000ea80000300800 */
[----:B------:R-:W3:Y:S04]  /*5cc20*/  LDL.LU R22, [R1+0x618] ;  /* 0x0006180001167983 */ /* 0x000ee80000300800 */
[----:B------:R-:W3:Y:S01]  /*5cc30*/  LDL.LU R23, [R1+0x61c] ;  /* 0x00061c0001177983 */ /* 0x000ee20000300800 */
[----:B----4-:R-:W-:Y:S03]  /*5cc40*/  HMMA.16816.F32.BF16 R24, R16, R8, R24 ;  /* 0x000000081018723c */ /* 0x010fe60000041818 */
[----:B---3--:R-:W-:Y:S04]  /*5cc50*/  STL.64 [R1+0x4678], R22 ;  /* 0x0046781601007387 */ /* 0x008fe80000100a00 */
[----:B--2---:R0:W-:Y:S02]  /*5cc60*/  STL.64 [R1+0x4670], R20 ;  /* 0x0046701401007387 */ /* 0x0041e40000100a00 */
[----:B0-----:R-:W-:Y:S01]  /*5cc70*/  MOV R20, R7 ;  /* 0x0000000700147202 */ /* 0x001fe20000000f00 */
[----:B------:R-:W-:-:S05]  /*5cc80*/  IMAD.MOV.U32 R21, RZ, RZ, R6 ;  /* 0x000000ffff157224 */ /* 0x000fca00078e0006 */
[----:B------:R0:W-:Y:S04]  /*5cc90*/  STL.64 [R1+0x4688], R20 ;  /* 0x0046881401007387 */ /* 0x0001e80000100a00 */
[----:B0-----:R-:W2:Y:S04]  /*5cca0*/  LDL.LU R20, [R1+0x630] ;  /* 0x0006300001147983 */ /* 0x001ea80000300800 */
[----:B------:R-:W2:Y:S04]  /*5ccb0*/  LDL.LU R21, [R1+0x634] ;  /* 0x0006340001157983 */ /* 0x000ea80000300800 */
[----:B------:R-:W3:Y:S04]  /*5ccc0*/  LDL.LU R22, [R1+0x638] ;  /* 0x0006380001167983 */ /* 0x000ee80000300800 */
[----:B------:R-:W3:Y:S01]  /*5ccd0*/  LDL.LU R23, [R1+0x63c] ;  /* 0x00063c0001177983 */ /* 0x000ee20000300800 */
[----:B------:R-:W-:Y:S01]  /*5cce0*/  MOV R15, R26 ;  /* 0x0000001a000f7202 */ /* 0x000fe20000000f00 */
[----:B------:R-:W-:-:S02]  /*5ccf0*/  IMAD.MOV.U32 R14, RZ, RZ, R25 ;  /* 0x000000ffff0e7224 */ /* 0x000fc400078e0019 */
[----:B---3--:R-:W-:Y:S04]  /*5cd00*/  STL.64 [R1+0x46a0], R22 ;  /* 0x0046a01601007387 */ /* 0x008fe80000100a00 */
[----:B--2---:R-:W-:Y:S04]  /*5cd10*/  STL.64 [R1+0x4698], R20 ;  /* 0x0046981401007387 */ /* 0x004fe80000100a00 */
[----:B------:R-:W-:Y:S04]  /*5cd20*/  STL [R1+0x960], R24 ;  /* 0x0009601801007387 */ /* 0x000fe80000100800 */
[----:B------:R0:W-:Y:S04]  /*5cd30*/  STL [R1+0x96c], R27 ;  /* 0x00096c1b01007387 */ /* 0x0001e80000100800 */
[----:B0-----:R-:W2:Y:S04]  /*5cd40*/  LDL.LU.64 R26, [R1+0x46c8] ;  /* 0x0046c800011a7983 */ /* 0x001ea80000300a00 */
[----:B------:R-:W3:Y:S04]  /*5cd50*/  LDL.LU.64 R24, [R1+0x46c0] ;  /* 0x0046c00001187983 */ /* 0x000ee80000300a00 */
[----:B------:R0:W-:Y:S04]  /*5cd60*/  STL.64 [R1+0x4690], R8 ;  /* 0x0046900801007387 */ /* 0x0001e80000100a00 */
[----:B0-----:R-:W4:Y:S01]  /*5cd70*/  LDL.64 R8, [R1+0x150] ;  /* 0x0001500001087983 */ /* 0x001f220000100a00 */
[----:B--2---:R-:W-:-:S03]  /*5cd80*/  MOV R11, R26 ;  /* 0x0000001a000b7202 */ /* 0x004fc60000000f00 */
[----:B----4-:R0:W-:Y:S04]  /*5cd90*/  STL.64 [R1+0x46a8], R8 ;  /* 0x0046a80801007387 */ /* 0x0101e80000100a00 */
[----:B0-----:R-:W2:Y:S04]  /*5cda0*/  LDL.LU R8, [R1+0x640] ;  /* 0x0006400001087983 */ /* 0x001ea80000300800 */
[----:B------:R-:W2:Y:S04]  /*5cdb0*/  LDL.LU R9, [R1+0x644] ;  /* 0x0006440001097983 */ /* 0x000ea80000300800 */
[----:B------:R-:W2:Y:S04]  /*5cdc0*/  LDL.LU R10, [R1+0x648] ;  /* 0x00064800010a7983 */ /* 0x000ea80000300800 */
[----:B------:R-:W4:Y:S04]  /*5cdd0*/  LDL.LU R26, [R1+0x46b8] ;  /* 0x0046b800011a7983 */ /* 0x000f280000300800 */
[----:B------:R-:W-:Y:S04]  /*5cde0*/  STL.64 [R1+0x45a8], R14 ;  /* 0x0045a80e01007387 */ /* 0x000fe80000100a00 */
[----:B------:R0:W-:Y:S04]  /*5cdf0*/  STL.64 [R1+0x45a0], R12 ;  /* 0x0045a00c01007387 */ /* 0x0001e80000100a00 */
[----:B0-----:R-:W2:Y:S04]  /*5ce00*/  LDL.LU R12, [R1+0x600] ;  /* 0x00060000010c7983 */ /* 0x001ea80000300800 */
[----:B------:R-:W2:Y:S01]  /*5ce10*/  LDL.LU R13, [R1+0x604] ;  /* 0x00060400010d7983 */ /* 0x000ea20000300800 */
[----:B---3--:R-:W-:Y:S01]  /*5ce20*/  IMAD.MOV.U32 R14, RZ, RZ, R25 ;  /* 0x000000ffff0e7224 */ /* 0x008fe200078e0019 */
[----:B------:R-:W-:-:S02]  /*5ce30*/  MOV R15, R24 ;  /* 0x00000018000f7202 */ /* 0x000fc40000000f00 */
[----:B------:R-:W4:Y:S04]  /*5ce40*/  LDL.LU R25, [R1+0x46b4] ;  /* 0x0046b40001197983 */ /* 0x000f280000300800 */
[----:B------:R-:W4:Y:S04]  /*5ce50*/  LDL.LU R24, [R1+0x46b0] ;  /* 0x0046b00001187983 */ /* 0x000f280000300800 */
[----:B------:R-:W-:Y:S04]  /*5ce60*/  STL.64 [R1+0x4668], R14 ;  /* 0x0046680e01007387 */ /* 0x000fe80000100a00 */
[----:B--2---:R0:W-:Y:S04]  /*5ce70*/  STL.64 [R1+0x4660], R12 ;  /* 0x0046600c01007387 */ /* 0x0041e80000100a00 */
[----:B0-----:R-:W2:Y:S01]  /*5ce80*/  LDL.64 R12, [R1+0x130] ;  /* 0x00013000010c7983 */ /* 0x001ea20000100a00 */
[----:B----4-:R-:W-:Y:S01]  /*5ce90*/  HMMA.16816.F32.BF16 R24, R16, R4, R24 ;  /* 0x000000041018723c */ /* 0x010fe20000041818 */
[----:B------:R-:W-:-:S02]  /*5cea0*/  MOV R20, R2 ;  /* 0x0000000200147202 */ /* 0x000fc40000000f00 */
[----:B------:R-:W-:-:S07]  /*5ceb0*/  MOV R21, R0 ;  /* 0x0000000000157202 */ /* 0x000fce0000000f00 */
[C---:B------:R-:W-:Y:S01]  /*5cec0*/  HMMA.16816.F32.BF16 R20, R16.reuse, R20, R8 ;  /* 0x000000141014723c */ /* 0x040fe20000041808 */
[----:B--2---:R0:W-:Y:S04]  /*5ced0*/  STL.64 [R1+0x4680], R12 ;  /* 0x0046800c01007387 */ /* 0x0041e80000100a00 */
[----:B0-----:R-:W2:Y:S04]  /*5cee0*/  LDL.LU R12, [R1+0x620] ;  /* 0x00062000010c7983 */ /* 0x001ea80000300800 */
[----:B------:R-:W2:Y:S04]  /*5cef0*/  LDL.LU R13, [R1+0x624] ;  /* 0x00062400010d7983 */ /* 0x000ea80000300800 */
[----:B------:R-:W2:Y:S04]  /*5cf00*/  LDL.LU R14, [R1+0x628] ;  /* 0x00062800010e7983 */ /* 0x000ea80000300800 */
[----:B------:R-:W2:Y:S04]  /*5cf10*/  LDL.LU R15, [R1+0x62c] ;  /* 0x00062c00010f7983 */ /* 0x000ea80000300800 */
[----:B------:R-:W-:Y:S04]  /*5cf20*/  STL.64 [R1+0x950], R24 ;  /* 0x0009501801007387 */ /* 0x000fe80000100a00 */
[----:B------:R-:W-:Y:S04]  /*5cf30*/  STL.64 [R1+0x958], R26 ;  /* 0x0009581a01007387 */ /* 0x000fe80000100a00 */
[----:B------:R-:W0:Y:S04]  /*5cf40*/  LDSM.16.M88.4 R24, [R3+0x31000] ;  /* 0x031000000318783b */ /* 0x000e280000000200 */
[----:B0-----:R-:W-:Y:S04]  /*5cf50*/  STL.64 [R1+0x44b0], R26 ;  /* 0x0044b01a01007387 */ /* 0x001fe80000100a00 */
[----:B------:R0:W-:Y:S04]  /*5cf60*/  STL.64 [R1+0x44a8], R24 ;  /* 0x0044a81801007387 */ /* 0x0001e80000100a00 */
[----:B0-----:R-:W3:Y:S04]  /*5cf70*/  LDL.64 R24, [R1+0xd0] ;  /* 0x0000d00001187983 */ /* 0x001ee80000100a00 */
[----:B------:R-:W4:Y:S04]  /*5cf80*/  LDL.LU.64 R8, [R1+0x46a8] ;  /* 0x0046a80001087983 */ /* 0x000f280000300a00 */
[----:B------:R-:W-:Y:S04]  /*5cf90*/  STL.64 [R1+0x9b0], R20 ;  /* 0x0009b01401007387 */ /* 0x000fe80000100a00 */
[----:B------:R0:W-:Y:S04]  /*5cfa0*/  STL.64 [R1+0x9b8], R22 ;  /* 0x0009b81601007387 */ /* 0x0001e80000100a00 */
[----:B0-----:R-:W2:Y:S04]  /*5cfb0*/  LDL.LU.64 R22, [R1+0x46a0] ;  /* 0x0046a00001167983 */ /* 0x001ea80000300a00 */
[----:B------:R-:W2:Y:S01]  /*5cfc0*/  LDL.LU.64 R20, [R1+0x4698] ;  /* 0x0046980001147983 */ /* 0x000ea20000300a00 */
[----:B----4-:R-:W-:Y:S01]  /*5cfd0*/  MOV R2, R8 ;  /* 0x0000000800027202 */ /* 0x010fe20000000f00 */
[----:B------:R-:W-:Y:S01]  /*5cfe0*/  IMAD.MOV.U32 R0, RZ, RZ, R9 ;  /* 0x000000ffff007224 */ /* 0x000fe200078e0009 */
[C---:B--2---:R-:W-:Y:S01]  /*5cff0*/  HMMA.16816.F32.BF16 R20, R16.reuse, R8, R20 ;  /* 0x000000081014723c */ /* 0x044fe20000041814 */
[----:B------:R-:W2:Y:S11]  /*5d000*/  LDL.LU.64 R8, [R1+0x4690] ;  /* 0x0046900001087983 */ /* 0x000eb60000300a00 */
[----:B------:R-:W-:Y:S11]  /*5d010*/  @!UPT UIADD3 URZ, URZ, URZ, URZ ;  /* 0x0000003f3f3ff290 */ /* 0x000ff6000fffe03f */
[----:B------:R0:W-:Y:S04]  /*5d020*/  STL.64 [R1+0x940], R20 ;  /* 0x0009401401007387 */ /* 0x0001e80000100a00 */
[----:B0-----:R-:W4:Y:S01]  /*5d030*/  LDL.LU.64 R20, [R1+0x4688] ;  /* 0x0046880001147983 */ /* 0x001f220000300a00 */
[----:B------:R-:W-:Y:S02]  /*5d040*/  MOV R10, R22 ;  /* 0x00000016000a7202 */ /* 0x000fe40000000f00 */
[----:B------:R-:W-:Y:S01]  /*5d050*/  MOV R11, R23 ;  /* 0x00000017000b7202 */ /* 0x000fe20000000f00 */
[----:B------:R-:W-:Y:S04]  /*5d060*/  STL [R1+0x456c], R0 ;  /* 0x00456c0001007387 */ /* 0x000fe80000100800 */
[----:B------:R-:W-:Y:S04]  /*5d070*/  STL [R1+0x4568], R2 ;  /* 0x0045680201007387 */ /* 0x000fe80000100800 */
[----:B------:R-:W-:Y:S04]  /*5d080*/  STL [R1+0x3ea4], R11 ;  /* 0x003ea40b01007387 */ /* 0x000fe80000100800 */
[----:B------:R-:W-:Y:S01]  /*5d090*/  STL [R1+0x3ea0], R10 ;  /* 0x003ea00a01007387 */ /* 0x000fe20000100800 */
[C---:B----4-:R-:W-:Y:S03]  /*5d0a0*/  HMMA.16816.F32.BF16 R20, R16.reuse, R20, R12 ;  /* 0x000000141014723c */ /* 0x050fe6000004180c */
[----:B------:R-:W4:Y:S11]  /*5d0b0*/  LDL.LU.64 R12, [R1+0x4680] ;  /* 0x00468000010c7983 */ /* 0x000f360000300a00 */
[----:B------:R-:W-:Y:S09]  /*5d0c0*/  @!UPT UIADD3 URZ, URZ, URZ, URZ ;  /* 0x0000003f3f3ff290 */ /* 0x000ff2000fffe03f */
[----:B------:R-:W-:Y:S04]  /*5d0d0*/  STL.64 [R1+0x930], R20 ;  /* 0x0009301401007387 */ /* 0x000fe80000100a00 */
[----:B------:R0:W-:Y:S04]  /*5d0e0*/  STL.64 [R1+0x938], R22 ;  /* 0x0009381601007387 */ /* 0x0001e80000100a00 */
[----:B0-----:R-:W2:Y:S04]  /*5d0f0*/  LDL.LU.64 R22, [R1+0x4678] ;  /* 0x0046780001167983 */ /* 0x001ea80000300a00 */
[----:B------:R-:W2:Y:S04]  /*5d100*/  LDL.LU.64 R20, [R1+0x4670] ;  /* 0x0046700001147983 */ /* 0x000ea80000300a00 */
[----:B------:R-:W3:Y:S01]  /*5d110*/  LDL.LU.64 R14, [R1+0x4668] ;  /* 0x00466800010e7983 */ /* 0x000ee20000300a00 */
[----:B----4-:R-:W-:Y:S01]  /*5d120*/  IMAD.MOV.U32 R7, RZ, RZ, R12 ;  /* 0x000000ffff077224 */ /* 0x010fe200078e000c */
[----:B------:R-:W-:Y:S01]  /*5d130*/  MOV R6, R13 ;  /* 0x0000000d00067202 */ /* 0x000fe20000000f00 */
[----:B--2---:R-:W-:Y:S01]  /*5d140*/  HMMA.16816.F32.BF16 R20, R16, R12, R20 ;  /* 0x0000000c1014723c */ /* 0x004fe20000041814 */
[----:B------:R-:W3:Y:S11]  /*5d150*/  LDL.LU.64 R12, [R1+0x4660] ;  /* 0x00466000010c7983 */ /* 0x000ef60000300a00 */
[----:B------:R-:W-:Y:S11]  /*5d160*/  @!UPT UIADD3 URZ, URZ, URZ, URZ ;  /* 0x0000003f3f3ff290 */ /* 0x000ff6000fffe03f */
[----:B------:R0:W-:Y:S04]  /*5d170*/  STL.64 [R1+0x920], R20 ;  /* 0x0009201401007387 */ /* 0x0001e80000100a00 */
[----:B0-----:R-:W3:Y:S01]  /*5d180*/  LDL.LU.64 R20, [R1+0x4658] ;  /* 0x0046580001147983 */ /* 0x001ee20000300a00 */
[----:B------:R-:W-:Y:S01]  /*5d190*/  MOV R11, R22 ;  /* 0x00000016000b7202 */ /* 0x000fe20000000f00 */
[----:B------:R-:W-:-:S05]  /*5d1a0*/  IMAD.MOV.U32 R10, RZ, RZ, R23 ;  /* 0x000000ffff0a7224 */ /* 0x000fca00078e0017 */
[----:B------:R-:W-:Y:S04]  /*5d1b0*/  STL.64 [R1+0x4598], R10 ;  /* 0x0045980a01007387 */ /* 0x000fe80000100a00 */
[----:B------:R-:W-:Y:S04]  /*5d1c0*/  STL.64 [R1+0x4590], R8 ;  /* 0x0045900801007387 */ /* 0x000fe80000100a00 */
[----:B------:R-:W-:Y:S04]  /*5d1d0*/  STL [R1+0x4574], R6 ;  /* 0x0045740601007387 */ /* 0x000fe80000100800 */
[----:B------:R-:W-:Y:S04]  /*5d1e0*/  STL [R1+0x4570], R7 ;  /* 0x0045700701007387 */ /* 0x000fe80000100800 */
[----:B------:R3:W-:Y:S02]  /*5d1f0*/  STL.64 [R1+0x4620], R4 ;  /* 0x0046200401007387 */ /* 0x0007e40000100a00 */
[----:B---3--:R-:W-:Y:S11]  /*5d200*/  HMMA.16816.F32.BF16 R4, R16, R20, R12 ;  /* 0x000000141004723c */ /* 0x008ff6000004180c */
[----:B------:R-:W-:Y:S11]  /*5d210*/  @!UPT UIADD3 URZ, URZ, URZ, URZ ;  /* 0x0000003f3f3ff290 */ /* 0x000ff6000fffe03f */
[----:B------:R-:W-:Y:S01]  /*5d220*/  @!UPT UIADD3 URZ, URZ, URZ, URZ ;  /* 0x0000003f3f3ff290 */ /* 0x000fe2000fffe03f */
[----:B------:R-:W-:Y:S04]  /*5d230*/  STL.64 [R1+0x910], R4 ;  /* 0x0009100401007387 */ /* 0x000fe80000100a00 */
[----:B------:R-:W-:Y:S04]  /*5d240*/  STL.64 [R1+0x918], R6 ;  /* 0x0009180601007387 */ /* 0x000fe80000100a00 */
[----:B------:R-:W2:Y:S04]  /*5d250*/  LDL.LU R8, [R1+0x480] ;  /* 0x0004800001087983 */ /* 0x000ea80000300800 */
[----:B------:R-:W2:Y:S04]  /*5d260*/  LDL.LU R9, [R1+0x484] ;  /* 0x0004840001097983 */ /* 0x000ea80000300800 */
[----:B------:R-:W3:Y:S04]  /*5d270*/  LDL.LU R10, [R1+0x488] ;  /* 0x00048800010a7983 */ /* 0x000ee80000300800 */
[----:B------:R-:W3:Y:S01]  /*5d280*/  LDL.LU R11, [R1+0x48c] ;  /* 0x00048c00010b7983 */ /* 0x000ee20000300800 */
[----:B------:R-:W-:-:S02]  /*5d290*/  MOV R27, R20 ;  /* 0x00000014001b7202 */ /* 0x000fc40000000f00 */
[----:B------:R-:W-:Y:S01]  /*5d2a0*/  MOV R26, R21 ;  /* 0x00000015001a7202 */ /* 0x000fe20000000f00 */
        /* <DEDUP_REMOVED lines=9> */
[----:B------:R-:W2:Y:S04]  /*5d340*/  LDL.LU R23, [R1+0x5bc] ;  /* 0x0005bc0001177983 */ /* 0x000ea80000300800 */
[----:B------:R-:W2:Y:S04]  /*5d350*/  LDL.LU R4, [R1+0x5d0] ;  /* 0x0005d00001047983 */ /* 0x000ea80000300800 */
[----:B------:R-:W2:Y:S04]  /*5d360*/  LDL.LU R5, [R1+0x5d4] ;  /* 0x0005d40001057983 */ /* 0x000ea80000300800 */
[----:B------:R-:W2:Y:S04]  /*5d370*/  LDL.LU R6, [R1+0x5d8] ;  /* 0x0005d80001067983 */ /* 0x000ea80000300800 */
[----:B------:R-:W2:Y:S04]  /*5d380*/  LDL.LU R7, [R1+0x5dc] ;  /* 0x0005dc0001077983 */ /* 0x000ea80000300800 */
[----:B--2---:R-:W-:Y:S04]  /*5d390*/  STL.64 [R1+0x4630], R6 ;  /* 0x0046300601007387 */ /* 0x004fe80000100a00 */
[----:B------:R0:W-:Y:S04]  /*5d3a0*/  STL.64 [R1+0x4628], R4 ;  /* 0x0046280401007387 */ /* 0x0001e80000100a00 */
[----:B0-----:R-:W2:Y:S04]  /*5d3b0*/  LDL.64 R4, [R1+0x100] ;  /* 0x0001000001047983 */ /* 0x001ea80000100a00 */
[----:B--2---:R0:W-:Y:S04]  /*5d3c0*/  STL.64 [R1+0x4640], R4 ;  /* 0x0046400401007387 */ /* 0x0041e80000100a00 */
[----:B0-----:R-:W2:Y:S04]  /*5d3d0*/  LDL.64 R4, [R1+0x110] ;  /* 0x0001100001047983 */ /* 0x001ea80000100a00 */
[----:B------:R-:W-:Y:S04]  /*5d3e0*/  STL.64 [R1+0x4608], R22 ;  /* 0x0046081601007387 */ /* 0x000fe80000100a00 */
[----:B----4-:R0:W-:Y:S04]  /*5d3f0*/  STL.64 [R1+0x4600], R20 ;  /* 0x0046001401007387 */ /* 0x0101e80000100a00 */
[----:B0-----:R-:W4:Y:S04]  /*5d400*/  LDL.64 R20, [R1+0xe0] ;  /* 0x0000e00001147983 */ /* 0x001f280000100a00 */
[----:B----4-:R0:W-:Y:S04]  /*5d410*/  STL.64 [R1+0x4618], R20 ;  /* 0x0046181401007387 */ /* 0x0101e80000100a00 */
[----:B0-----:R-:W4:Y:S04]  /*5d420*/  LDL.64 R20, [R1+0xf0] ;  /* 0x0000f00001147983 */ /* 0x001f280000100a00 */
[----:B----4-:R0:W-:Y:S04]  /*5d430*/  STL.64 [R1+0x4638], R20 ;  /* 0x0046381401007387 */ /* 0x0101e80000100a00 */
[----:B0-----:R-:W4:Y:S04]  /*5d440*/  LDL.LU R20, [R1+0x5e0] ;  /* 0x0005e00001147983 */ /* 0x001f280000300800 */
[----:B------:R-:W4:Y:S04]  /*5d450*/  LDL.LU R21, [R1+0x5e4] ;  /* 0x0005e40001157983 */ /* 0x000f280000300800 */
[----:B------:R-:W2:Y:S04]  /*5d460*/  LDL.LU R22, [R1+0x5e8] ;  /* 0x0005e80001167983 */ /* 0x000ea80000300800 */
[----:B------:R-:W2:Y:S04]  /*5d470*/  LDL.LU R23, [R1+0x5ec] ;  /* 0x0005ec0001177983 */ /* 0x000ea80000300800 */
[----:B--2---:R-:W-:Y:S04]  /*5d480*/  STL.64 [R1+0x4650], R22 ;  /* 0x0046501601007387 */ /* 0x004fe80000100a00 */
[----:B----4-:R0:W-:Y:S04]  /*5d490*/  STL.64 [R1+0x4648], R20 ;  /* 0x0046481401007387 */ /* 0x0101e80000100a00 */
[----:B0-----:R-:W2:Y:S04]  /*5d4a0*/  LDL.LU R20, [R1+0x5f0] ;  /* 0x0005f00001147983 */ /* 0x001ea80000300800 */
[----:B------:R-:W2:Y:S04]  /*5d4b0*/  LDL.LU R21, [R1+0x5f4] ;  /* 0x0005f40001157983 */ /* 0x000ea80000300800 */
[----:B------:R-:W2:Y:S04]  /*5d4c0*/  LDL.LU R22, [R1+0x5f8] ;  /* 0x0005f80001167983 */ /* 0x000ea80000300800 */
[----:B------:R-:W2:Y:S04]  /*5d4d0*/  LDL.LU R23, [R1+0x5fc] ;  /* 0x0005fc0001177983 */ /* 0x000ea80000300800 */
[----:B---3--:R-:W-:Y:S04]  /*5d4e0*/  STL.64 [R1+0x45c8], R10 ;  /* 0x0045c80a01007387 */ /* 0x008fe80000100a00 */
[----:B------:R0:W-:Y:S04]  /*5d4f0*/  STL.64 [R1+0x45c0], R8 ;  /* 0x0045c00801007387 */ /* 0x0001e80000100a00 */
[----:B0-----:R-:W3:Y:S04]  /*5d500*/  LDL.64 R8, [R1+0x10] ;  /* 0x0000100001087983 */ /* 0x001ee80000100a00 */
[----:B---3--:R0:W-:Y:S04]  /*5d510*/  STL.64 [R1+0x45d8], R8 ;  /* 0x0045d80801007387 */ /* 0x0081e80000100a00 */
[----:B0-----:R-:W3:Y:S04]  /*5d520*/  LDL.64 R8, [R1+0x20] ;  /* 0x0000200001087983 */ /* 0x001ee80000100a00 */
[----:B---3--:R0:W-:Y:S04]  /*5d530*/  STL.64 [R1+0x4610], R8 ;  /* 0x0046100801007387 */ /* 0x0081e80000100a00 */
[----:B0-----:R-:W3:Y:S04]  /*5d540*/  LDL.LU R8, [R1+0x5c0] ;  /* 0x0005c00001087983 */ /* 0x001ee80000300800 */
[----:B------:R-:W3:Y:S04]  /*5d550*/  LDL.LU R9, [R1+0x5c4] ;  /* 0x0005c40001097983 */ /* 0x000ee80000300800 */
[----:B------:R-:W3:Y:S04]  /*5d560*/  LDL.LU R10, [R1+0x5c8] ;  /* 0x0005c800010a7983 */ /* 0x000ee80000300800 */
[----:B------:R-:W3:Y:S04]  /*5d570*/  LDL.LU R11, [R1+0x5cc] ;  /* 0x0005cc00010b7983 */ /* 0x000ee80000300800 */
[----:B------:R-:W4:Y:S01]  /*5d580*/  LDL.64 R12, [R1] ;  /* 0x00000000010c7983 */ /* 0x000f220000100a00 */
[----:B--2---:R-:W-:Y:S03]  /*5d590*/  HMMA.16816.F32.BF16 R20, R16, R4, R20 ;  /* 0x000000041014723c */ /* 0x004fe60000041814 */
[----:B----4-:R0:W-:Y:S04]  /*5d5a0*/  STL.64 [R1+0x45d0], R12 ;  /* 0x0045d00c01007387 */ /* 0x0101e80000100a00 */
[----:B0-----:R-:W2:Y:S04]  /*5d5b0*/  LDL.LU R12, [R1+0x4a0] ;  /* 0x0004a000010c7983 */ /* 0x001ea80000300800 */
[----:B------:R-:W2:Y:S04]  /*5d5c0*/  LDL.LU R13, [R1+0x4a4] ;  /* 0x0004a400010d7983 */ /* 0x000ea80000300800 */
[----:B------:R-:W4:Y:S04]  /*5d5d0*/  LDL.LU R14, [R1+0x4a8] ;  /* 0x0004a800010e7983 */ /* 0x000f280000300800 */
[----:B------:R-:W4:Y:S01]  /*5d5e0*/  LDL.LU R15, [R1+0x4ac] ;  /* 0x0004ac00010f7983 */ /* 0x000f220000300800 */
[----:B------:R-:W-:Y:S01]  /*5d5f0*/  IMAD.MOV.U32 R29, RZ, RZ, R4 ;  /* 0x000000ffff1d7224 */ /* 0x000fe200078e0004 */
[----:B------:R-:W-:-:S02]  /*5d600*/  MOV R28, R5 ;  /* 0x00000005001c7202 */ /* 0x000fc40000000f00 */
[----:B----4-:R-:W-:Y:S04]  /*5d610*/  STL.64 [R1+0x45e8], R14 ;  /* 0x0045e80e01007387 */ /* 0x010fe80000100a00 */
[----:B--2---:R0:W-:Y:S04]  /*5d620*/  STL.64 [R1+0x45e0], R12 ;  /* 0x0045e00c01007387 */ /* 0x0041e80000100a00 */
[----:B0-----:R-:W2:Y:S04]  /*5d630*/  LDL.LU R12, [R1+0x4b0] ;  /* 0x0004b000010c7983 */ /* 0x001ea80000300800 */
[----:B------:R-:W2:Y:S04]  /*5d640*/  LDL.LU R13, [R1+0x4b4] ;  /* 0x0004b400010d7983 */ /* 0x000ea80000300800 */
[----:B------:R-:W2:Y:S04]  /*5d650*/  LDL.LU R14, [R1+0x4b8] ;  /* 0x0004b800010e7983 */ /* 0x000ea80000300800 */
[----:B------:R-:W2:Y:S04]  /*5d660*/  LDL.LU R15, [R1+0x4bc] ;  /* 0x0004bc00010f7983 */ /* 0x000ea80000300800 */
[----:B------:R-:W-:Y:S04]  /*5d670*/  STL [R1+0x457c], R26 ;  /* 0x00457c1a01007387 */ /* 0x000fe80000100800 */
[----:B------:R-:W-:Y:S04]  /*5d680*/  STL [R1+0x4578], R27 ;  /* 0x0045781b01007387 */ /* 0x000fe80000100800 */
[----:B------:R-:W-:Y:S04]  /*5d690*/  STL.64 [R1+0x900], R20 ;  /* 0x0009001401007387 */ /* 0x000fe80000100a00 */
[----:B------:R0:W-:Y:S04]  /*5d6a0*/  STL.64 [R1+0x908], R22 ;  /* 0x0009081601007387 */ /* 0x0001e80000100a00 */
[----:B0-----:R-:W4:Y:S04]  /*5d6b0*/  LDL.LU.64 R22, [R1+0x4650] ;  /* 0x0046500001167983 */ /* 0x001f280000300a00 */
[----:B------:R-:W4:Y:S04]  /*5d6c0*/  LDL.LU.64 R20, [R1+0x4648] ;  /* 0x0046480001147983 */ /* 0x000f280000300a00 */
[----:B------:R-:W4:Y:S04]  /*5d6d0*/  LDL.LU.64 R4, [R1+0x4640] ;  /* 0x0046400001047983 */ /* 0x000f280000300a00 */
[----:B------:R-:W-:Y:S04]  /*5d6e0*/  STL [R1+0x4584], R28 ;  /* 0x0045841c01007387 */ /* 0x000fe80000100800 */
[----:B------:R-:W-:Y:S01]  /*5d6f0*/  STL [R1+0x4580], R29 ;  /* 0x0045801d01007387 */ /* 0x000fe20000100800 */
[C---:B----4-:R-:W-:Y:S01]  /*5d700*/  HMMA.16816.F32.BF16 R20, R16.reuse, R4, R20 ;  /* 0x000000041014723c */ /* 0x050fe20000041814 */
[----:B------:R-:W-:Y:S01]  /*5d710*/  MOV R0, R4 ;  /* 0x0000000400007202 */ /* 0x000fe20000000f00 */
[----:B------:R-:W-:Y:S11]  /*5d720*/  IMAD.MOV.U32 R2, RZ, RZ, R5 ;  /* 0x000000ffff027224 */ /* 0x000ff600078e0005 */
[----:B------:R-:W-:Y:S10]  /*5d730*/  @!UPT UIADD3 URZ, URZ, URZ, URZ ;  /* 0x0000003f3f3ff290 */ /* 0x000ff4000fffe03f */
[----:B------:R0:W-:Y:S04]  /*5d740*/  STL.64 [R1+0x8f0], R20 ;  /* 0x0008f01401007387 */ /* 0x0001e80000100a00 */
[----:B------:R-:W-:Y:S04]  /*5d750*/  STL.64 [R1+0x8f8], R22 ;  /* 0x0008f81601007387 */ /* 0x000fe80000100a00 */
[----:B0-----:R-:W4:Y:S04]  /*5d760*/  LDL.LU.64 R20, [R1+0x4638] ;  /* 0x0046380001147983 */ /* 0x001f280000300a00 */
[----:B------:R-:W4:Y:S04]  /*5d770*/  LDL.LU.64 R6, [R1+0x4630] ;  /* 0x0046300001067983 */ /* 0x000f280000300a00 */
[----:B------:R-:W4:Y:S04]  /*5d780*/  LDL.LU.64 R4, [R1+0x4628] ;  /* 0x0046280001047983 */ /* 0x000f280000300a00 */
[----:B------:R-:W-:Y:S04]  /*5d790*/  STL [R1+0x458c], R2 ;  /* 0x00458c0201007387 */ /* 0x000fe80000100800 */
[----:B------:R-:W-:Y:S01]  /*5d7a0*/  STL [R1+0x4588], R0 ;  /* 0x0045880001007387 */ /* 0x000fe20000100800 */
[----:B----4-:R-:W-:Y:S11]  /*5d7b0*/  HMMA.16816.F32.BF16 R4, R16, R20, R4 ;  /* 0x000000141004723c */ /* 0x010ff60000041804 */
[----:B------:R-:W-:Y:S11]  /*5d7c0*/  @!UPT UIADD3 URZ, URZ, URZ, URZ ;  /* 0x0000003f3f3ff290 */ /* 0x000ff6000fffe03f */
[----:B------:R-:W-:Y:S01]  /*5d7d0*/  @!UPT UIADD3 URZ, URZ, URZ, URZ ;  /* 0x0000003f3f3ff290 */ /* 0x000fe2000fffe03f */
[----:B------:R0:W-:Y:S04]  /*5d7e0*/  STL.64 [R1+0x8e0], R4 ;  /* 0x0008e00401007387 */ /* 0x0001e80000100a00 */
[----:B------:R1:W-:Y:S04]  /*5d7f0*/  STL.64 [R1+0x8e8], R6 ;  /* 0x0008e80601007387 */ /* 0x0003e80000100a00 */
[----:B0-----:R-:W4:Y:S01]  /*5d800*/  LDL.LU.64 R4, [R1+0x4620] ;  /* 0x0046200001047983 */ /* 0x001f220000300a00 */
[----:B-1----:R-:W-:Y:S02]  /*5d810*/  MOV R6, R20 ;  /* 0x0000001400067202 */ /* 0x002fe40000000f00 */
[----:B------:R-:W-:-:S02]  /*5d820*/  MOV R7, R21 ;  /* 0x0000001500077202 */ /* 0x000fc40000000f00 */
[----:B------:R-:W3:Y:S02]  /*5d830*/  LDL.LU.64 R20, [R1+0x4618] ;  /* 0x0046180001147983 */ /* 0x000ee40000300a00 */
[C---:B---3--:R-:W-:Y:S01]  /*5d840*/  HMMA.16816.F32.BF16 R8, R16.reuse, R20, R8 ;  /* 0x000000141008723c */ /* 0x048fe20000041808 */
[----:B------:R-:W-:Y:S01]  /*5d850*/  IMAD.MOV.U32 R26, RZ, RZ, R20 ;  /* 0x000000ffff1a7224 */ /* 0x000fe200078e0014 */
[----:B------:R-:W-:Y:S11]  /*5d860*/  MOV R27, R21 ;  /* 0x00000015001b7202 */ /* 0x000ff60000000f00 */
[----:B------:R-:W-:Y:S10]  /*5d870*/  @!UPT UIADD3 URZ, URZ, URZ, URZ ;  /* 0x0000003f3f3ff290 */ /* 0x000ff4000fffe03f */
[----:B------:R0:W-:Y:S04]  /*5d880*/  STL.64 [R1+0x8d0], R8 ;  /* 0x0008d00801007387 */ /* 0x0001e80000100a00 */
[----:B------:R-:W-:Y:S04]  /*5d890*/  STL.64 [R1+0x8d8], R10 ;  /* 0x0008d80a01007387 */ /* 0x000fe80000100a00 */
[----:B0-----:R-:W3:Y:S04]  /*5d8a0*/  LDL.LU.64 R8, [R1+0x4610] ;  /* 0x0046100001087983 */ /* 0x001ee80000300a00 */
[----:B------:R-:W2:Y:S04]  /*5d8b0*/  LDL.LU.64 R22, [R1+0x4608] ;  /* 0x0046080001167983 */ /* 0x000ea80000300a00 */
[----:B------:R-:W2:Y:S02]  /*5d8c0*/  LDL.LU.64 R20, [R1+0x4600] ;  /* 0x0046000001147983 */ /* 0x000ea40000300a00 */
[----:B--2---:R-:W-:Y:S02]  /*5d8d0*/  HMMA.16816.F32.BF16 R16, R16, R24, R20 ;  /* 0x000000181010723c */ /* 0x004fe40000041814 */
[----:B------:R-:W2:Y:S04]  /*5d8e0*/  LDL.LU.64 R22, [R1+0x45f8] ;  /* 0x0045f80001167983 */ /* 0x000ea80000300a00 */
[----:B------:R-:W2:Y:S11]  /*5d8f0*/  LDL.LU.64 R20, [R1+0x45f0] ;  /* 0x0045f00001147983 */ /* 0x000eb60000300a00 */
[----:B------:R-:W-:Y:S06]  /*5d900*/  @!UPT UIADD3 URZ, URZ, URZ, URZ ;  /* 0x0000003f3f3ff290 */ /* 0x000fec000fffe03f */
[----:B------:R0:W-:Y:S04]  /*5d910*/  STL.64 [R1+0x8b0], R16 ;  /* 0x0008b01001007387 */ /* 0x0001e80000100a00 */
[----:B------:R1:W-:Y:S04]  /*5d920*/  STL.64 [R1+0x8b8], R18 ;  /* 0x0008b81201007387 */ /* 0x0003e80000100a00 */
[----:B0-----:R-:W4:Y:S04]  /*5d930*/  LDL.LU R16, [R1+0x460] ;  /* 0x0004600001107983 */ /* 0x001f280000300800 */
[----:B------:R-:W4:Y:S04]  /*5d940*/  LDL.LU R17, [R1+0x464] ;  /* 0x0004640001117983 */ /* 0x000f280000300800 */
[----:B-1----:R-:W4:Y:S04]  /*5d950*/  LDL.LU R18, [R1+0x468] ;  /* 0x0004680001127983 */ /* 0x002f280000300800 */
[----:B------:R-:W4:Y:S04]  /*5d960*/  LDL.LU R19, [R1+0x46c] ;  /* 0x00046c0001137983 */ /* 0x000f280000300800 */
[----:B------:R3:W-:Y:S02]  /*5d970*/  STL.64 [R1+0x44b8], R24 ;  /* 0x0044b81801007387 */ /* 0x0007e40000100a00 */
[----:B---3--:R-:W-:Y:S01]  /*5d980*/  MOV R25, R8 ;  /* 0x0000000800197202 */ /* 0x008fe20000000f00 */
[----:B------:R-:W-:Y:S01]  /*5d990*/  IMAD.MOV.U32 R24, RZ, RZ, R9 ;  /* 0x000000ffff187224 */ /* 0x000fe200078e0009 */
[C---:B--2---:R-:W-:Y:S11]  /*5d9a0*/  HMMA.16816.F32.BF16 R12, R20.reuse, R8, R12 ;  /* 0x00000008140c723c */ /* 0x044ff6000004180c */
[----:B------:R-:W-:Y:S11]  /*5d9b0*/  @!UPT UIADD3 URZ, URZ, URZ, URZ ;  /* 0x0000003f3f3ff290 */ /* 0x000ff6000fffe03f */
[----:B------:R-:W-:Y:S01]  /*5d9c0*/  @!UPT UIADD3 URZ, URZ, URZ, URZ ;  /* 0x0000003f3f3ff290 */ /* 0x000fe2000fffe03f */
[----:B------:R-:W-:Y:S04]  /*5d9d0*/  STL.64 [R1+0x8a0], R12 ;  /* 0x0008a00c01007387 */ /* 0x000fe80000100a00 */
[----:B------:R0:W-:Y:S04]  /*5d9e0*/  STL.64 [R1+0x8a8], R14 ;  /* 0x0008a80e01007387 */ /* 0x0001e80000100a00 */
[----:B0-----:R-:W2:Y:S04]  /*5d9f0*/  LDL.LU.64 R14, [R1+0x45e8] ;  /* 0x0045e800010e7983 */ /* 0x001ea80000300a00 */
[----:B------:R-:W2:Y:S04]  /*5da00*/  LDL.LU.64 R12, [R1+0x45e0] ;  /* 0x0045e000010c7983 */ /* 0x000ea80000300a00 */
[----:B------:R-:W2:Y:S02]  /*5da10*/  LDL.LU.64 R8, [R1+0x45d8] ;  /* 0x0045d80001087983 */ /* 0x000ea40000300a00 */
[----:B--2---:R-:W-:Y:S01]  /*5da20*/  HMMA.16816.F32.BF16 R12, R20, R8, R12 ;  /* 0x00000008140c723c */ /* 0x004fe2000004180c */
[----:B------:R-:W-:-:S02]  /*5da30*/  MOV R28, R8 ;  /* 0x00000008001c7202 */ /* 0x000fc40000000f00 */
[----:B------:R-:W-:Y:S11]  /*5da40*/  MOV R29, R9 ;  /* 0x00000009001d7202 */ /* 0x000ff60000000f00 */
[----:B------:R-:W-:Y:S09]  /*5da50*/  @!UPT UIADD3 URZ, URZ, URZ, URZ ;  /* 0x0000003f3f3ff290 */ /* 0x000ff2000fffe03f */
[----:B------:R0:W-:Y:S04]  /*5da60*/  STL.64 [R1+0x890], R12 ;  /* 0x0008900c01007387 */ /* 0x0001e80000100a00 */
[----:B------:R-:W-:Y:S04]  /*5da70*/  STL.64 [R1+0x898], R14 ;  /* 0x0008980e01007387 */ /* 0x000fe80000100a00 */
[----:B0-----:R-:W2:Y:S04]  /*5da80*/  LDL.LU.64 R12, [R1+0x45d0] ;  /* 0x0045d000010c7983 */ /* 0x001ea80000300a00 */
[----:B------:R-:W2:Y:S04]  /*5da90*/  LDL.LU.64 R10, [R1+0x45c8] ;  /* 0x0045c800010a7983 */ /* 0x000ea80000300a00 */
[----:B------:R-:W2:Y:S02]  /*5daa0*/  LDL.LU.64 R8, [R1+0x45c0] ;  /* 0x0045c00001087983 */ /* 0x000ea40000300a00 */
[C---:B--2---:R-:W-:Y:S01]  /*5dab0*/  HMMA.16816.F32.BF16 R8, R20.reuse, R12, R8 ;  /* 0x0000000c1408723c */ /* 0x044fe20000041808 */
[----:B------:R-:W-:Y:S01]  /*5dac0*/  IMAD.MOV.U32 R2, RZ, RZ, R12 ;  /* 0x000000ffff027224 */ /* 0x000fe200078e000c */
[----:B------:R-:W-:Y:S11]  /*5dad0*/  MOV R0, R13 ;  /* 0x0000000d00007202 */ /* 0x000ff60000000f00 */
[----:B------:R-:W-:Y:S10]  /*5dae0*/  @!UPT UIADD3 URZ, URZ, URZ, URZ ;  /* 0x0000003f3f3ff290 */ /* 0x000ff4000fffe03f */
[----:B------:R-:W-:Y:S04]  /*5daf0*/  STL.64 [R1+0x880], R8 ;  /* 0x0008800801007387 */ /* 0x000fe80000100a00 */
[----:B------:R0:W-:Y:S04]  /*5db00*/  STL.64 [R1+0x888], R10 ;  /* 0x0008880a01007387 */ /* 0x0001e80000100a00 */
[----:B0-----:R-:W2:Y:S04]  /*5db10*/  LDL.LU.64 R10, [R1+0x45b8] ;  /* 0x0045b800010a7983 */ /* 0x001ea80000300a00 */
[----:B------:R-:W2:Y:S04]  /*5db20*/  LDL.LU.64 R8, [R1+0x45b0] ;  /* 0x0045b00001087983 */ /* 0x000ea80000300a00 */
[----:B------:R-:W3:Y:S04]  /*5db30*/  LDL.LU.64 R14, [R1+0x45a8] ;  /* 0x0045a800010e7983 */ /* 0x000ee80000300a00 */
[----:B------:R-:W2:Y:S02]  /*5db40*/  LDL.LU.64 R12, [R1+0x45a0] ;  /* 0x0045a000010c7983 */ /* 0x000ea40000300a00 */
[C---:B--2---:R-:W-:Y:S11]  /*5db50*/  HMMA.16816.F32.BF16 R8, R20.reuse, R12, R8 ;  /* 0x0000000c1408723c */ /* 0x044ff60000041808 */
[----:B------:R-:W-:Y:S11]  /*5db60*/  @!UPT UIADD3 URZ, URZ, URZ, URZ ;  /* 0x0000003f3f3ff290 */ /* 0x000ff6000fffe03f */
[----:B------:R-:W-:Y:S01]  /*5db70*/  @!UPT UIADD3 URZ, URZ, URZ, URZ ;  /* 0x0000003f3f3ff290 */ /* 0x000fe2000fffe03f */
[----:B------:R-:W-:Y:S04]  /*5db80*/  STL.64 [R1+0x870], R8 ;  /* 0x0008700801007387 */ /* 0x000fe80000100a00 */
[----:B------:R0:W-:Y:S04]  /*5db90*/  STL.64 [R1+0x878], R10 ;  /* 0x0008780a01007387 */ /* 0x0001e80000100a00 */
[----:B0-----:R-:W2:Y:S04]  /*5dba0*/  LDL.LU.64 R10, [R1+0x4598] ;  /* 0x00459800010a7983 */ /* 0x001ea80000300a00 */
[----:B------:R-:W4:Y:S04]  /*5dbb0*/  LDL.LU.64 R8, [R1+0x4590] ;  /* 0x0045900001087983 */ /* 0x000f280000300a00 */
[----:B---3--:R-:W-:Y:S04]  /*5dbc0*/  STL.64 [R1+0x4460], R14 ;  /* 0x0044600e01007387 */ /* 0x008fe80000100a00 */
[----:B------:R0:W-:Y:S04]  /*5dbd0*/  STL.64 [R1+0x4458], R12 ;  /* 0x0044580c01007387 */ /* 0x0001e80000100a00 */
[----:B0-----:R-:W3:Y:S04]  /*5dbe0*/  LDL.LU R12, [R1+0x470] ;  /* 0x00047000010c7983 */ /* 0x001ee80000300800 */
[----:B------:R-:W3:Y:S04]  /*5dbf0*/  LDL.LU R13, [R1+0x474] ;  /* 0x00047400010d7983 */ /* 0x000ee80000300800 */
[----:B------:R-:W3:Y:S04]  /*5dc00*/  LDL.LU R14, [R1+0x478] ;  /* 0x00047800010e7983 */ /* 0x000ee80000300800 */
[----:B------:R-:W3:Y:S04]  /*5dc10*/  LDL.LU R15, [R1+0x47c] ;  /* 0x00047c00010f7983 */ /* 0x000ee80000300800 */
[----:B--2---:R-:W-:Y:S04]  /*5dc20*/  STL.64 [R1+0x4450], R10 ;  /* 0x0044500a01007387 */ /* 0x004fe80000100a00 */
[----:B----4-:R0:W-:Y:S01]  /*5dc30*/  STL.64 [R1+0x4448], R8 ;  /* 0x0044480801007387 */ /* 0x0101e20000100a00 */
[C---:B---3--:R-:W-:Y:S08]  /*5dc40*/  HMMA.16816.F32.BF16 R12, R20.reuse, R8, R12 ;  /* 0x00000008140c723c */ /* 0x048ff0000004180c */
[----:B0-----:R-:W-:Y:S01]  /*5dc50*/  HMMA.16816.F32.BF16 R8, R20, R4, R16 ;  /* 0x000000041408723c */ /* 0x001fe20000041810 */
[----:B------:R-:W0:Y:S11]  /*5dc60*/  LDSM.16.M88.4 R16, [R3+0x31800] ;  /* 0x031800000310783b */ /* 0x000e360000000200 */
[----:B------:R-:W-:Y:S03]  /*5dc70*/  @!UPT UIADD3 URZ, URZ, URZ, URZ ;  /* 0x0000003f3f3ff290 */ /* 0x000fe6000fffe03f */
[----:B------:R-:W-:Y:S04]  /*5dc80*/  STL.64 [R1+0x860], R12 ;  /* 0x0008600c01007387 */ /* 0x000fe80000100a00 */
[----:B------:R-:W-:Y:S04]  /*5dc90*/  STL.64 [R1+0x868], R14 ;  /* 0x0008680e01007387 */ /* 0x000fe80000100a00 */
[----:B------:R-:W-:Y:S04]  /*5dca0*/  STL.64 [R1+0x4440], R4 ;  /* 0x0044400401007387 */ /* 0x000fe80000100a00 */
[----:B------:R-:W-:Y:S04]  /*5dcb0*/  STL.64 [R1+0x850], R8 ;  /* 0x0008500801007387 */ /* 0x000fe80000100a00 */
[----:B------:R-:W-:Y:S04]  /*5dcc0*/  STL.64 [R1+0x858], R10 ;  /* 0x0008580a01007387 */ /* 0x000fe80000100a00 */
[----:B0-----:R-:W-:Y:S04]  /*5dcd0*/  STL.64 [R1+0x43b0], R18 ;  /* 0x0043b01201007387 */ /* 0x001fe80000100a00 */
[----:B------:R0:W-:Y:S04]  /*5dce0*/  STL.64 [R1+0x43a8], R16 ;  /* 0x0043a81001007387 */ /* 0x0001e80000100a00 */
[----:B0-----:R-:W2:Y:S04]  /*5dcf0*/  LDL R16, [R1+0x140] ;  /* 0x0001400001107983 */ /* 0x001ea80000100800 */
[----:B------:R-:W2:Y:S01]  /*5dd00*/  LDL R17, [R1+0x144] ;  /* 0x0001440001117983 */ /* 0x000ea20000100800 */
[----:B------:R-:W-:Y:S01]  /*5dd10*/  MOV R12, R2 ;  /* 0x00000002000c7202 */ /* 0x000fe20000000f00 */
[----:B------:R-:W-:-:S02]  /*5dd20*/  IMAD.MOV.U32 R13, RZ, RZ, R0 ;  /* 0x000000ffff0d7224 */ /* 0x000fc400078e0000 */
[----:B--2---:R-:W-:Y:S04]  /*5dd30*/  STL.64 [R1+0x4548], R16 ;  /* 0x0045481001007387 */ /* 0x004fe80000100a00 */
[----:B------:R-:W2:Y:S04]  /*5dd40*/  LDL.LU R2, [R1+0x458c] ;  /* 0x00458c0001027983 */ /* 0x000ea80000300800 */
[----:B------:R-:W3:Y:S04]  /*5dd50*/  LDL.LU R0, [R1+0x4588] ;  /* 0x0045880001007983 */ /* 0x000ee80000300800 */
[----:B------:R0:W-:Y:S04]  /*5dd60*/  STL.64 [R1+0x4478], R12 ;  /* 0x0044780c01007387 */ /* 0x0001e80000100a00 */
[----:B------:R-:W4:Y:S04]  /*5dd70*/  LDL.LU R8, [R1+0x380] ;  /* 0x0003800001087983 */ /* 0x000f280000300800 */
[----:B------:R-:W4:Y:S04]  /*5dd80*/  LDL.LU R9, [R1+0x384] ;  /* 0x0003840001097983 */ /* 0x000f280000300800 */
[----:B------:R-:W2:Y:S04]  /*5dd90*/  LDL.LU R10, [R1+0x388] ;  /* 0x00038800010a7983 */ /* 0x000ea80000300800 */
[----:B------:R-:W2:Y:S01]  /*5dda0*/  LDL.LU R11, [R1+0x38c] ;  /* 0x00038c00010b7983 */ /* 0x000ea20000300800 */
[----:B0-----:R-:W-:-:S02]  /*5ddb0*/  MOV R12, R28 ;  /* 0x0000001c000c7202 */ /* 0x001fc40000000f00 */
[----:B------:R-:W-:Y:S01]  /*5ddc0*/  MOV R13, R29 ;  /* 0x0000001d000d7202 */ /* 0x000fe20000000f00 */
[----:B------:R-:W3:Y:S04]  /*5ddd0*/  LDL.LU R28, [R1+0x4584] ;  /* 0x00458400011c7983 */ /* 0x000ee80000300800 */
[----:B------:R-:W3:Y:S04]  /*5dde0*/  LDL.LU R29, [R1+0x4580] ;  /* 0x00458000011d7983 */ /* 0x000ee80000300800 */
[----:B------:R0:W-:Y:S02]  /*5ddf0*/  STL.64 [R1+0x4490], R12 ;  /* 0x0044900c01007387 */ /* 0x0001e40000100a00 */
[----:B0-----:R-:W-:Y:S01]  /*5de00*/  IMAD.MOV.U32 R12, RZ, RZ, R25 ;  /* 0x000000ffff0c7224 */ /* 0x001fe200078e0019 */
[----:B------:R-:W-:Y:S01]  /*5de10*/  MOV R13, R24 ;  /* 0x00000018000d7202 */ /* 0x000fe20000000f00 */
[----:B------:R-:W-:Y:S01]  /*5de20*/  IMAD.MOV.U32 R25, RZ, RZ, R27 ;  /* 0x000000ffff197224 */ /* 0x000fe200078e001b */
[----:B------:R-:W-:Y:S01]  /*5de30*/  MOV R24, R26 ;  /* 0x0000001a00187202 */ /* 0x000fe20000000f00 */
[----:B--2---:R-:W-:Y:S04]  /*5de40*/  STL.64 [R1+0x4470], R10 ;  /* 0x0044700a01007387 */ /* 0x004fe80000100a00 */
[----:B----4-:R0:W-:Y:S04]  /*5de50*/  STL.64 [R1+0x4468], R8 ;  /* 0x0044680801007387 */ /* 0x0101e80000100a00 */
[----:B0-----:R-:W2:Y:S04]  /*5de60*/  LDL.LU R8, [R1+0x390] ;  /* 0x0003900001087983 */ /* 0x001ea80000300800 */
[----:B------:R-:W2:Y:S04]  /*5de70*/  LDL.LU R9, [R1+0x394] ;  /* 0x0003940001097983 */ /* 0x000ea80000300800 */
[----:B------:R-:W4:Y:S04]  /*5de80*/  LDL.LU R10, [R1+0x398] ;  /* 0x00039800010a7983 */ /* 0x000f280000300800 */
[----:B------:R-:W4:Y:S04]  /*5de90*/  LDL.LU R11, [R1+0x39c] ;  /* 0x00039c00010b7983 */ /* 0x000f280000300800 */
[----:B------:R0:W-:Y:S04]  /*5dea0*/  STL.64 [R1+0x44c0], R12 ;  /* 0x0044c00c01007387 */ /* 0x0001e80000100a00 */
[----:B------:R-:W2:Y:S04]  /*5deb0*/  LDL.LU R26, [R1+0x457c] ;  /* 0x00457c00011a7983 */ /* 0x000ea80000300800 */
[----:B------:R-:W2:Y:S04]  /*5dec0*/  LDL.LU R27, [R1+0x4578] ;  /* 0x00457800011b7983 */ /* 0x000ea80000300800 */
[----:B------:R1:W-:Y:S04]  /*5ded0*/  STL.64 [R1+0x44c8], R24 ;  /* 0x0044c81801007387 */ /* 0x0003e80000100a00 */
[----:B0-----:R-:W2:Y:S04]  /*5dee0*/  LDL.LU R12, [R1+0x4d0] ;  /* 0x0004d000010c7983 */ /* 0x001ea80000300800 */
[----:B------:R-:W2:Y:S04]  /*5def0*/  LDL.LU R13, [R1+0x4d4] ;  /* 0x0004d400010d7983 */ /* 0x000ea80000300800 */
[----:B------:R-:W2:Y:S04]  /*5df00*/  LDL.LU R14, [R1+0x4d8] ;  /* 0x0004d800010e7983 */ /* 0x000ea80000300800 */
[----:B------:R-:W2:Y:S01]  /*5df10*/  LDL.LU R15, [R1+0x4dc] ;  /* 0x0004dc00010f7983 */ /* 0x000ea20000300800 */
[----:B-1----:R-:W-:-:S02]  /*5df20*/  MOV R24, R6 ;  /* 0x0000000600187202 */ /* 0x002fc40000000f00 */
[----:B------:R-:W-:Y:S01]  /*5df30*/  MOV R25, R7 ;  /* 0x0000000700197202 */ /* 0x000fe20000000f00 */
[----:B--2---:R-:W-:Y:S04]  /*5df40*/  STL.64 [R1+0x44d8], R14 ;  /* 0x0044d80e01007387 */ /* 0x004fe80000100a00 */
[----:B------:R-:W-:Y:S04]  /*5df50*/  STL.64 [R1+0x44d0], R12 ;  /* 0x0044d00c01007387 */ /* 0x000fe80000100a00 */
[----:B------:R-:W2:Y:S04]  /*5df60*/  LDL.LU R6, [R1+0x4574] ;  /* 0x0045740001067983 */ /* 0x000ea80000300800 */
[----:B------:R-:W2:Y:S04]  /*5df70*/  LDL.LU R7, [R1+0x4570] ;  /* 0x0045700001077983 */ /* 0x000ea80000300800 */
[----:B------:R3:W-:Y:S02]  /*5df80*/  STL.64 [R1+0x44e0], R24 ;  /* 0x0044e01801007387 */ /* 0x0007e40000100a00 */
[----:B---3--:R-:W-:Y:S01]  /*5df90*/  IMAD.MOV.U32 R24, RZ, RZ, R0 ;  /* 0x000000ffff187224 */ /* 0x008fe200078e0000 */
[----:B------:R-:W-:Y:S01]  /*5dfa0*/  MOV R25, R2 ;  /* 0x0000000200197202 */ /* 0x000fe20000000f00 */
[----:B------:R-:W3:Y:S04]  /*5dfb0*/  LDL.LU R0, [R1+0x456c] ;  /* 0x00456c0001007983 */ /* 0x000ee80000300800 */
[----:B------:R-:W2:Y:S04]  /*5dfc0*/  LDL.LU R2, [R1+0x4568] ;  /* 0x0045680001027983 */ /* 0x000ea80000300800 */
[----:B------:R0:W-:Y:S04]  /*5dfd0*/  STL.64 [R1+0x44f8], R24 ;  /* 0x0044f81801007387 */ /* 0x0001e80000100a00 */
[----:B------:R-:W2:Y:S04]  /*5dfe0*/  LDL.LU R12, [R1+0x4e0] ;  /* 0x0004e000010c7983 */ /* 0x000ea80000300800 */
[----:B------:R-:W2:Y:S04]  /*5dff0*/  LDL.LU R13, [R1+0x4e4] ;  /* 0x0004e400010d7983 */ /* 0x000ea80000300800 */
[----:B------:R-:W2:Y:S04]  /*5e000*/  LDL.LU R14, [R1+0x4e8] ;  /* 0x0004e800010e7983 */ /* 0x000ea80000300800 */
[----:B------:R-:W2:Y:S01]  /*5e010*/  LDL.LU R15, [R1+0x4ec] ;  /* 0x0004ec00010f7983 */ /* 0x000ea20000300800 */
[----:B0-----:R-:W-:Y:S01]  /*5e020*/  MOV R24, R29 ;  /* 0x0000001d00187202 */ /* 0x001fe20000000f00 */
[----:B------:R-:W-:-:S05]  /*5e030*/  IMAD.MOV.U32 R25, RZ, RZ, R28 ;  /* 0x000000ffff197224 */ /* 0x000fca00078e001c */
[----:B------:R-:W-:Y:S04]  /*5e040*/  STL.64 [R1+0x4510], R24 ;  /* 0x0045101801007387 */ /* 0x000fe80000100a00 */
[----:B--2---:R-:W-:Y:S04]  /*5e050*/  STL.64 [R1+0x44f0], R14 ;  /* 0x0044f00e01007387 */ /* 0x004fe80000100a00 */
[----:B------:R0:W-:Y:S04]  /*5e060*/  STL.64 [R1+0x44e8], R12 ;  /* 0x0044e80c01007387 */ /* 0x0001e80000100a00 */
[----:B0-----:R-:W2:Y:S04]  /*5e070*/  LDL.LU R12, [R1+0x4f0] ;  /* 0x0004f000010c7983 */ /* 0x001ea80000300800 */
[----:B------:R-:W2:Y:S04]  /*5e080*/  LDL.LU R13, [R1+0x4f4] ;  /* 0x0004f400010d7983 */ /* 0x000ea80000300800 */
[----:B------:R-:W2:Y:S04]  /*5e090*/  LDL.LU R14, [R1+0x4f8] ;  /* 0x0004f800010e7983 */ /* 0x000ea80000300800 */
[----:B------:R-:W2:Y:S01]  /*5e0a0*/  LDL.LU R15, [R1+0x4fc] ;  /* 0x0004fc00010f7983 */ /* 0x000ea20000300800 */
[----:B------:R-:W-:-:S02]  /*5e0b0*/  MOV R24, R27 ;  /* 0x0000001b00187202 */ /* 0x000fc40000000f00 */
[----:B------:R-:W-:-:S05]  /*5e0c0*/  MOV R25, R26 ;  /* 0x0000001a00197202 */ /* 0x000fca0000000f00 */
[----:B------:R0:W-:Y:S02]  /*5e0d0*/  STL.64 [R1+0x4528], R24 ;  /* 0x0045281801007387 */ /* 0x0001e40000100a00 */
[----:B0-----:R-:W-:Y:S01]  /*5e0e0*/  IMAD.MOV.U32 R24, RZ, RZ, R7 ;  /* 0x000000ffff187224 */ /* 0x001fe200078e0007 */
[----:B------:R-:W-:Y:S01]  /*5e0f0*/  MOV R25, R6 ;  /* 0x0000000600197202 */ /* 0x000fe20000000f00 */
[----:B--2---:R-:W-:Y:S04]  /*5e100*/  STL.64 [R1+0x4508], R14 ;  /* 0x0045080e01007387 */ /* 0x004fe80000100a00 */
[----:B------:R0:W-:Y:S04]  /*5e110*/  STL.64 [R1+0x4500], R12 ;  /* 0x0045000c01007387 */ /* 0x0001e80000100a00 */
[----:B0-----:R-:W2:Y:S04]  /*5e120*/  LDL.LU R12, [R1+0x500] ;  /* 0x00050000010c7983 */ /* 0x001ea80000300800 */
[----:B------:R-:W2:Y:S04]  /*5e130*/  LDL.LU R13, [R1+0x504] ;  /* 0x00050400010d7983 */ /* 0x000ea80000300800 */
[----:B------:R-:W2:Y:S04]  /*5e140*/  LDL.LU R14, [R1+0x508] ;  /* 0x00050800010e7983 */ /* 0x000ea80000300800 */
[----:B------:R-:W2:Y:S04]  /*5e150*/  LDL.LU R15, [R1+0x50c] ;  /* 0x00050c00010f7983 */ /* 0x000ea80000300800 */
[----:B------:R0:W-:Y:S04]  /*5e160*/  STL.64 [R1+0x4540], R24 ;  /* 0x0045401801007387 */ /* 0x0001e80000100a00 */
[----:B0-----:R-:W2:Y:S04]  /*5e170*/  LDL.LU R24, [R1+0x530] ;  /* 0x0005300001187983 */ /* 0x001ea80000300800 */
[----:B------:R-:W2:Y:S04]  /*5e180*/  LDL.LU R25, [R1+0x534] ;  /* 0x0005340001197983 */ /* 0x000ea80000300800 */
[----:B------:R-:W2:Y:S04]  /*5e190*/  LDL.LU R26, [R1+0x538] ;  /* 0x00053800011a7983 */ /* 0x000ea80000300800 */
[----:B------:R-:W2:Y:S01]  /*5e1a0*/  LDL.LU R27, [R1+0x53c] ;  /* 0x00053c00011b7983 */ /* 0x000ea20000300800 */
[----:B------:R-:W-:Y:S01]  /*5e1b0*/  MOV R16, R2 ;  /* 0x0000000200107202 */ /* 0x000fe20000000f00 */
[----:B---3--:R-:W-:-:S02]  /*5e1c0*/  IMAD.MOV.U32 R17, RZ, RZ, R0 ;  /* 0x000000ffff117224 */ /* 0x008fc400078e0000 */
[----:B------:R-:W3:Y:S04]  /*5e1d0*/  LDL.64 R4, [R1+0x30] ;  /* 0x0000300001047983 */ /* 0x000ee80000100a00 */
[----:B--2---:R-:W-:Y:S04]  /*5e1e0*/  STL.64 [R1+0x4558], R26 ;  /* 0x0045581a01007387 */ /* 0x004fe80000100a00 */
[----:B------:R-:W-:Y:S04]  /*5e1f0*/  STL.64 [R1+0x4550], R24 ;  /* 0x0045501801007387 */ /* 0x000fe80000100a00 */
[----:B------:R0:W-:Y:S04]  /*5e200*/  STL.64 [R1+0x4560], R16 ;  /* 0x0045601001007387 */ /* 0x0001e80000100a00 */
[----:B0-----:R-:W3:Y:S04]  /*5e210*/  LDL.LU R16, [R1+0x550] ;  /* 0x0005500001107983 */ /* 0x001ee80000300800 */
[----:B------:R-:W3:Y:S04]  /*5e220*/  LDL.LU R17, [R1+0x554] ;  /* 0x0005540001117983 */ /* 0x000ee80000300800 */
[----:B------:R-:W3:Y:S04]  /*5e230*/  LDL.LU R18, [R1+0x558] ;  /* 0x0005580001127983 */ /* 0x000ee80000300800 */
[----:B------:R-:W3:Y:S04]  /*5e240*/  LDL.LU R19, [R1+0x55c] ;  /* 0x00055c0001137983 */ /* 0x000ee80000300800 */
[----:B------:R-:W2:Y:S04]  /*5e250*/  LDL.LU R24, [R1+0x540] ;  /* 0x0005400001187983 */ /* 0x000ea80000300800 */
[----:B------:R-:W2:Y:S04]  /*5e260*/  LDL.LU R25, [R1+0x544] ;  /* 0x0005440001197983 */ /* 0x000ea80000300800 */
        /* <DEDUP_REMOVED lines=14> */
[----:B----4-:R-:W-:Y:S04]  /*5e350*/  STL.64 [R1+0x4488], R10 ;  /* 0x0044880a01007387 */ /* 0x010fe80000100a00 */
        /* <DEDUP_REMOVED lines=12> */
[----:B------:R0:W-:Y:S04]  /*5e420*/  STL.64 [R1+0x8c0], R16 ;  /* 0x0008c01001007387 */ /* 0x0001e80000100a00 */
[----:B------:R1:W-:Y:S04]  /*5e430*/  STL.64 [R1+0x8c8], R18 ;  /* 0x0008c81201007387 */ /* 0x0003e80000100a00 */
[----:B0-----:R-:W1:Y:S01]  /*5e440*/  LDL.LU.64 R16, [R1+0x4560] ;  /* 0x0045600001107983 */ /* 0x001e620000300a00 */
[----:B------:R-:W-:-:S02]  /*5e450*/  MOV R2, R4 ;  /* 0x0000000400027202 */ /* 0x000fc40000000f00 */
[----:B------:R-:W-:Y:S01]  /*5e460*/  MOV R0, R5 ;  /* 0x0000000500007202 */ /* 0x000fe20000000f00 */
[----:B------:R-:W3:Y:S04]  /*5e470*/  LDL.LU R4, [R1+0x370] ;  /* 0x0003700001047983 */ /* 0x000ee80000300800 */
[----:B------:R-:W3:Y:S04]  /*5e480*/  LDL.LU R5, [R1+0x374] ;  /* 0x0003740001057983 */ /* 0x000ee80000300800 */
[----:B------:R-:W3:Y:S04]  /*5e490*/  LDL.LU R6, [R1+0x378] ;  /* 0x0003780001067983 */ /* 0x000ee80000300800 */
[----:B------:R-:W3:Y:S01]  /*5e4a0*/  LDL.LU R7, [R1+0x37c] ;  /* 0x00037c0001077983 */ /* 0x000ee20000300800 */
[C---:B-1----:R-:W-:Y:S03]  /*5e4b0*/  HMMA.16816.F32.BF16 R16, R20.reuse, R16, R24 ;  /* 0x000000101410723c */ /* 0x042fe60000041818 */
[----:B------:R-:W4:Y:S04]  /*5e4c0*/  LDL.LU.64 R26, [R1+0x4558] ;  /* 0x00455800011a7983 */ /* 0x000f280000300a00 */
[----:B------:R-:W4:Y:S11]  /*5e4d0*/  LDL.LU.64 R24, [R1+0x4550] ;  /* 0x0045500001187983 */ /* 0x000f360000300a00 */
[----:B------:R-:W-:Y:S05]  /*5e4e0*/  @!UPT UIADD3 URZ, URZ, URZ, URZ ;  /* 0x0000003f3f3ff290 */ /* 0x000fea000fffe03f */
[----:B------:R0:W-:Y:S04]  /*5e4f0*/  STL.64 [R1+0x840], R16 ;  /* 0x0008401001007387 */ /* 0x0001e80000100a00 */
[----:B------:R-:W-:Y:S04]  /*5e500*/  STL.64 [R1+0x848], R18 ;  /* 0x0008481201007387 */ /* 0x000fe80000100a00 */
[----:B0-----:R-:W4:Y:S02]  /*5e510*/  LDL.LU.64 R16, [R1+0x4548] ;  /* 0x0045480001107983 */ /* 0x001f240000300a00 */
[C---:B----4-:R-:W-:Y:S11]  /*5e520*/  HMMA.16816.F32.BF16 R24, R20.reuse, R16, R24 ;  /* 0x000000101418723c */ /* 0x050ff60000041818 */
[----:B------:R-:W-:Y:S11]  /*5e530*/  @!UPT UIADD3 URZ, URZ, URZ, URZ ;  /* 0x0000003f3f3ff290 */ /* 0x000ff6000fffe03f */
[----:B------:R-:W-:Y:S01]  /*5e540*/  @!UPT UIADD3 URZ, URZ, URZ, URZ ;  /* 0x0000003f3f3ff290 */ /* 0x000fe2000fffe03f */
[----:B------:R0:W-:Y:S04]  /*5e550*/  STL.64 [R1+0x830], R24 ;  /* 0x0008301801007387 */ /* 0x0001e80000100a00 */
[----:B------:R-:W-:Y:S04]  /*5e560*/  STL.64 [R1+0x838], R26 ;  /* 0x0008381a01007387 */ /* 0x000fe80000100a00 */
[----:B0-----:R-:W4:Y:S04]  /*5e570*/  LDL.LU.64 R24, [R1+0x4540] ;  /* 0x0045400001187983 */ /* 0x001f280000300a00 */
[----:B------:R0:W-:Y:S04]  /*5e580*/  STL.64 [R1+0x4438], R16 ;  /* 0x0044381001007387 */ /* 0x0001e80000100a00 */
[----:B0-----:R-:W2:Y:S04]  /*5e590*/  LDL.LU R16, [R1+0x4c0] ;  /* 0x0004c00001107983 */ /* 0x001ea80000300800 */
[----:B------:R-:W2:Y:S04]  /*5e5a0*/  LDL.LU R17, [R1+0x4c4] ;  /* 0x0004c40001117983 */ /* 0x000ea80000300800 */
[----:B------:R-:W2:Y:S04]  /*5e5b0*/  LDL.LU R18, [R1+0x4c8] ;  /* 0x0004c80001127983 */ /* 0x000ea80000300800 */
[----:B------:R-:W2:Y:S01]  /*5e5c0*/  LDL.LU R19, [R1+0x4cc] ;  /* 0x0004cc0001137983 */ /* 0x000ea20000300800 */
[C---:B----4-:R-:W-:Y:S03]  /*5e5d0*/  HMMA.16816.F32.BF16 R24, R20.reuse, R24, R12 ;  /* 0x000000181418723c */ /* 0x050fe6000004180c */
[----:B------:R-:W4:Y:S04]  /*5e5e0*/  LDL.LU.64 R14, [R1+0x4538] ;  /* 0x00453800010e7983 */ /* 0x000f280000300a00 */
[----:B------:R-:W4:Y:S11]  /*5e5f0*/  LDL.LU.64 R12, [R1+0x4530] ;  /* 0x00453000010c7983 */ /* 0x000f360000300a00 */
[----:B------:R-:W-:Y:S05]  /*5e600*/  @!UPT UIADD3 URZ, URZ, URZ, URZ ;  /* 0x0000003f3f3ff290 */ /* 0x000fea000fffe03f */
[----:B------:R0:W-:Y:S04]  /*5e610*/  STL.64 [R1+0x820], R24 ;  /* 0x0008201801007387 */ /* 0x0001e80000100a00 */
[----:B------:R4:W-:Y:S04]  /*5e620*/  STL.64 [R1+0x828], R26 ;  /* 0x0008281a01007387 */ /* 0x0009e80000100a00 */
[----:B0-----:R-:W4:Y:S02]  /*5e630*/  LDL.LU.64 R24, [R1+0x4528] ;  /* 0x0045280001187983 */ /* 0x001f240000300a00 */
[C---:B----4-:R-:W-:Y:S02]  /*5e640*/  HMMA.16816.F32.BF16 R24, R20.reuse, R24, R12 ;  /* 0x000000181418723c */ /* 0x050fe4000004180c */
[----:B------:R-:W4:Y:S04]  /*5e650*/  LDL.LU.64 R14, [R1+0x4520] ;  /* 0x00452000010e7983 */ /* 0x000f280000300a00 */
[----:B------:R-:W4:Y:S11]  /*5e660*/  LDL.LU.64 R12, [R1+0x4518] ;  /* 0x00451800010c7983 */ /* 0x000f360000300a00 */
[----:B------:R-:W-:Y:S06]  /*5e670*/  @!UPT UIADD3 URZ, URZ, URZ, URZ ;  /* 0x0000003f3f3ff290 */ /* 0x000fec000fffe03f */
        /* <DEDUP_REMOVED lines=25> */
[----:B------:R-:W4:Y:S11]  /*5e810*/  LDL.LU.64 R12, [R1+0x44c0] ;  /* 0x0044c000010c7983 */ /* 0x000f360000300a00 */
[----:B------:R-:W-:Y:S10]  /*5e820*/  @!UPT UIADD3 URZ, URZ, URZ, URZ ;  /* 0x0000003f3f3ff290 */ /* 0x000ff4000fffe03f */
[----:B------:R0:W-:Y:S04]  /*5e830*/  STL.64 [R1+0x7d0], R24 ;  /* 0x0007d01801007387 */ /* 0x0001e80000100a00 */
[----:B------:R1:W-:Y:S04]  /*5e840*/  STL.64 [R1+0x7d8], R26 ;  /* 0x0007d81a01007387 */ /* 0x0003e80000100a00 */
[----:B0-----:R-:W2:Y:S02]  /*5e850*/  LDL.LU.64 R24, [R1+0x44b8] ;  /* 0x0044b80001187983 */ /* 0x001ea40000300a00 */
[----:B--2---:R-:W-:Y:S01]  /*5e860*/  HMMA.16816.F32.BF16 R16, R20, R24, R16 ;  /* 0x000000181410723c */ /* 0x004fe20000041810 */
[----:B------:R-:W-:Y:S01]  /*5e870*/  IMAD.MOV.U32 R29, RZ, RZ, R24 ;  /* 0x000000ffff1d7224 */ /* 0x000fe200078e0018 */
[----:B------:R-:W-:Y:S11]  /*5e880*/  MOV R28, R25 ;  /* 0x00000019001c7202 */ /* 0x000ff60000000f00 */
[----:B------:R-:W-:Y:S10]  /*5e890*/  @!UPT UIADD3 URZ, URZ, URZ, URZ ;  /* 0x0000003f3f3ff290 */ /* 0x000ff4000fffe03f */
[----:B------:R0:W-:Y:S04]  /*5e8a0*/  STL.64 [R1+0x7c0], R16 ;  /* 0x0007c01001007387 */ /* 0x0001e80000100a00 */
[----:B------:R2:W-:Y:S04]  /*5e8b0*/  STL.64 [R1+0x7c8], R18 ;  /* 0x0007c81201007387 */ /* 0x0005e80000100a00 */
[----:B-1----:R-:W4:Y:S04]  /*5e8c0*/  LDL.LU.64 R26, [R1+0x44b0] ;  /* 0x0044b000011a7983 */ /* 0x002f280000300a00 */
[----:B------:R-:W4:Y:S04]  /*5e8d0*/  LDL.LU.64 R24, [R1+0x44a8] ;  /* 0x0044a80001187983 */ /* 0x000f280000300a00 */
[----:B------:R-:W3:Y:S04]  /*5e8e0*/  LDL.LU R20, [R1+0x360] ;  /* 0x0003600001147983 */ /* 0x000ee80000300800 */
[----:B------:R-:W3:Y:S04]  /*5e8f0*/  LDL.LU R21, [R1+0x364] ;  /* 0x0003640001157983 */ /* 0x000ee80000300800 */
[----:B------:R-:W3:Y:S04]  /*5e900*/  LDL.LU R22, [R1+0x368] ;  /* 0x0003680001167983 */ /* 0x000ee80000300800 */
[----:B------:R-:W3:Y:S04]  /*5e910*/  LDL.LU R23, [R1+0x36c] ;  /* 0x00036c0001177983 */ /* 0x000ee80000300800 */
[----:B0-----:R-:W3:Y:S04]  /*5e920*/  LDL.LU R16, [R1+0x450] ;  /* 0x0004500001107983 */ /* 0x001ee80000300800 */
[----:B------:R-:W3:Y:S04]  /*5e930*/  LDL.LU R17, [R1+0x454] ;  /* 0x0004540001117983 */ /* 0x000ee80000300800 */
[----:B--2---:R-:W2:Y:S04]  /*5e940*/  LDL.LU R18, [R1+0x458] ;  /* 0x0004580001127983 */ /* 0x004ea80000300800 */
        /* <DEDUP_REMOVED lines=19> */
[----:B------:R-:W-:Y:S04]  /*5ea80*/  STL.64 [R1+0x790], R12 ;  /* 0x0007900c01007387 */ /* 0x000fe80000100a00 */
[----:B------:R0:W-:Y:S04]  /*5ea90*/  STL.64 [R1+0x798], R14 ;  /* 0x0007980e01007387 */ /* 0x0001e80000100a00 */
[----:B0-----:R-:W2:Y:S04]  /*5eaa0*/  LDL.LU.64 R14, [R1+0x4460] ;  /* 0x00446000010e7983 */ /* 0x001ea80000300a00 */
[----:B------:R-:W4:Y:S02]  /*5eab0*/  LDL.LU.64 R12, [R1+0x4458] ;  /* 0x00445800010c7983 */ /* 0x000f240000300a00 */
[C---:B----4-:R-:W-:Y:S11]  /*5eac0*/  HMMA.16816.F32.BF16 R8, R24.reuse, R12, R8 ;  /* 0x0000000c1808723c */ /* 0x050ff60000041808 */
[----:B------:R-:W-:Y:S11]  /*5ead0*/  @!UPT UIADD3 URZ, URZ, URZ, URZ ;  /* 0x0000003f3f3ff290 */ /* 0x000ff6000fffe03f */
[----:B------:R-:W-:Y:S01]  /*5eae0*/  @!UPT UIADD3 URZ, URZ, URZ, URZ ;  /* 0x0000003f3f3ff290 */ /* 0x000fe2000fffe03f */
[----:B------:R-:W-:Y:S04]  /*5eaf0*/  STL.64 [R1+0x780], R8 ;  /* 0x0007800801007387 */ /* 0x000fe80000100a00 */
[----:B------:R0:W-:Y:S04]  /*5eb00*/  STL.64 [R1+0x788], R10 ;  /* 0x0007880a01007387 */ /* 0x0001e80000100a00 */
[----:B0-----:R-:W4:Y:S04]  /*5eb10*/  LDL.LU.64 R10, [R1+0x4450] ;  /* 0x00445000010a7983 */ /* 0x001f280000300a00 */
[----:B------:R-:W3:Y:S04]  /*5eb20*/  LDL.LU.64 R8, [R1+0x4448] ;  /* 0x0044480001087983 */ /* 0x000ee80000300a00 */
[----:B--2---:R-:W-:Y:S04]  /*5eb30*/  STL.64 [R1+0x4370], R14 ;  /* 0x0043700e01007387 */ /* 0x004fe80000100a00 */
[----:B------:R0:W-:Y:S04]  /*5eb40*/  STL.64 [R1+0x4368], R12 ;  /* 0x0043680c01007387 */ /* 0x0001e80000100a00 */
[----:B0-----:R-:W2:Y:S04]  /*5eb50*/  LDL.LU R12, [R1+0x430] ;  /* 0x00043000010c7983 */ /* 0x001ea80000300800 */
[----:B------:R-:W2:Y:S04]  /*5eb60*/  LDL.LU R13, [R1+0x434] ;  /* 0x00043400010d7983 */ /* 0x000ea80000300800 */
[----:B------:R-:W2:Y:S04]  /*5eb70*/  LDL.LU R14, [R1+0x438] ;  /* 0x00043800010e7983 */ /* 0x000ea80000300800 */
[----:B------:R-:W2:Y:S01]  /*5eb80*/  LDL.LU R15, [R1+0x43c] ;  /* 0x00043c00010f7983 */ /* 0x000ea20000300800 */
[C---:B---3--:R-:W-:Y:S11]  /*5eb90*/  HMMA.16816.F32.BF16 R4, R24.reuse, R8, R4 ;  /* 0x000000081804723c */ /* 0x048ff60000041804 */
[----:B------:R-:W-:Y:S11]  /*5eba0*/  @!UPT UIADD3 URZ, URZ, URZ, URZ ;  /* 0x0000003f3f3ff290 */ /* 0x000ff6000fffe03f */
[----:B------:R-:W-:Y:S01]  /*5ebb0*/  @!UPT UIADD3 URZ, URZ, URZ, URZ ;  /* 0x0000003f3f3ff290 */ /* 0x000fe2000fffe03f */
[----:B------:R0:W-:Y:S04]  /*5ebc0*/  STL.64 [R1+0x770], R4 ;  /* 0x0007700401007387 */ /* 0x0001e80000100a00 */
[----:B------:R-:W-:Y:S04]  /*5ebd0*/  STL.64 [R1+0x778], R6 ;  /* 0x0007780601007387 */ /* 0x000fe80000100a00 */
[----:B0-----:R-:W3:Y:S04]  /*5ebe0*/  LDL.LU.64 R4, [R1+0x4440] ;  /* 0x0044400001047983 */ /* 0x001ee80000300a00 */
[----:B----4-:R-:W-:Y:S04]  /*5ebf0*/  STL.64 [R1+0x4360], R10 ;  /* 0x0043600a01007387 */ /* 0x010fe80000100a00 */
[----:B------:R0:W-:Y:S04]  /*5ec00*/  STL.64 [R1+0x4358], R8 ;  /* 0x0043580801007387 */ /* 0x0001e80000100a00 */
[----:B0-----:R-:W4:Y:S01]  /*5ec10*/  LDL.64 R8, [R1+0x150] ;  /* 0x0001500001087983 */ /* 0x001f220000100a00 */
[----:B---3--:R-:W-:Y:S03]  /*5ec20*/  HMMA.16816.F32.BF16 R20, R24, R4, R20 ;  /* 0x000000041814723c */ /* 0x008fe60000041814 */
[----:B------:R0:W-:Y:S04]  /*5ec30*/  STL [R1+0x4340], R4 ;  /* 0x0043400401007387 */ /* 0x0001e80000100800 */
[----:B------:R1:W-:Y:S11]  /*5ec40*/  STL [R1+0x433c], R5 ;  /* 0x00433c0501007387 */ /* 0x0003f60000100800 */
[----:B------:R-:W-:Y:S05]  /*5ec50*/  @!UPT UIADD3 URZ, URZ, URZ, URZ ;  /* 0x0000003f3f3ff290 */ /* 0x000fea000fffe03f */
[----:B------:R-:W-:Y:S04]  /*5ec60*/  STL.64 [R1+0x760], R20 ;  /* 0x0007601401007387 */ /* 0x000fe80000100a00 */
[----:B------:R-:W-:Y:S04]  /*5ec70*/  STL.64 [R1+0x768], R22 ;  /* 0x0007681601007387 */ /* 0x000fe80000100a00 */
[----:B------:R-:W3:Y:S04]  /*5ec80*/  LDSM.16.M88.4 R20, [R3+0x32000] ;  /* 0x032000000314783b */ /* 0x000ee80000000200 */
[----:B0-----:R-:W2:Y:S04]  /*5ec90*/  LDL.LU R4, [R1+0x440] ;  /* 0x0004400001047983 */ /* 0x001ea80000300800 */
[----:B-1----:R-:W2:Y:S04]  /*5eca0*/  LDL.LU R5, [R1+0x444] ;  /* 0x0004440001057983 */ /* 0x002ea80000300800 */
[----:B------:R-:W2:Y:S04]  /*5ecb0*/  LDL.LU R6, [R1+0x448] ;  /* 0x0004480001067983 */ /* 0x000ea80000300800 */
[----:B------:R-:W2:Y:S04]  /*5ecc0*/  LDL.LU R7, [R1+0x44c] ;  /* 0x00044c0001077983 */ /* 0x000ea80000300800 */
[----:B------:R-:W-:Y:S04]  /*5ecd0*/  STL [R1+0x4344], R3 ;  /* 0x0043440301007387 */ /* 0x000fe80000100800 */
[----:B---3--:R-:W-:Y:S04]  /*5ece0*/  STL.64 [R1+0x4260], R22 ;  /* 0x0042601601007387 */ /* 0x008fe80000100a00 */
[----:B------:R0:W-:Y:S02]  /*5ecf0*/  STL.64 [R1+0x4258], R20 ;  /* 0x0042581401007387 */ /* 0x0001e40000100a00 */
[----:B0-----:R-:W-:Y:S01]  /*5ed00*/  MOV R20, R29 ;  /* 0x0000001d00147202 */ /* 0x001fe20000000f00 */
[----:B------:R-:W-:-:S05]  /*5ed10*/  IMAD.MOV.U32 R21, RZ, RZ, R28 ;  /* 0x000000ffff157224 */ /* 0x000fca00078e001c */
[----:B------:R0:W-:Y:S02]  /*5ed20*/  STL.64 [R1+0x4420], R20 ;  /* 0x0044201401007387 */ /* 0x0001e40000100a00 */
[----:B0-----:R-:W-:Y:S02]  /*5ed30*/  MOV R20, R2 ;  /* 0x0000000200147202 */ /* 0x001fe40000000f00 */
[----:B------:R-:W-:-:S07]  /*5ed40*/  MOV R21, R0 ;  /* 0x0000000000157202 */ /* 0x000fce0000000f00 */
[C---:B------:R-:W-:Y:S01]  /*5ed50*/  HMMA.16816.F32.BF16 R20, R24.reuse, R20, R16 ;  /* 0x000000141814723c */ /* 0x040fe20000041810 */
[----:B------:R-:W3:Y:S01]  /*5ed60*/  LDL.LU.64 R16, [R1+0x4438] ;  /* 0x0044380001107983 */ /* 0x000ee20000300a00 */
[----:B----4-:R-:W-:Y:S01]  /*5ed70*/  MOV R0, R9 ;  /* 0x0000000900007202 */ /* 0x010fe20000000f00 */
[----:B------:R-:W-:Y:S11]  /*5ed80*/  IMAD.MOV.U32 R2, RZ, RZ, R8 ;  /* 0x000000ffff027224 */ /* 0x000ff600078e0008 */
[----:B------:R-:W-:Y:S09]  /*5ed90*/  @!UPT UIADD3 URZ, URZ, URZ, URZ ;  /* 0x0000003f3f3ff290 */ /* 0x000ff2000fffe03f */
[----:B------:R-:W-:Y:S04]  /*5eda0*/  STL.64 [R1+0x750], R20 ;  /* 0x0007501401007387 */ /* 0x000fe80000100a00 */
[----:B------:R-:W-:Y:S01]  /*5edb0*/  STL.64 [R1+0x758], R22 ;  /* 0x0007581601007387 */ /* 0x000fe20000100a00 */
[C---:B--2---:R-:W-:Y:S11]  /*5edc0*/  HMMA.16816.F32.BF16 R4, R24.reuse, R8, R4 ;  /* 0x000000081804723c */ /* 0x044ff60000041804 */
[----:B------:R-:W-:Y:S11]  /*5edd0*/  @!UPT UIADD3 URZ, URZ, URZ, URZ ;  /* 0x0000003f3f3ff290 */ /* 0x000ff6000fffe03f */
[----:B------:R-:W-:Y:S01]  /*5ede0*/  @!UPT UIADD3 URZ, URZ, URZ, URZ ;  /* 0x0000003f3f3ff290 */ /* 0x000fe2000fffe03f */
[----:B------:R-:W-:Y:S04]  /*5edf0*/  STL.64 [R1+0x740], R4 ;  /* 0x0007400401007387 */ /* 0x000fe80000100a00 */
[----:B------:R3:W-:Y:S04]  /*5ee00*/  STL.64 [R1+0x748], R6 ;  /* 0x0007480601007387 */ /* 0x0007e80000100a00 */
[----:B------:R-:W-:Y:S04]  /*5ee10*/  STL [R1+0x434c], R0 ;  /* 0x00434c0001007387 */ /* 0x000fe80000100800 */
[----:B------:R-:W-:Y:S01]  /*5ee20*/  STL [R1+0x4348], R2 ;  /* 0x0043480201007387 */ /* 0x000fe20000100800 */
[C---:B---3--:R-:W-:Y:S03]  /*5ee30*/  HMMA.16816.F32.BF16 R4, R24.reuse, R16, R12 ;  /* 0x000000101804723c */ /* 0x048fe6000004180c */
[----:B------:R-:W2:Y:S04]  /*5ee40*/  LDL.64 R12, [R1] ;  /* 0x00000000010c7983 */ /* 0x000ea80000100a00 */
[----:B--2---:R-:W-:Y:S11]  /*5ee50*/  STL.64 [R1+0x4388], R12 ;  /* 0x0043880c01007387 */ /* 0x004ff60000100a00 */
[----:B------:R-:W-:Y:S05]  /*5ee60*/  @!UPT UIADD3 URZ, URZ, URZ, URZ ;  /* 0x0000003f3f3ff290 */ /* 0x000fea000fffe03f */
[----:B------:R-:W-:Y:S04]  /*5ee70*/  STL.64 [R1+0x730], R4 ;  /* 0x0007300401007387 */ /* 0x000fe80000100a00 */
[----:B------:R-:W-:Y:S04]  /*5ee80*/  STL.64 [R1+0x738], R6 ;  /* 0x0007380601007387 */ /* 0x000fe80000100a00 */
        /* <DEDUP_REMOVED lines=8> */
[----:B--2---:R-:W-:Y:S04]  /*5ef10*/  STL.64 [R1+0x43c0], R18 ;  /* 0x0043c01201007387 */ /* 0x004fe80000100a00 */
[----:B----4-:R0:W-:Y:S04]  /*5ef20*/  STL.64 [R1+0x43b8], R16 ;  /* 0x0043b81001007387 */ /* 0x0101e80000100a00 */
[----:B0-----:R-:W2:Y:S04]  /*5ef30*/  LDL.64 R16, [R1+0xe0] ;  /* 0x0000e00001107983 */ /* 0x001ea80000100a00 */
[----:B--2---:R0:W-:Y:S04]  /*5ef40*/  STL.64 [R1+0x43d0], R16 ;  /* 0x0043d01001007387 */ /* 0x0041e80000100a00 */
[----:B0-----:R-:W2:Y:S04]  /*5ef50*/  LDL.64 R16, [R1+0xf0] ;  /* 0x0000f00001107983 */ /* 0x001ea80000100a00 */
[----:B--2---:R0:W-:Y:S04]  /*5ef60*/  STL.64 [R1+0x43e8], R16 ;  /* 0x0043e81001007387 */ /* 0x0041e80000100a00 */
[----:B0-----:R-:W2:Y:S04]  /*5ef70*/  LDL.64 R16, [R1+0x100] ;  /* 0x0001000001107983 */ /* 0x001ea80000100a00 */
[----:B--2---:R-:W-:Y:S04]  /*5ef80*/  STL.64 [R1+0x4400], R16 ;  /* 0x0044001001007387 */ /* 0x004fe80000100a00 */
[----:B------:R-:W2:Y:S04]  /*5ef90*/  LDL.64 R12, [R1+0x10] ;  /* 0x00001000010c7983 */ /* 0x000ea80000100a00 */
[----:B--2---:R0:W-:Y:S04]  /*5efa0*/  STL.64 [R1+0x4390], R12 ;  /* 0x0043900c01007387 */ /* 0x0041e80000100a00 */
[----:B0-----:R-:W2:Y:S04]  /*5efb0*/  LDL.64 R12, [R1+0x20] ;  /* 0x00002000010c7983 */ /* 0x001ea80000100a00 */
[----:B--2---:R0:W-:Y:S04]  /*5efc0*/  STL.64 [R1+0x43c8], R12 ;  /* 0x0043c80c01007387 */ /* 0x0041e80000100a00 */
[----:B0-----:R-:W2:Y:S04]  /*5efd0*/  LDL.LU R12, [R1+0x3d0] ;  /* 0x0003d000010c7983 */ /* 0x001ea80000300800 */
[----:B------:R-:W2:Y:S04]  /*5efe0*/  LDL.LU R13, [R1+0x3d4] ;  /* 0x0003d400010d7983 */ /* 0x000ea80000300800 */
[----:B------:R-:W4:Y:S04]  /*5eff0*/  LDL.LU R14, [R1+0x3d8] ;  /* 0x0003d800010e7983 */ /* 0x000f280000300800 */
[----:B------:R-:W4:Y:S04]  /*5f000*/  LDL.LU R15, [R1+0x3dc] ;  /* 0x0003dc00010f7983 */ /* 0x000f280000300800 */
[----:B------:R-:W2:Y:S04]  /*5f010*/  LDL.LU R20, [R1+0x410] ;  /* 0x0004100001147983 */ /* 0x000ea80000300800 */
[----:B------:R-:W2:Y:S04]  /*5f020*/  LDL.LU R21, [R1+0x414] ;  /* 0x0004140001157983 */ /* 0x000ea80000300800 */
[----:B------:R-:W2:Y:S04]  /*5f030*/  LDL.LU R22, [R1+0x418] ;  /* 0x0004180001167983 */ /* 0x000ea80000300800 */
[----:B------:R-:W2:Y:S04]  /*5f040*/  LDL.LU R23, [R1+0x41c] ;  /* 0x00041c0001177983 */ /* 0x000ea80000300800 */
[----:B------:R-:W3:Y:S04]  /*5f050*/  LDL.LU R4, [R1+0x420] ;  /* 0x0004200001047983 */ /* 0x000ee80000300800 */
[----:B------:R-:W3:Y:S04]  /*5f060*/  LDL.LU R5, [R1+0x424] ;  /* 0x0004240001057983 */ /* 0x000ee80000300800 */
[----:B------:R-:W3:Y:S04]  /*5f070*/  LDL.LU R6, [R1+0x428] ;  /* 0x0004280001067983 */ /* 0x000ee80000300800 */
[----:B------:R-:W3:Y:S04]  /*5f080*/  LDL.LU R7, [R1+0x42c] ;  /* 0x00042c0001077983 */ /* 0x000ee80000300800 */
[----:B--2---:R-:W-:Y:S04]  /*5f090*/  STL.64 [R1+0x4430], R22 ;  /* 0x0044301601007387 */ /* 0x004fe80000100a00 */
[----:B------:R0:W-:Y:S04]  /*5f0a0*/  STL.64 [R1+0x4428], R20 ;  /* 0x0044281401007387 */ /* 0x0001e80000100a00 */
[----:B------:R-:W2:Y:S04]  /*5f0b0*/  LDL.64 R16, [R1+0x110] ;  /* 0x0001100001107983 */ /* 0x000ea80000100a00 */
[----:B0-----:R-:W3:Y:S04]  /*5f0c0*/  LDL.64 R20, [R1+0x130] ;  /* 0x0001300001147983 */ /* 0x001ee80000100a00 */
[----:B--2---:R0:W-:Y:S04]  /*5f0d0*/  STL.64 [R1+0x4418], R16 ;  /* 0x0044181001007387 */ /* 0x0041e80000100a00 */
[----:B0-----:R-:W2:Y:S04]  /*5f0e0*/  LDL.64 R16, [R1+0x120] ;  /* 0x0001200001107983 */ /* 0x001ea80000100a00 */
[----:B----4-:R-:W-:Y:S04]  /*5f0f0*/  STL.64 [R1+0x43e0], R14 ;  /* 0x0043e00e01007387 */ /* 0x010fe80000100a00 */
[----:B------:R0:W-:Y:S04]  /*5f100*/  STL.64 [R1+0x43d8], R12 ;  /* 0x0043d80c01007387 */ /* 0x0001e80000100a00 */
        /* <DEDUP_REMOVED lines=22> */
[----:B------:R-:W4:Y:S04]  /*5f270*/  LDL.LU R11, [R1+0x28c] ;  /* 0x00028c00010b7983 */ /* 0x000f280000300800 */
[----:B----4-:R-:W-:Y:S04]  /*5f280*/  STL.64 [R1+0x43a0], R10 ;  /* 0x0043a00a01007387 */ /* 0x010fe80000100a00 */
[----:B---3--:R0:W-:Y:S04]  /*5f290*/  STL.64 [R1+0x4398], R8 ;  /* 0x0043980801007387 */ /* 0x0081e80000100a00 */
[----:B0-----:R-:W3:Y:S04]  /*5f2a0*/  LDL.LU R8, [R1+0x2a0] ;  /* 0x0002a00001087983 */ /* 0x001ee80000300800 */
[----:B------:R-:W3:Y:S04]  /*5f2b0*/  LDL.LU R9, [R1+0x2a4] ;  /* 0x0002a40001097983 */ /* 0x000ee80000300800 */
[----:B------:R-:W3:Y:S04]  /*5f2c0*/  LDL.LU R10, [R1+0x2a8] ;  /* 0x0002a800010a7983 */ /* 0x000ee80000300800 */
[----:B------:R-:W3:Y:S04]  /*5f2d0*/  LDL.LU R11, [R1+0x2ac] ;  /* 0x0002ac00010b7983 */ /* 0x000ee80000300800 */
[----:B------:R-:W-:Y:S04]  /*5f2e0*/  STL.64 [R1+0x720], R4 ;  /* 0x0007200401007387 */ /* 0x000fe80000100a00 */
[----:B------:R0:W-:Y:S04]  /*5f2f0*/  STL.64 [R1+0x728], R6 ;  /* 0x0007280601007387 */ /* 0x0001e80000100a00 */
[----:B------:R-:W4:Y:S01]  /*5f300*/  LDL.LU.64 R22, [R1+0x4430] ;  /* 0x0044300001167983 */ /* 0x000f220000300a00 */
[----:B0-----:R-:W-:Y:S01]  /*5f310*/  MOV R7, R20 ;  /* 0x0000001400077202 */ /* 0x001fe20000000f00 */
[----:B------:R-:W-:-:S02]  /*5f320*/  IMAD.MOV.U32 R6, RZ, RZ, R21 ;  /* 0x000000ffff067224 */ /* 0x000fc400078e0015 */
[----:B------:R-:W4:Y:S04]  /*5f330*/  LDL.LU.64 R20, [R1+0x4428] ;  /* 0x0044280001147983 */ /* 0x000f280000300a00 */
        /* <DEDUP_REMOVED lines=18> */
[----:B------:R-:W2:Y:S02]  /*5f460*/  LDL.LU.64 R16, [R1+0x4400] ;  /* 0x0044000001107983 */ /* 0x000ea40000300a00 */
[C---:B--2---:R-:W-:Y:S01]  /*5f470*/  HMMA.16816.F32.BF16 R12, R24.reuse, R16, R12 ;  /* 0x00000010180c723c */ /* 0x044fe2000004180c */
[----:B------:R-:W-:Y:S01]  /*5f480*/  MOV R4, R16 ;  /* 0x0000001000047202 */ /* 0x000fe20000000f00 */
[----:B------:R-:W-:Y:S11]  /*5f490*/  IMAD.MOV.U32 R5, RZ, RZ, R17 ;  /* 0x000000ffff057224 */ /* 0x000ff600078e0011 */
[----:B------:R-:W-:Y:S10]  /*5f4a0*/  @!UPT UIADD3 URZ, URZ, URZ, URZ ;  /* 0x0000003f3f3ff290 */ /* 0x000ff4000fffe03f */
        /* <DEDUP_REMOVED lines=9> */
[----:B------:R-:W-:Y:S04]  /*5f540*/  STL.64 [R1+0x6e0], R12 ;  /* 0x0006e00c01007387 */ /* 0x000fe80000100a00 */
[----:B------:R0:W-:Y:S04]  /*5f550*/  STL.64 [R1+0x6e8], R14 ;  /* 0x0006e80e01007387 */ /* 0x0001e80000100a00 */
[----:B0-----:R-:W2:Y:S04]  /*5f560*/  LDL.LU.64 R14, [R1+0x43e0] ;  /* 0x0043e000010e7983 */ /* 0x001ea80000300a00 */
[----:B------:R-:W2:Y:S04]  /*5f570*/  LDL.LU.64 R12, [R1+0x43d8] ;  /* 0x0043d800010c7983 */ /* 0x000ea80000300a00 */
[----:B------:R-:W2:Y:S02]  /*5f580*/  LDL.LU.64 R16, [R1+0x43d0] ;  /* 0x0043d00001107983 */ /* 0x000ea40000300a00 */
[C---:B--2---:R-:W-:Y:S01]  /*5f590*/  HMMA.16816.F32.BF16 R12, R24.reuse, R16, R12 ;  /* 0x00000010180c723c */ /* 0x044fe2000004180c */
[----:B------:R-:W-:Y:S01]  /*5f5a0*/  IMAD.MOV.U32 R7, RZ, RZ, R16 ;  /* 0x000000ffff077224 */ /* 0x000fe200078e0010 */
[----:B------:R-:W-:Y:S11]  /*5f5b0*/  MOV R0, R17 ;  /* 0x0000001100007202 */ /* 0x000ff60000000f00 */
[----:B------:R-:W-:Y:S10]  /*5f5c0*/  @!UPT UIADD3 URZ, URZ, URZ, URZ ;  /* 0x0000003f3f3ff290 */ /* 0x000ff4000fffe03f */
[----:B------:R0:W-:Y:S04]  /*5f5d0*/  STL.64 [R1+0x6d0], R12 ;  /* 0x0006d00c01007387 */ /* 0x0001e80000100a00 */
[----:B------:R-:W-:Y:S04]  /*5f5e0*/  STL.64 [R1+0x6d8], R14 ;  /* 0x0006d80e01007387 */ /* 0x000fe80000100a00 */
[----:B0-----:R-:W2:Y:S04]  /*5f5f0*/  LDL.LU.64 R12, [R1+0x43c8] ;  /* 0x0043c800010c7983 */ /* 0x001ea80000300a00 */
[----:B------:R-:W4:Y:S04]  /*5f600*/  LDL.LU.64 R18, [R1+0x43c0] ;  /* 0x0043c00001127983 */ /* 0x000f280000300a00 */
[----:B------:R-:W4:Y:S02]  /*5f610*/  LDL.LU.64 R16, [R1+0x43b8] ;  /* 0x0043b80001107983 */ /* 0x000f240000300a00 */
[----:B----4-:R-:W-:Y:S02]  /*5f620*/  HMMA.16816.F32.BF16 R24, R24, R20, R16 ;  /* 0x000000141818723c */ /* 0x010fe40000041810 */
[----:B------:R-:W3:Y:S04]  /*5f630*/  LDL.LU.64 R18, [R1+0x43b0] ;  /* 0x0043b00001127983 */ /* 0x000ee80000300a00 */
[----:B------:R-:W3:Y:S11]  /*5f640*/  LDL.LU.64 R16, [R1+0x43a8] ;  /* 0x0043a80001107983 */ /* 0x000ef60000300a00 */
        /* <DEDUP_REMOVED lines=8> */
[----:B--2---:R-:W-:Y:S01]  /*5f6d0*/  MOV R21, R12 ;  /* 0x0000000c00157202 */ /* 0x004fe20000000f00 */
[----:B------:R-:W-:Y:S01]  /*5f6e0*/  IMAD.MOV.U32 R20, RZ, RZ, R13 ;  /* 0x000000ffff147224 */ /* 0x000fe200078e000d */
[C---:B---3--:R-:W-:Y:S11]  /*5f6f0*/  HMMA.16816.F32.BF16 R8, R16.reuse, R12, R8 ;  /* 0x0000000c1008723c */ /* 0x048ff60000041808 */
[----:B------:R-:W-:Y:S11]  /*5f700*/  @!UPT UIADD3 URZ, URZ, URZ, URZ ;  /* 0x0000003f3f3ff290 */ /* 0x000ff6000fffe03f */
[----:B------:R-:W-:Y:S01]  /*5f710*/  @!UPT UIADD3 URZ, URZ, URZ, URZ ;  /* 0x0000003f3f3ff290 */ /* 0x000fe2000fffe03f */
[----:B------:R-:W-:Y:S04]  /*5f720*/  STL.64 [R1+0x630], R8 ;  /* 0x0006300801007387 */ /* 0x000fe80000100a00 */
[----:B------:R0:W-:Y:S04]  /*5f730*/  STL.64 [R1+0x638], R10 ;  /* 0x0006380a01007387 */ /* 0x0001e80000100a00 */
[----:B0-----:R-:W2:Y:S04]  /*5f740*/  LDL.LU.64 R10, [R1+0x43a0] ;  /* 0x0043a000010a7983 */ /* 0x001ea80000300a00 */
[----:B------:R-:W2:Y:S04]  /*5f750*/  LDL.LU.64 R8, [R1+0x4398] ;  /* 0x0043980001087983 */ /* 0x000ea80000300a00 */
[----:B------:R-:W4:Y:S02]  /*5f760*/  LDL.LU.64 R12, [R1+0x4390] ;  /* 0x00439000010c7983 */ /* 0x000f240000300a00 */
[C---:B----4-:R-:W-:Y:S11]  /*5f770*/  HMMA.16816.F32.BF16 R24, R16.reuse, R12, R24 ;  /* 0x0000000c1018723c */ /* 0x050ff60000041818 */
[----:B------:R-:W-:Y:S11]  /*5f780*/  @!UPT UIADD3 URZ, URZ, URZ, URZ ;  /* 0x0000003f3f3ff290 */ /* 0x000ff6000fffe03f */
[----:B------:R-:W-:Y:S01]  /*5f790*/  @!UPT UIADD3 URZ, URZ, URZ, URZ ;  /* 0x0000003f3f3ff290 */ /* 0x000fe2000fffe03f */
[----:B------:R0:W-:Y:S04]  /*5f7a0*/  STL.64 [R1+0x620], R24 ;  /* 0x0006201801007387 */ /* 0x0001e80000100a00 */
[----:B------:R1:W-:Y:S01]  /*5f7b0*/  STL.64 [R1+0x628], R26 ;  /* 0x0006281a01007387 */ /* 0x0003e20000100a00 */
[----:B0-----:R-:W-:Y:S02]  /*5f7c0*/  MOV R25, R12 ;  /* 0x0000000c00197202 */ /* 0x001fe40000000f00 */
[----:B------:R-:W-:Y:S02]  /*5f7d0*/  MOV R24, R13 ;  /* 0x0000000d00187202 */ /* 0x000fe40000000f00 */
[----:B------:R-:W2:Y:S02]  /*5f7e0*/  LDL.LU.64 R12, [R1+0x4388] ;  /* 0x00438800010c7983 */ /* 0x000ea40000300a00 */
[C---:B--2---:R-:W-:Y:S01]  /*5f7f0*/  HMMA.16816.F32.BF16 R8, R16.reuse, R12, R8 ;  /* 0x0000000c1008723c */ /* 0x044fe20000041808 */
[----:B-1----:R-:W-:Y:S01]  /*5f800*/  IMAD.MOV.U32 R27, RZ, RZ, R12 ;  /* 0x000000ffff1b7224 */ /* 0x002fe200078e000c */
        /* <DEDUP_REMOVED lines=17> */
[----:B0-----:R-:W4:Y:S04]  /*5f920*/  LDL.LU R12, [R1+0x260] ;  /* 0x00026000010c7983 */ /* 0x001f280000300800 */
[----:B------:R-:W4:Y:S04]  /*5f930*/  LDL.LU R13, [R1+0x264] ;  /* 0x00026400010d7983 */ /* 0x000f280000300800 */
[----:B------:R-:W4:Y:S04]  /*5f940*/  LDL.LU R14, [R1+0x268] ;  /* 0x00026800010e7983 */ /* 0x000f280000300800 */
[----:B------:R-:W4:Y:S02]  /*5f950*/  LDL.LU R15, [R1+0x26c] ;  /* 0x00026c00010f7983 */ /* 0x000f240000300800 */
[----:B----4-:R-:W-:Y:S11]  /*5f960*/  HMMA.16816.F32.BF16 R12, R16, R8, R12 ;  /* 0x00000008100c723c */ /* 0x010ff6000004180c */
[----:B------:R-:W-:Y:S11]  /*5f970*/  @!UPT UIADD3 URZ, URZ, URZ, URZ ;  /* 0x0000003f3f3ff290 */ /* 0x000ff6000fffe03f */
[----:B------:R-:W-:Y:S01]  /*5f980*/  @!UPT UIADD3 URZ, URZ, URZ, URZ ;  /* 0x0000003f3f3ff290 */ /* 0x000fe2000fffe03f */
[----:B------:R0:W-:Y:S04]  /*5f990*/  STL.64 [R1+0x5f0], R12 ;  /* 0x0005f00c01007387 */ /* 0x0001e80000100a00 */
[----:B------:R-:W-:Y:S01]  /*5f9a0*/  STL.64 [R1+0x5f8], R14 ;  /* 0x0005f80e01007387 */ /* 0x000fe20000100a00 */
[----:B0-----:R-:W-:Y:S01]  /*5f9b0*/  MOV R12, R27 ;  /* 0x0000001b000c7202 */ /* 0x001fe20000000f00 */
[----:B------:R-:W-:-:S05]  /*5f9c0*/  IMAD.MOV.U32 R13, RZ, RZ, R26 ;  /* 0x000000ffff0d7224 */ /* 0x000fca00078e001a */
[----:B------:R-:W-:Y:S04]  /*5f9d0*/  STL.64 [R1+0x4220], R12 ;  /* 0x0042200c01007387 */ /* 0x000fe80000100a00 */
[----:B--2---:R-:W-:Y:S04]  /*5f9e0*/  STL.64 [R1+0x41f8], R10 ;  /* 0x0041f80a01007387 */ /* 0x004fe80000100a00 */
[----:B------:R0:W-:Y:S04]  /*5f9f0*/  STL.64 [R1+0x41f0], R8 ;  /* 0x0041f00801007387 */ /* 0x0001e80000100a00 */
[----:B0-----:R-:W2:Y:S04]  /*5fa00*/  LDL.LU R8, [R1+0x1a0] ;  /* 0x0001a00001087983 */ /* 0x001ea80000300800 */
[----:B------:R-:W2:Y:S04]  /*5fa10*/  LDL.LU R9, [R1+0x1a4] ;  /* 0x0001a40001097983 */ /* 0x000ea80000300800 */
[----:B------:R-:W3:Y:S04]  /*5fa20*/  LDL.LU R10, [R1+0x1a8] ;  /* 0x0001a800010a7983 */ /* 0x000ee80000300800 */
[----:B------:R-:W3:Y:S01]  /*5fa30*/  LDL.LU R11, [R1+0x1ac] ;  /* 0x0001ac00010b7983 */ /* 0x000ee20000300800 */
[----:B------:R-:W-:-:S02]  /*5fa40*/  MOV R12, R25 ;  /* 0x00000019000c7202 */ /* 0x000fc40000000f00 */
[----:B------:R-:W-:-:S05]  /*5fa50*/  MOV R13, R24 ;  /* 0x00000018000d7202 */ /* 0x000fca0000000f00 */
[----:B------:R0:W-:Y:S02]  /*5fa60*/  STL.64 [R1+0x4238], R12 ;  /* 0x0042380c01007387 */ /* 0x0001e40000100a00 */
[----:B0-----:R-:W-:Y:S01]  /*5fa70*/  IMAD.MOV.U32 R12, RZ, RZ, R21 ;  /* 0x000000ffff0c7224 */ /* 0x001fe200078e0015 */
[----:B------:R-:W-:Y:S01]  /*5fa80*/  MOV R13, R20 ;  /* 0x00000014000d7202 */ /* 0x000fe20000000f00 */
[----:B---3--:R-:W-:Y:S04]  /*5fa90*/  STL.64 [R1+0x4218], R10 ;  /* 0x0042180a01007387 */ /* 0x008fe80000100a00 */
[----:B--2---:R0:W-:Y:S04]  /*5faa0*/  STL.64 [R1+0x4210], R8 ;  /* 0x0042100801007387 */ /* 0x0041e80000100a00 */
[----:B0-----:R-:W2:Y:S04]  /*5fab0*/  LDL.LU R8, [R1+0x1b0] ;  /* 0x0001b00001087983 */ /* 0x001ea80000300800 */
[----:B------:R-:W2:Y:S04]  /*5fac0*/  LDL.LU R9, [R1+0x1b4] ;  /* 0x0001b40001097983 */ /* 0x000ea80000300800 */
[----:B------:R-:W3:Y:S04]  /*5fad0*/  LDL.LU R10, [R1+0x1b8] ;  /* 0x0001b800010a7983 */ /* 0x000ee80000300800 */
[----:B------:R-:W3:Y:S04]  /*5fae0*/  LDL.LU R11, [R1+0x1bc] ;  /* 0x0001bc00010b7983 */ /* 0x000ee80000300800 */
[----:B------:R0:W-:Y:S04]  /*5faf0*/  STL.64 [R1+0x4268], R12 ;  /* 0x0042680c01007387 */ /* 0x0001e80000100a00 */
[----:B0-----:R-:W4:Y:S04]  /*5fb00*/  LDL.LU R12, [R1+0x2b0] ;  /* 0x0002b000010c7983 */ /* 0x001f280000300800 */
[----:B------:R-:W4:Y:S04]  /*5fb10*/  LDL.LU R13, [R1+0x2b4] ;  /* 0x0002b400010d7983 */ /* 0x000f280000300800 */
[----:B------:R-:W2:Y:S04]  /*5fb20*/  LDL.LU R14, [R1+0x2b8] ;  /* 0x0002b800010e7983 */ /* 0x000ea80000300800 */
[----:B------:R-:W2:Y:S01]  /*5fb30*/  LDL.LU R15, [R1+0x2bc] ;  /* 0x0002bc00010f7983 */ /* 0x000ea20000300800 */
[----:B------:R-:W-:Y:S01]  /*5fb40*/  MOV R20, R7 ;  /* 0x0000000700147202 */ /* 0x000fe20000000f00 */
[----:B------:R-:W-:-:S02]  /*5fb50*/  IMAD.MOV.U32 R21, RZ, RZ, R0 ;  /* 0x000000ffff157224 */ /* 0x000fc400078e0000 */
[----:B--2---:R-:W-:Y:S04]  /*5fb60*/  STL.64 [R1+0x4280], R14 ;  /* 0x0042800e01007387 */ /* 0x004fe80000100a00 */
[----:B----4-:R0:W-:Y:S04]  /*5fb70*/  STL.64 [R1+0x4278], R12 ;  /* 0x0042780c01007387 */ /* 0x0101e80000100a00 */
[----:B------:R-:W2:Y:S04]  /*5fb80*/  LDL.LU R7, [R1+0x4350] ;  /* 0x0043500001077983 */ /* 0x000ea80000300800 */
[----:B------:R-:W4:Y:S04]  /*5fb90*/  LDL.LU R0, [R1+0x434c] ;  /* 0x00434c0001007983 */ /* 0x000f280000300800 */
        /* <DEDUP_REMOVED lines=16> */
[----:B-1----:R-:W-:Y:S01]  /*5fca0*/  IMAD.MOV.U32 R20, RZ, RZ, R4 ;  /* 0x000000ffff147224 */ /* 0x002fe200078e0004 */
[----:B------:R-:W-:-:S02]  /*5fcb0*/  MOV R21, R5 ;  /* 0x0000000500157202 */ /* 0x000fc40000000f00 */
        /* <DEDUP_REMOVED lines=9> */
[----:B-1----:R-:W-:Y:S01]  /*5fd50*/  MOV R20, R28 ;  /* 0x0000001c00147202 */ /* 0x002fe20000000f00 */
[----:B------:R-:W-:-:S02]  /*5fd60*/  IMAD.MOV.U32 R21, RZ, RZ, R29 ;  /* 0x000000ffff157224 */ /* 0x000fc400078e001d */
[----:B--2---:R-:W-:Y:S04]  /*5fd70*/  STL.64 [R1+0x42c8], R14 ;  /* 0x0042c80e01007387 */ /* 0x004fe80000100a00 */
[----:B------:R-:W-:Y:S04]  /*5fd80*/  STL.64 [R1+0x42c0], R12 ;  /* 0x0042c00c01007387 */ /* 0x000fe80000100a00 */
[----:B------:R-:W2:Y:S04]  /*5fd90*/  LDL.LU R28, [R1+0x4338] ;  /* 0x00433800011c7983 */ /* 0x000ea80000300800 */
[----:B------:R0:W-:Y:S02]  /*5fda0*/  STL.64 [R1+0x42d0], R20 ;  /* 0x0042d01401007387 */ /* 0x0001e40000100a00 */
[----:B0-----:R-:W-:-:S02]  /*5fdb0*/  MOV R20, R23 ;  /* 0x0000001700147202 */ /* 0x001fc40000000f00 */
[----:B------:R-:W-:-:S05]  /*5fdc0*/  MOV R21, R22 ;  /* 0x0000001600157202 */ /* 0x000fca0000000f00 */
[----:B------:R0:W-:Y:S04]  /*5fdd0*/  STL.64 [R1+0x42e8], R20 ;  /* 0x0042e81401007387 */ /* 0x0001e80000100a00 */
[----:B------:R-:W2:Y:S04]  /*5fde0*/  LDL.LU R12, [R1+0x300] ;  /* 0x00030000010c7983 */ /* 0x000ea80000300800 */
[----:B------:R-:W2:Y:S04]  /*5fdf0*/  LDL.LU R13, [R1+0x304] ;  /* 0x00030400010d7983 */ /* 0x000ea80000300800 */
[----:B------:R-:W2:Y:S04]  /*5fe00*/  LDL.LU R14, [R1+0x308] ;  /* 0x00030800010e7983 */ /* 0x000ea80000300800 */
[----:B------:R-:W2:Y:S01]  /*5fe10*/  LDL.LU R15, [R1+0x30c] ;  /* 0x00030c00010f7983 */ /* 0x000ea20000300800 */
[----:B0-----:R-:W-:Y:S01]  /*5fe20*/  IMAD.MOV.U32 R20, RZ, RZ, R7 ;  /* 0x000000ffff147224 */ /* 0x001fe200078e0007 */
[----:B------:R-:W-:-:S05]  /*5fe30*/  MOV R21, R6 ;  /* 0x0000000600157202 */ /* 0x000fca0000000f00 */
[----:B------:R-:W-:Y:S04]  /*5fe40*/  STL.64 [R1+0x4300], R20 ;  /* 0x0043001401007387 */ /* 0x000fe80000100a00 */
[----:B--2---:R-:W-:Y:S04]  /*5fe50*/  STL.64 [R1+0x42e0], R14 ;  /* 0x0042e00e01007387 */ /* 0x004fe80000100a00 */
[----:B------:R0:W-:Y:S04]  /*5fe60*/  STL.64 [R1+0x42d8], R12 ;  /* 0x0042d80c01007387 */ /* 0x0001e80000100a00 */
[----:B0-----:R-:W2:Y:S04]  /*5fe70*/  LDL.LU R12, [R1+0x310] ;  /* 0x00031000010c7983 */ /* 0x001ea80000300800 */
[----:B------:R-:W2:Y:S04]  /*5fe80*/  LDL.LU R13, [R1+0x314] ;  /* 0x00031400010d7983 */ /* 0x000ea80000300800 */
[----:B------:R-:W2:Y:S04]  /*5fe90*/  LDL.LU R14, [R1+0x318] ;  /* 0x00031800010e7983 */ /* 0x000ea80000300800 */
[----:B------:R-:W2:Y:S04]  /*5fea0*/  LDL.LU R15, [R1+0x31c] ;  /* 0x00031c00010f7983 */ /* 0x000ea80000300800 */
[----:B------:R-:W2:Y:S04]  /*5feb0*/  LDL.64 R20, [R1+0x140] ;  /* 0x0001400001147983 */ /* 0x000ea80000100a00 */
[----:B--2---:R-:W-:Y:S04]  /*5fec0*/  STL.64 [R1+0x4318], R20 ;  /* 0x0043181401007387 */ /* 0x004fe80000100a00 */
[----:B------:R-:W-:Y:S04]  /*5fed0*/  STL.64 [R1+0x42f8], R14 ;  /* 0x0042f80e01007387 */ /* 0x000fe80000100a00 */
[----:B------:R0:W-:Y:S04]  /*5fee0*/  STL.64 [R1+0x42f0], R12 ;  /* 0x0042f00c01007387 */ /* 0x0001e80000100a00 */
[----:B0-----:R-:W2:Y:S04]  /*5fef0*/  LDL.LU R12, [R1+0x320] ;  /* 0x00032000010c7983 */ /* 0x001ea80000300800 */
[----:B------:R-:W2:Y:S04]  /*5ff00*/  LDL.LU R13, [R1+0x324] ;  /* 0x00032400010d7983 */ /* 0x000ea80000300800 */
[----:B------:R-:W2:Y:S04]  /*5ff10*/  LDL.LU R14, [R1+0x328] ;  /* 0x00032800010e7983 */ /* 0x000ea80000300800 */
[----:B------:R-:W2:Y:S01]  /*5ff20*/  LDL.LU R15, [R1+0x32c] ;  /* 0x00032c00010f7983 */ /* 0x000ea20000300800 */
[----:B------:R-:W-:Y:S01]  /*5ff30*/  MOV R20, R2 ;  /* 0x0000000200147202 */ /* 0x000fe20000000f00 */
[----:B----4-:R-:W-:-:S02]  /*5ff40*/  IMAD.MOV.U32 R21, RZ, RZ, R0 ;  /* 0x000000ffff157224 */ /* 0x010fc400078e0000 */
[----:B------:R-:W4:Y:S04]  /*5ff50*/  LDL.LU R24, [R1+0x250] ;  /* 0x0002500001187983 */ /* 0x000f280000300800 */
[----:B------:R-:W4:Y:S04]  /*5ff60*/  LDL.LU R25, [R1+0x254] ;  /* 0x0002540001197983 */ /* 0x000f280000300800 */
[----:B------:R-:W4:Y:S04]  /*5ff70*/  LDL.LU R26, [R1+0x258] ;  /* 0x00025800011a7983 */ /* 0x000f280000300800 */
[----:B------:R-:W4:Y:S04]  /*5ff80*/  LDL.LU R27, [R1+0x25c] ;  /* 0x00025c00011b7983 */ /* 0x000f280000300800 */
[----:B------:R0:W-:Y:S04]  /*5ff90*/  STL.64 [R1+0x4330], R20 ;  /* 0x0043301401007387 */ /* 0x0001e80000100a00 */
        /* <DEDUP_REMOVED lines=10> */
[C---:B----4-:R-:W-:Y:S03]  /*60040*/  HMMA.16816.F32.BF16 R24, R16.reuse, R4, R24 ;  /* 0x000000041018723c */ /* 0x050fe60000041818 */
        /* <DEDUP_REMOVED lines=18> */
[----:B------:R0:W-:Y:S04]  /*60170*/  STL.64 [R1+0x41e8], R4 ;  /* 0x0041e80401007387 */ /* 0x0001e80000100a00 */
[----:B0-----:R-:W4:Y:S04]  /*60180*/  LDL.LU R4, [R1+0x190] ;  /* 0x0001900001047983 */ /* 0x001f280000300800 */
[----:B------:R-:W-:Y:S04]  /*60190*/  STL.64 [R1+0x5e0], R24 ;  /* 0x0005e01801007387 */ /* 0x000fe80000100a00 */
[----:B------:R-:W-:Y:S04]  /*601a0*/  STL.64 [R1+0x5e8], R26 ;  /* 0x0005e81a01007387 */ /* 0x000fe80000100a00 */
[----:B------:R-:W0:Y:S04]  /*601b0*/  LDSM.16.M88.4 R24, [R3+0x32800] ;  /* 0x032800000318783b */ /* 0x000e280000000200 */
[----:B------:R-:W4:Y:S04]  /*601c0*/  LDL.LU R5, [R1+0x194] ;  /* 0x0001940001057983 */ /* 0x000f280000300800 */
[----:B------:R-:W4:Y:S04]  /*601d0*/  LDL.LU R6, [R1+0x198] ;  /* 0x0001980001067983 */ /* 0x000f280000300800 */
[----:B------:R-:W4:Y:S04]  /*601e0*/  LDL.LU R7, [R1+0x19c] ;  /* 0x00019c0001077983 */ /* 0x000f280000300800 */
[----:B0-----:R-:W-:Y:S04]  /*601f0*/  STL [R1+0x4140], R27 ;  /* 0x0041401b01007387 */ /* 0x001fe80000100800 */
[----:B------:R-:W-:Y:S04]  /*60200*/  STL [R1+0x4168], R26 ;  /* 0x0041681a01007387 */ /* 0x000fe80000100800 */
[----:B------:R0:W-:Y:S04]  /*60210*/  STL.64 [R1+0x4160], R24 ;  /* 0x0041601801007387 */ /* 0x0001e80000100a00 */
[----:B0-----:R-:W2:Y:S02]  /*60220*/  LDL.64 R24, [R1+0x30] ;  /* 0x0000300001187983 */ /* 0x001ea40000100a00 */
[C---:B--2---:R-:W-:Y:S11]  /*60230*/  HMMA.16816.F32.BF16 R20, R16.reuse, R24, R20 ;  /* 0x000000181014723c */ /* 0x044ff60000041814 */
[----:B------:R-:W-:Y:S11]  /*60240*/  @!UPT UIADD3 URZ, URZ, URZ, URZ ;  /* 0x0000003f3f3ff290 */ /* 0x000ff6000fffe03f */
[----:B------:R-:W-:Y:S01]  /*60250*/  @!UPT UIADD3 URZ, URZ, URZ, URZ ;  /* 0x0000003f3f3ff290 */ /* 0x000fe2000fffe03f */
[----:B------:R0:W-:Y:S04]  /*60260*/  STL.64 [R1+0x5d0], R20 ;  /* 0x0005d01401007387 */ /* 0x0001e80000100a00 */
[----:B------:R1:W-:Y:S04]  /*60270*/  STL.64 [R1+0x5d8], R22 ;  /* 0x0005d81601007387 */ /* 0x0003e80000100a00 */
[----:B0-----:R-:W1:Y:S02]  /*60280*/  LDL.LU.64 R20, [R1+0x4330] ;  /* 0x0043300001147983 */ /* 0x001e640000300a00 */
[C---:B-1----:R-:W-:Y:S02]  /*60290*/  HMMA.16816.F32.BF16 R20, R16.reuse, R20, R12 ;  /* 0x000000141014723c */ /* 0x042fe4000004180c */
[----:B------:R-:W2:Y:S04]  /*602a0*/  LDL.LU.64 R14, [R1+0x4328] ;  /* 0x00432800010e7983 */ /* 0x000ea80000300a00 */
[----:B------:R-:W2:Y:S11]  /*602b0*/  LDL.LU.64 R12, [R1+0x4320] ;  /* 0x00432000010c7983 */ /* 0x000eb60000300a00 */
[----:B------:R-:W-:Y:S06]  /*602c0*/  @!UPT UIADD3 URZ, URZ, URZ, URZ ;  /* 0x0000003f3f3ff290 */ /* 0x000fec000fffe03f */
[----:B------:R0:W-:Y:S04]  /*602d0*/  STL.64 [R1+0x5c0], R20 ;  /* 0x0005c01401007387 */ /* 0x0001e80000100a00 */
[----:B------:R-:W-:Y:S04]  /*602e0*/  STL.64 [R1+0x5c8], R22 ;  /* 0x0005c81601007387 */ /* 0x000fe80000100a00 */
[----:B0-----:R-:W2:Y:S02]  /*602f0*/  LDL.LU.64 R20, [R1+0x4318] ;  /* 0x0043180001147983 */ /* 0x001ea40000300a00 */
        /* <DEDUP_REMOVED lines=51> */
[----:B--2---:R-:W-:Y:S02]  /*60630*/  HMMA.16816.F32.BF16 R16, R16, R20, R12 ;  /* 0x000000141010723c */ /* 0x004fe4000004180c */
[----:B------:R-:W3:Y:S04]  /*60640*/  LDL.LU.64 R12, [R1+0x4268] ;  /* 0x00426800010c7983 */ /* 0x000ee80000300a00 */
[----:B-1----:R-:W3:Y:S04]  /*60650*/  LDL.LU.64 R22, [R1+0x4260] ;  /* 0x0042600001167983 */ /* 0x002ee80000300a00 */
[----:B------:R-:W3:Y:S11]  /*60660*/  LDL.LU.64 R20, [R1+0x4258] ;  /* 0x0042580001147983 */ /* 0x000ef60000300a00 */
[----:B------:R-:W-:Y:S02]  /*60670*/  @!UPT UIADD3 URZ, URZ, URZ, URZ ;  /* 0x0000003f3f3ff290 */ /* 0x000fe4000fffe03f */
[----:B------:R0:W-:Y:S04]  /*60680*/  STL.64 [R1+0x540], R16 ;  /* 0x0005401001007387 */ /* 0x0001e80000100a00 */
[----:B------:R1:W-:Y:S04]  /*60690*/  STL.64 [R1+0x548], R18 ;  /* 0x0005481201007387 */ /* 0x0003e80000100a00 */
[----:B0-----:R-:W2:Y:S04]  /*606a0*/  LDL.LU R16, [R1+0x170] ;  /* 0x0001700001107983 */ /* 0x001ea80000300800 */
[----:B------:R-:W2:Y:S01]  /*606b0*/  LDL.LU R17, [R1+0x174] ;  /* 0x0001740001117983 */ /* 0x000ea20000300800 */
[----:B-1----:R-:W-:-:S03]  /*606c0*/  IMAD.MOV.U32 R19, RZ, RZ, R28 ;  /* 0x000000ffff137224 */ /* 0x002fc600078e001c */
[----:B------:R-:W2:Y:S04]  /*606d0*/  LDL.LU R18, [R1+0x178] ;  /* 0x0001780001127983 */ /* 0x000ea80000300800 */
[----:B------:R-:W2:Y:S01]  /*606e0*/  LDL.LU R28, [R1+0x4250] ;  /* 0x00425000011c7983 */ /* 0x000ea20000300800 */
[C---:B---3--:R-:W-:Y:S03]  /*606f0*/  HMMA.16816.F32.BF16 R12, R20.reuse, R12, R8 ;  /* 0x0000000c140c723c */ /* 0x048fe60000041808 */
[----:B------:R-:W3:Y:S04]  /*60700*/  LDL.LU.64 R10, [R1+0x4248] ;  /* 0x00424800010a7983 */ /* 0x000ee80000300a00 */
[----:B------:R-:W3:Y:S11]  /*60710*/  LDL.LU.64 R8, [R1+0x4240] ;  /* 0x0042400001087983 */ /* 0x000ef60000300a00 */
[----:B------:R-:W-:Y:S05]  /*60720*/  @!UPT UIADD3 URZ, URZ, URZ, URZ ;  /* 0x0000003f3f3ff290 */ /* 0x000fea000fffe03f */
[----:B------:R0:W-:Y:S04]  /*60730*/  STL.64 [R1+0x530], R12 ;  /* 0x0005300c01007387 */ /* 0x0001e80000100a00 */
[----:B------:R3:W-:Y:S04]  /*60740*/  STL.64 [R1+0x538], R14 ;  /* 0x0005380e01007387 */ /* 0x0007e80000100a00 */
[----:B0-----:R-:W3:Y:S02]  /*60750*/  LDL.LU.64 R12, [R1+0x4238] ;  /* 0x00423800010c7983 */ /* 0x001ee40000300a00 */
[C---:B---3--:R-:W-:Y:S02]  /*60760*/  HMMA.16816.F32.BF16 R12, R20.reuse, R12, R8 ;  /* 0x0000000c140c723c */ /* 0x048fe40000041808 */
[----:B------:R-:W3:Y:S04]  /*60770*/  LDL.LU.64 R10, [R1+0x4230] ;  /* 0x00423000010a7983 */ /* 0x000ee80000300a00 */
[----:B------:R-:W3:Y:S11]  /*60780*/  LDL.LU.64 R8, [R1+0x4228] ;  /* 0x0042280001087983 */ /* 0x000ef60000300a00 */
[----:B------:R-:W-:Y:S06]  /*60790*/  @!UPT UIADD3 URZ, URZ, URZ, URZ ;  /* 0x0000003f3f3ff290 */ /* 0x000fec000fffe03f */
[----:B------:R0:W-:Y:S04]  /*607a0*/  STL.64 [R1+0x520], R12 ;  /* 0x0005200c01007387 */ /* 0x0001e80000100a00 */
[----:B------:R3:W-:Y:S04]  /*607b0*/  STL.64 [R1+0x528], R14 ;  /* 0x0005280e01007387 */ /* 0x0007e80000100a00 */
[----:B0-----:R-:W3:Y:S02]  /*607c0*/  LDL.LU.64 R12, [R1+0x4220] ;  /* 0x00422000010c7983 */ /* 0x001ee40000300a00 */
[C---:B---3--:R-:W-:Y:S02]  /*607d0*/  HMMA.16816.F32.BF16 R12, R20.reuse, R12, R8 ;  /* 0x0000000c140c723c */ /* 0x048fe40000041808 */
[----:B------:R-:W3:Y:S04]  /*607e0*/  LDL.LU.64 R10, [R1+0x4218] ;  /* 0x00421800010a7983 */ /* 0x000ee80000300a00 */
[----:B------:R-:W3:Y:S11]  /*607f0*/  LDL.LU.64 R8, [R1+0x4210] ;  /* 0x0042100001087983 */ /* 0x000ef60000300a00 */
[----:B------:R-:W-:Y:S06]  /*60800*/  @!UPT UIADD3 URZ, URZ, URZ, URZ ;  /* 0x0000003f3f3ff290 */ /* 0x000fec000fffe03f */
[----:B------:R-:W-:Y:S04]  /*60810*/  STL.64 [R1+0x510], R12 ;  /* 0x0005100c01007387 */ /* 0x000fe80000100a00 */
[----:B------:R0:W-:Y:S04]  /*60820*/  STL.64 [R1+0x518], R14 ;  /* 0x0005180e01007387 */ /* 0x0001e80000100a00 */
[----:B0-----:R-:W2:Y:S04]  /*60830*/  LDL.LU.64 R14, [R1+0x4208] ;  /* 0x00420800010e7983 */ /* 0x001ea80000300a00 */
[----:B------:R-:W3:Y:S02]  /*60840*/  LDL.LU.64 R12, [R1+0x4200] ;  /* 0x00420000010c7983 */ /* 0x000ee40000300a00 */
[C---:B---3--:R-:W-:Y:S11]  /*60850*/  HMMA.16816.F32.BF16 R8, R20.reuse, R12, R8 ;  /* 0x0000000c1408723c */ /* 0x048ff60000041808 */
[----:B------:R-:W-:Y:S11]  /*60860*/  @!UPT UIADD3 URZ, URZ, URZ, URZ ;  /* 0x0000003f3f3ff290 */ /* 0x000ff6000fffe03f */
[----:B------:R-:W-:Y:S01]  /*60870*/  @!UPT UIADD3 URZ, URZ, URZ, URZ ;  /* 0x0000003f3f3ff290 */ /* 0x000fe2000fffe03f */
[----:B------:R-:W-:Y:S04]  /*60880*/  STL.64 [R1+0x500], R8 ;  /* 0x0005000801007387 */ /* 0x000fe80000100a00 */
[----:B------:R0:W-:Y:S04]  /*60890*/  STL.64 [R1+0x508], R10 ;  /* 0x0005080a01007387 */ /* 0x0001e80000100a00 */
[----:B0-----:R-:W3:Y:S04]  /*608a0*/  LDL.LU.64 R10, [R1+0x41f8] ;  /* 0x0041f800010a7983 */ /* 0x001ee80000300a00 */
[----:B------:R-:W4:Y:S04]  /*608b0*/  LDL.LU.64 R8, [R1+0x41f0] ;  /* 0x0041f00001087983 */ /* 0x000f280000300a00 */
[----:B--2---:R-:W-:Y:S04]  /*608c0*/  STL.64 [R1+0x4100], R14 ;  /* 0x0041000e01007387 */ /* 0x004fe80000100a00 */
[----:B------:R0:W-:Y:S04]  /*608d0*/  STL.64 [R1+0x40f8], R12 ;  /* 0x0040f80c01007387 */ /* 0x0001e80000100a00 */
[----:B0-----:R-:W2:Y:S04]  /*608e0*/  LDL.LU R12, [R1+0x180] ;  /* 0x00018000010c7983 */ /* 0x001ea80000300800 */
[----:B------:R-:W2:Y:S04]  /*608f0*/  LDL.LU R13, [R1+0x184] ;  /* 0x00018400010d7983 */ /* 0x000ea80000300800 */
[----:B------:R-:W2:Y:S01]  /*60900*/  LDL.LU R14, [R1+0x188] ;  /* 0x00018800010e7983 */ /* 0x000ea20000300800 */
[----:B------:R-:W-:Y:S01]  /*60910*/  MOV R15, R28 ;  /* 0x0000001c000f7202 */ /* 0x000fe20000000f00 */
[C---:B----4-:R-:W-:Y:S11]  /*60920*/  HMMA.16816.F32.BF16 R4, R20.reuse, R8, R4 ;  /* 0x000000081404723c */ /* 0x050ff60000041804 */
[----:B------:R-:W-:Y:S11]  /*60930*/  @!UPT UIADD3 URZ, URZ, URZ, URZ ;  /* 0x0000003f3f3ff290 */ /* 0x000ff6000fffe03f */
[----:B------:R-:W-:Y:S01]  /*60940*/  @!UPT UIADD3 URZ, URZ, URZ, URZ ;  /* 0x0000003f3f3ff290 */ /* 0x000fe2000fffe03f */
[----:B------:R0:W-:Y:S04]  /*60950*/  STL.64 [R1+0x4f0], R4 ;  /* 0x0004f00401007387 */ /* 0x0001e80000100a00 */
[----:B------:R-:W-:Y:S04]  /*60960*/  STL.64 [R1+0x4f8], R6 ;  /* 0x0004f80601007387 */ /* 0x000fe80000100a00 */
[----:B0-----:R-:W2:Y:S04]  /*60970*/  LDL.LU.64 R4, [R1+0x41e8] ;  /* 0x0041e80001047983 */ /* 0x001ea80000300a00 */
[----:B---3--:R-:W-:Y:S04]  /*60980*/  STL.64 [R1+0x40f0], R10 ;  /* 0x0040f00a01007387 */ /* 0x008fe80000100a00 */
[----:B------:R2:W-:Y:S04]  /*60990*/  STL.64 [R1+0x40e8], R8 ;  /* 0x0040e80801007387 */ /* 0x0005e80000100a00 */
[----:B------:R-:W3:Y:S01]  /*609a0*/  LDL R28, [R1+0xe14] ;  /* 0x000e1400011c7983 */ /* 0x000ee20000100800 */
[----:B------:R-:W-:Y:S01]  /*609b0*/  IMAD.MOV.U32 R29, RZ, RZ, R25 ;  /* 0x000000ffff1d7224 */ /* 0x000fe200078e0019 */
[C---:B--2---:R-:W-:Y:S02]  /*609c0*/  HMMA.16816.F32.BF16 R8, R20.reuse, R4, R12 ;  /* 0x000000041408723c */ /* 0x044fe4000004180c */
[----:B---3--:R-:W-:Y:S04]  /*609d0*/  STL [R1+0x40e4], R28 ;  /* 0x0040e41c01007387 */ /* 0x008fe80000100800 */
[----:B------:R0:W-:Y:S02]  /*609e0*/  STL.64 [R1+0x4118], R4 ;  /* 0x0041180401007387 */ /* 0x0001e40000100a00 */
[----:B0-----:R-:W-:Y:S11]  /*609f0*/  HMMA.16816.F32.BF16 R4, R20, R24, R16 ;  /* 0x000000181404723c */ /* 0x001ff60000041810 */
[----:B------:R-:W-:Y:S04]  /*60a00*/  @!UPT UIADD3 URZ, URZ, URZ, URZ ;  /* 0x0000003f3f3ff290 */ /* 0x000fe8000fffe03f */
[----:B------:R0:W-:Y:S01]  /*60a10*/  STL.64 [R1+0x4e0], R8 ;  /* 0x0004e00801007387 */ /* 0x0001e20000100a00 */
[----:B------:R-:W-:-:S03]  /*60a20*/  MOV R28, R24 ;  /* 0x00000018001c7202 */ /* 0x000fc60000000f00 */
[----:B------:R1:W-:Y:S04]  /*60a30*/  STL.64 [R1+0x4e8], R10 ;  /* 0x0004e80a01007387 */ /* 0x0003e80000100a00 */
[----:B------:R2:W-:Y:S04]  /*60a40*/  STL.64 [R1+0x4d0], R4 ;  /* 0x0004d00401007387 */ /* 0x0005e80000100a00 */
[----:B------:R3:W-:Y:S04]  /*60a50*/  STL.64 [R1+0x4d8], R6 ;  /* 0x0004d80601007387 */ /* 0x0007e80000100a00 */
[----:B------:R-:W4:Y:S04]  /*60a60*/  LDL.LU R24, [R1+0x1f0] ;  /* 0x0001f00001187983 */ /* 0x000f280000300800 */
[----:B------:R-:W4:Y:S04]  /*60a70*/  LDL.LU R25, [R1+0x1f4] ;  /* 0x0001f40001197983 */ /* 0x000f280000300800 */
[----:B------:R-:W4:Y:S04]  /*60a80*/  LDL.LU R26, [R1+0x1f8] ;  /* 0x0001f800011a7983 */ /* 0x000f280000300800 */
[----:B------:R-:W4:Y:S04]  /*60a90*/  LDL.LU R27, [R1+0x1fc] ;  /* 0x0001fc00011b7983 */ /* 0x000f280000300800 */
[----:B0-----:R-:W4:Y:S04]  /*60aa0*/  LDL.LU R8, [R1+0x220] ;  /* 0x0002200001087983 */ /* 0x001f280000300800 */
[----:B------:R-:W4:Y:S04]  /*60ab0*/  LDL.LU R9, [R1+0x224] ;  /* 0x0002240001097983 */ /* 0x000f280000300800 */
[----:B-1----:R-:W4:Y:S04]  /*60ac0*/  LDL.LU R10, [R1+0x228] ;  /* 0x00022800010a7983 */ /* 0x002f280000300800 */
[----:B------:R-:W4:Y:S04]  /*60ad0*/  LDL.LU R11, [R1+0x22c] ;  /* 0x00022c00010b7983 */ /* 0x000f280000300800 */
[----:B--2---:R-:W2:Y:S04]  /*60ae0*/  LDL.LU R4, [R1+0x240] ;  /* 0x0002400001047983 */ /* 0x004ea80000300800 */
[----:B------:R-:W2:Y:S04]  /*60af0*/  LDL.LU R5, [R1+0x244] ;  /* 0x0002440001057983 */ /* 0x000ea80000300800 */
[----:B---3--:R-:W3:Y:S04]  /*60b00*/  LDL.LU R6, [R1+0x248] ;  /* 0x0002480001067983 */ /* 0x008ee80000300800 */
[----:B------:R-:W3:Y:S01]  /*60b10*/  LDL.LU R7, [R1+0x24c] ;  /* 0x00024c0001077983 */ /* 0x000ee20000300800 */
[----:B------:R-:W-:-:S02]  /*60b20*/  MOV R16, R2 ;  /* 0x0000000200107202 */ /* 0x000fc40000000f00 */
[----:B------:R-:W-:Y:S01]  /*60b30*/  MOV R17, R0 ;  /* 0x0000000000117202 */ /* 0x000fe20000000f00 */
[----:B---3--:R-:W-:Y:S04]  /*60b40*/  STL.64 [R1+0x41c8], R6 ;  /* 0x0041c80601007387 */ /* 0x008fe80000100a00 */
[----:B--2---:R-:W-:Y:S04]  /*60b50*/  STL.64 [R1+0x41c0], R4 ;  /* 0x0041c00401007387 */ /* 0x004fe80000100a00 */
[----:B------:R0:W-:Y:S04]  /*60b60*/  STL.64 [R1+0x41d0], R16 ;  /* 0x0041d01001007387 */ /* 0x0001e80000100a00 */
[----:B0-----:R-:W2:Y:S04]  /*60b70*/  LDL.64 R16, [R1+0x150] ;  /* 0x0001500001107983 */ /* 0x001ea80000100a00 */
[----:B------:R-:W3:Y:S04]  /*60b80*/  LDL.LU R4, [R1+0xc0] ;  /* 0x0000c00001047983 */ /* 0x000ee80000300800 */
[----:B------:R-:W3:Y:S04]  /*60b90*/  LDL.LU R5, [R1+0xc4] ;  /* 0x0000c40001057983 */ /* 0x000ee80000300800 */
[----:B------:R-:W2:Y:S04]  /*60ba0*/  LDL.LU R6, [R1+0xc8] ;  /* 0x0000c80001067983 */ /* 0x000ea80000300800 */
[----:B------:R-:W2:Y:S04]  /*60bb0*/  LDL.LU R7, [R1+0xcc] ;  /* 0x0000cc0001077983 */ /* 0x000ea80000300800 */
[----:B--2---:R-:W-:Y:S04]  /*60bc0*/  STL.64 [R1+0x41e0], R6 ;  /* 0x0041e00601007387 */ /* 0x004fe80000100a00 */
[----:B---3--:R0:W-:Y:S04]  /*60bd0*/  STL.64 [R1+0x41d8], R4 ;  /* 0x0041d80401007387 */ /* 0x0081e80000100a00 */
[----:B0-----:R-:W2:Y:S04]  /*60be0*/  LDL.LU R4, [R1+0x160] ;  /* 0x0001600001047983 */ /* 0x001ea80000300800 */
[----:B------:R-:W2:Y:S04]  /*60bf0*/  LDL.LU R5, [R1+0x164] ;  /* 0x0001640001057983 */ /* 0x000ea80000300800 */
[----:B------:R-:W2:Y:S04]  /*60c00*/  LDL.LU R6, [R1+0x168] ;  /* 0x0001680001067983 */ /* 0x000ea80000300800 */
[----:B------:R-:W2:Y:S04]  /*60c10*/  LDL.LU R7, [R1+0x16c] ;  /* 0x00016c0001077983 */ /* 0x000ea80000300800 */
[----:B----4-:R-:W-:Y:S04]  /*60c20*/  STL.64 [R1+0x41a8], R10 ;  /* 0x0041a80a01007387 */ /* 0x010fe80000100a00 */
[----:B------:R0:W-:Y:S04]  /*60c30*/  STL.64 [R1+0x41a0], R8 ;  /* 0x0041a00801007387 */ /* 0x0001e80000100a00 */
[----:B0-----:R-:W3:Y:S04]  /*60c40*/  LDL.64 R8, [R1+0x120] ;  /* 0x0001200001087983 */ /* 0x001ee80000100a00 */
[----:B---3--:R0:W-:Y:S04]  /*60c50*/  STL.64 [R1+0x41b8], R8 ;  /* 0x0041b80801007387 */ /* 0x0081e80000100a00 */
[----:B0-----:R-:W3:Y:S04]  /*60c60*/  LDL.64 R8, [R1+0x130] ;  /* 0x0001300001087983 */ /* 0x001ee80000100a00 */
        /* <DEDUP_REMOVED lines=8> */
[----:B0-----:R-:W2:Y:S01]  /*60cf0*/  LDL.64 R12, [R1+0x110] ;  /* 0x00011000010c7983 */ /* 0x001ea20000100a00 */
[----:B------:R-:W-:Y:S03]  /*60d00*/  HMMA.16816.F32.BF16 R4, R20, R16, R4 ;  /* 0x000000101404723c */ /* 0x000fe60000041804 */
[----:B--2---:R0:W-:Y:S04]  /*60d10*/  STL.64 [R1+0x41b0], R12 ;  /* 0x0041b00c01007387 */ /* 0x0041e80000100a00 */
[----:B0-----:R-:W2:Y:S04]  /*60d20*/  LDL.LU R12, [R1+0x230] ;  /* 0x00023000010c7983 */ /* 0x001ea80000300800 */
[----:B------:R-:W2:Y:S04]  /*60d30*/  LDL.LU R13, [R1+0x234] ;  /* 0x00023400010d7983 */ /* 0x000ea80000300800 */
[----:B------:R-:W2:Y:S04]  /*60d40*/  LDL.LU R14, [R1+0x238] ;  /* 0x00023800010e7983 */ /* 0x000ea80000300800 */
[----:B------:R-:W2:Y:S04]  /*60d50*/  LDL.LU R15, [R1+0x23c] ;  /* 0x00023c00010f7983 */ /* 0x000ea80000300800 */
[----:B------:R-:W-:Y:S04]  /*60d60*/  STL.64 [R1+0x4178], R26 ;  /* 0x0041781a01007387 */ /* 0x000fe80000100a00 */
[----:B------:R0:W-:Y:S04]  /*60d70*/  STL.64 [R1+0x4170], R24 ;  /* 0x0041701801007387 */ /* 0x0001e80000100a00 */
[----:B0-----:R-:W4:Y:S01]  /*60d80*/  LDL.64 R24, [R1+0xf0] ;  /* 0x0000f00001187983 */ /* 0x001f220000100a00 */
[----:B------:R-:W-:Y:S01]  /*60d90*/  IMAD.MOV.U32 R2, RZ, RZ, R16 ;  /* 0x000000ffff027224 */ /* 0x000fe200078e0010 */
[----:B------:R-:W-:-:S02]  /*60da0*/  MOV R0, R17 ;  /* 0x0000001100007202 */ /* 0x000fc40000000f00 */
[----:B----4-:R0:W-:Y:S04]  /*60db0*/  STL.64 [R1+0x4190], R24 ;  /* 0x0041901801007387 */ /* 0x0101e80000100a00 */
[----:B0-----:R-:W4:Y:S04]  /*60dc0*/  LDL.LU R24, [R1+0x210] ;  /* 0x0002100001187983 */ /* 0x001f280000300800 */
[----:B------:R-:W4:Y:S04]  /*60dd0*/  LDL.LU R25, [R1+0x214] ;  /* 0x0002140001197983 */ /* 0x000f280000300800 */
[----:B------:R-:W4:Y:S04]  /*60de0*/  LDL.LU R26, [R1+0x218] ;  /* 0x00021800011a7983 */ /* 0x000f280000300800 */
[----:B------:R-:W4:Y:S04]  /*60df0*/  LDL.LU R27, [R1+0x21c] ;  /* 0x00021c00011b7983 */ /* 0x000f280000300800 */
        /* <DEDUP_REMOVED lines=9> */
[----:B------:R-:W-:Y:S04]  /*60e90*/  STL.64 [R1+0x4b0], R16 ;  /* 0x0004b01001007387 */ /* 0x000fe80000100a00 */
[----:B------:R-:W-:Y:S04]  /*60ea0*/  STL.64 [R1+0x4b8], R18 ;  /* 0x0004b81201007387 */ /* 0x000fe80000100a00 */
[----:B------:R-:W0:Y:S04]  /*60eb0*/  LDSM.16.M88.4 R16, [R3+0x33000] ;  /* 0x033000000310783b */ /* 0x000e280000000200 */
[----:B0-----:R-:W-:Y:S04]  /*60ec0*/  STL.64 [R1+0x3ff8], R18 ;  /* 0x003ff81201007387 */ /* 0x001fe80000100a00 */
[----:B------:R0:W-:Y:S04]  /*60ed0*/  STL.64 [R1+0x3ff0], R16 ;  /* 0x003ff01001007387 */ /* 0x0001e80000100a00 */
[----:B0-----:R-:W4:Y:S01]  /*60ee0*/  LDL.64 R16, [R1+0xd0] ;  /* 0x0000d00001107983 */ /* 0x001f220000100a00 */
[----:B---3--:R-:W-:Y:S01]  /*60ef0*/  IMAD.MOV.U32 R3, RZ, RZ, R9 ;  /* 0x000000ffff037224 */ /* 0x008fe200078e0009 */
[----:B--2---:R-:W-:Y:S02]  /*60f00*/  HMMA.16816.F32.BF16 R4, R20, R8, R4 ;  /* 0x000000081404723c */ /* 0x004fe40000041804 */
[----:B----4-:R0:W-:Y:S04]  /*60f10*/  STL.64 [R1+0x4158], R16 ;  /* 0x0041581001007387 */ /* 0x0101e80000100a00 */
[----:B0-----:R-:W2:Y:S11]  /*60f20*/  LDL.64 R16, [R1+0xe0] ;  /* 0x0000e00001107983 */ /* 0x001eb60000100a00 */
[----:B------:R-:W-:Y:S06]  /*60f30*/  @!UPT UIADD3 URZ, URZ, URZ, URZ ;  /* 0x0000003f3f3ff290 */ /* 0x000fec000fffe03f */
[----:B------:R0:W-:Y:S04]  /*60f40*/  STL.64 [R1+0x4a0], R4 ;  /* 0x0004a00401007387 */ /* 0x0001e80000100a00 */
[----:B------:R1:W-:Y:S01]  /*60f50*/  STL.64 [R1+0x4a8], R6 ;  /* 0x0004a80601007387 */ /* 0x0003e20000100a00 */
[----:B0-----:R-:W-:-:S03]  /*60f60*/  MOV R4, R8 ;  /* 0x0000000800047202 */ /* 0x001fc60000000f00 */
[----:B------:R-:W3:Y:S02]  /*60f70*/  LDL.LU.64 R8, [R1+0x41b8] ;  /* 0x0041b80001087983 */ /* 0x000ee40000300a00 */
[C---:B---3--:R-:W-:Y:S01]  /*60f80*/  HMMA.16816.F32.BF16 R12, R20.reuse, R8, R12 ;  /* 0x00000008140c723c */ /* 0x048fe2000004180c */
[----:B-1----:R-:W-:Y:S02]  /*60f90*/  MOV R6, R8 ;  /* 0x0000000800067202 */ /* 0x002fe40000000f00 */
[----:B------:R-:W-:Y:S11]  /*60fa0*/  MOV R5, R9 ;  /* 0x0000000900057202 */ /* 0x000ff60000000f00 */
[----:B------:R-:W-:Y:S09]  /*60fb0*/  @!UPT UIADD3 URZ, URZ, URZ, URZ ;  /* 0x0000003f3f3ff290 */ /* 0x000ff2000fffe03f */
[----:B------:R0:W-:Y:S04]  /*60fc0*/  STL.64 [R1+0x490], R12 ;  /* 0x0004900c01007387 */ /* 0x0001e80000100a00 */
[----:B------:R-:W-:Y:S04]  /*60fd0*/  STL.64 [R1+0x498], R14 ;  /* 0x0004980e01007387 */ /* 0x000fe80000100a00 */
[----:B0-----:R-:W3:Y:S04]  /*60fe0*/  LDL.LU.64 R12, [R1+0x41b0] ;  /* 0x0041b000010c7983 */ /* 0x001ee80000300a00 */
[----:B------:R-:W3:Y:S04]  /*60ff0*/  LDL.LU.64 R10, [R1+0x41a8] ;  /* 0x0041a800010a7983 */ /* 0x000ee80000300a00 */
[----:B------:R-:W3:Y:S02]  /*61000*/  LDL.LU.64 R8, [R1+0x41a0] ;  /* 0x0041a00001087983 */ /* 0x000ee40000300a00 */
[----:B---3--:R-:W-:Y:S01]  /*61010*/  HMMA.16816.F32.BF16 R8, R20, R12, R8 ;  /* 0x0000000c1408723c */ /* 0x008fe20000041808 */
[----:B------:R-:W-:Y:S11]  /*61020*/  MOV R7, R13 ;  /* 0x0000000d00077202 */ /* 0x000ff60000000f00 */
[----:B------:R-:W-:Y:S11]  /*61030*/  @!UPT UIADD3 URZ, URZ, URZ, URZ ;  /* 0x0000003f3f3ff290 */ /* 0x000ff6000fffe03f */
[----:B------:R0:W-:Y:S04]  /*61040*/  STL.64 [R1+0x480], R8 ;  /* 0x0004800801007387 */ /* 0x0001e80000100a00 */
[----:B------:R-:W-:Y:S01]  /*61050*/  STL.64 [R1+0x488], R10 ;  /* 0x0004880a01007387 */ /* 0x000fe20000100a00 */
[----:B0-----:R-:W-:-:S03]  /*61060*/  IMAD.MOV.U32 R8, RZ, RZ, R12 ;  /* 0x000000ffff087224 */ /* 0x001fc600078e000c */
[----:B------:R-:W3:Y:S04]  /*61070*/  LDL.LU.64 R12, [R1+0x4198] ;  /* 0x00419800010c7983 */ /* 0x000ee80000300a00 */
[----:B------:R-:W-:Y:S04]  /*61080*/  STL.64 [R1+0x4150], R6 ;  /* 0x0041500601007387 */ /* 0x000fe80000100a00 */
[----:B------:R0:W-:Y:S04]  /*61090*/  STL.64 [R1+0x4148], R4 ;  /* 0x0041480401007387 */ /* 0x0001e80000100a00 */
[----:B0-----:R-:W4:Y:S04]  /*610a0*/  LDL.LU R4, [R1+0x1e0] ;  /* 0x0001e00001047983 */ /* 0x001f280000300800 */
[----:B------:R-:W4:Y:S04]  /*610b0*/  LDL.LU R5, [R1+0x1e4] ;  /* 0x0001e40001057983 */ /* 0x000f280000300800 */
[----:B------:R-:W4:Y:S04]  /*610c0*/  LDL.LU R6, [R1+0x1e8] ;  /* 0x0001e80001067983 */ /* 0x000f280000300800 */
[----:B------:R-:W4:Y:S01]  /*610d0*/  LDL.LU R7, [R1+0x1ec] ;  /* 0x0001ec0001077983 */ /* 0x000f220000300800 */
[C---:B---3--:R-:W-:Y:S01]  /*610e0*/  HMMA.16816.F32.BF16 R24, R20.reuse, R12, R24 ;  /* 0x0000000c1418723c */ /* 0x048fe20000041818 */
[----:B------:R-:W-:Y:S01]  /*610f0*/  MOV R10, R12 ;  /* 0x0000000c000a7202 */ /* 0x000fe20000000f00 */
[----:B------:R-:W-:Y:S11]  /*61100*/  IMAD.MOV.U32 R9, RZ, RZ, R13 ;  /* 0x000000ffff097224 */ /* 0x000ff600078e000d */
[----:B------:R-:W-:Y:S10]  /*61110*/  @!UPT UIADD3 URZ, URZ, URZ, URZ ;  /* 0x0000003f3f3ff290 */ /* 0x000ff4000fffe03f */
[----:B------:R0:W-:Y:S04]  /*61120*/  STL.64 [R1+0x470], R24 ;  /* 0x0004701801007387 */ /* 0x0001e80000100a00 */
[----:B------:R1:W-:Y:S04]  /*61130*/  STL.64 [R1+0x478], R26 ;  /* 0x0004781a01007387 */ /* 0x0003e80000100a00 */
[----:B0-----:R-:W3:Y:S04]  /*61140*/  LDL.LU.64 R24, [R1+0x4190] ;  /* 0x0041900001187983 */ /* 0x001ee80000300a00 */
[----:B------:R-:W3:Y:S04]  /*61150*/  LDL.LU.64 R14, [R1+0x4188] ;  /* 0x00418800010e7983 */ /* 0x000ee80000300a00 */
[----:B------:R-:W3:Y:S02]  /*61160*/  LDL.LU.64 R12, [R1+0x4180] ;  /* 0x00418000010c7983 */ /* 0x000ee40000300a00 */
[----:B---3--:R-:W-:Y:S01]  /*61170*/  HMMA.16816.F32.BF16 R12, R20, R24, R12 ;  /* 0x00000018140c723c */ /* 0x008fe2000004180c */
[----:B------:R-:W-:Y:S11]  /*61180*/  MOV R11, R25 ;  /* 0x00000019000b7202 */ /* 0x000ff60000000f00 */
[----:B------:R-:W-:Y:S11]  /*61190*/  @!UPT UIADD3 URZ, URZ, URZ, URZ ;  /* 0x0000003f3f3ff290 */ /* 0x000ff6000fffe03f */
[----:B------:R0:W-:Y:S04]  /*611a0*/  STL.64 [R1+0x460], R12 ;  /* 0x0004600c01007387 */ /* 0x0001e80000100a00 */
[----:B------:R2:W-:Y:S04]  /*611b0*/  STL.64 [R1+0x468], R14 ;  /* 0x0004680e01007387 */ /* 0x0005e80000100a00 */
[----:B-1----:R-:W3:Y:S01]  /*611c0*/  LDL.LU.64 R26, [R1+0x4178] ;  /* 0x00417800011a7983 */ /* 0x002ee20000300a00 */
[----:B0-----:R-:W-:-:S03]  /*611d0*/  MOV R12, R24 ;  /* 0x00000018000c7202 */ /* 0x001fc60000000f00 */
[----:B------:R-:W3:Y:S01]  /*611e0*/  LDL.LU.64 R24, [R1+0x4170] ;  /* 0x0041700001187983 */ /* 0x000ee20000300a00 */
[----:B--2---:R-:W-:Y:S01]  /*611f0*/  MOV R15, R17 ;  /* 0x00000011000f7202 */ /* 0x004fe20000000f00 */
[----:B---3--:R-:W-:Y:S11]  /*61200*/  HMMA.16816.F32.BF16 R24, R20, R16, R24 ;  /* 0x000000101418723c */ /* 0x008ff60000041818 */
[----:B------:R-:W-:Y:S11]  /*61210*/  @!UPT UIADD3 URZ, URZ, URZ, URZ ;  /* 0x0000003f3f3ff290 */ /* 0x000ff6000fffe03f */
[----:B------:R-:W-:Y:S01]  /*61220*/  @!UPT UIADD3 URZ, URZ, URZ, URZ ;  /* 0x0000003f3f3ff290 */ /* 0x000fe2000fffe03f */
[----:B------:R-:W-:Y:S04]  /*61230*/  STL.64 [R1+0x450], R24 ;  /* 0x0004501801007387 */ /* 0x000fe80000100a00 */
[----:B------:R0:W-:Y:S04]  /*61240*/  STL.64 [R1+0x458], R26 ;  /* 0x0004581a01007387 */ /* 0x0001e80000100a00 */
[----:B0-----:R-:W2:Y:S01]  /*61250*/  LDL.LU R26, [R1+0x4168] ;  /* 0x00416800011a7983 */ /* 0x001ea20000300800 */
[----:B------:R-:W-:-:S03]  /*61260*/  IMAD.MOV.U32 R27, RZ, RZ, R16 ;  /* 0x000000ffff1b7224 */ /* 0x000fc600078e0010 */
[----:B------:R-:W2:Y:S04]  /*61270*/  LDL.LU.64 R24, [R1+0x4160] ;  /* 0x0041600001187983 */ /* 0x000ea80000300a00 */
[----:B------:R-:W4:Y:S02]  /*61280*/  LDL.LU.64 R16, [R1+0x4158] ;  /* 0x0041580001107983 */ /* 0x000f240000300a00 */
[----:B----4-:R-:W-:Y:S02]  /*61290*/  HMMA.16816.F32.BF16 R20, R20, R16, R4 ;  /* 0x000000101414723c */ /* 0x010fe40000041804 */
[----:B------:R-:W3:Y:S01]  /*612a0*/  LDL.LU.64 R6, [R1+0x4150] ;  /* 0x0041500001067983 */ /* 0x000ee20000300a00 */
[----:B------:R-:W-:-:S03]  /*612b0*/  MOV R14, R16 ;  /* 0x00000010000e7202 */ /* 0x000fc60000000f00 */
[----:B------:R-:W4:Y:S01]  /*612c0*/  LDL.LU.64 R4, [R1+0x4148] ;  /* 0x0041480001047983 */ /* 0x000f220000300a00 */
[----:B------:R-:W-:Y:S11]  /*612d0*/  IMAD.MOV.U32 R13, RZ, RZ, R17 ;  /* 0x000000ffff0d7224 */ /* 0x000ff600078e0011 */
[----:B------:R-:W-:Y:S05]  /*612e0*/  @!UPT UIADD3 URZ, URZ, URZ, URZ ;  /* 0x0000003f3f3ff290 */ /* 0x000fea000fffe03f */
[----:B------:R0:W-:Y:S04]  /*612f0*/  STL.64 [R1+0x440], R20 ;  /* 0x0004401401007387 */ /* 0x0001e80000100a00 */
[----:B------:R-:W-:Y:S04]  /*61300*/  STL.64 [R1+0x448], R22 ;  /* 0x0004481601007387 */ /* 0x000fe80000100a00 */
[----:B------:R-:W2:Y:S04]  /*61310*/  LDL.LU R16, [R1+0x6c0] ;  /* 0x0006c00001107983 */ /* 0x000ea80000300800 */
[----:B------:R-:W2:Y:S04]  /*61320*/  LDL.LU R17, [R1+0x6c4] ;  /* 0x0006c40001117983 */ /* 0x000ea80000300800 */
[----:B------:R-:W2:Y:S04]  /*61330*/  LDL.LU R18, [R1+0x6c8] ;  /* 0x0006c80001127983 */ /* 0x000ea80000300800 */
[----:B------:R-:W2:Y:S01]  /*61340*/  LDL.LU R19, [R1+0x6cc] ;  /* 0x0006cc0001137983 */ /* 0x000ea20000300800 */
[----:B0-----:R-:W-:Y:S01]  /*61350*/  IMAD.MOV.U32 R20, RZ, RZ, R14 ;  /* 0x000000ffff147224 */ /* 0x001fe200078e000e */
[----:B------:R-:W-:-:S02]  /*61360*/  MOV R21, R13 ;  /* 0x0000000d00157202 */ /* 0x000fc40000000f00 */
[----:B--2---:R-:W-:Y:S04]  /*61370*/  STL.64 [R1+0x4008], R18 ;  /* 0x0040081201007387 */ /* 0x004fe80000100a00 */
[----:B------:R0:W-:Y:S02]  /*61380*/  STL.64 [R1+0x4000], R16 ;  /* 0x0040001001007387 */ /* 0x0001e40000100a00 */
[----:B0-----:R-:W-:Y:S02]  /*61390*/  MOV R16, R27 ;  /* 0x0000001b00107202 */ /* 0x001fe40000000f00 */
[----:B------:R-:W-:Y:S01]  /*613a0*/  MOV R17, R15 ;  /* 0x0000000f00117202 */ /* 0x000fe20000000f00 */
[----:B------:R-:W2:Y:S04]  /*613b0*/  LDL.LU R27, [R1+0x4140] ;  /* 0x00414000011b7983 */ /* 0x000ea80000300800 */
[----:B------:R0:W-:Y:S02]  /*613c0*/  STL.64 [R1+0x4018], R16 ;  /* 0x0040181001007387 */ /* 0x0001e40000100a00 */
[----:B0-----:R-:W-:Y:S01]  /*613d0*/  MOV R16, R12 ;  /* 0x0000000c00107202 */ /* 0x001fe20000000f00 */
[----:B------:R-:W-:-:S05]  /*613e0*/  IMAD.MOV.U32 R17, RZ, RZ, R11 ;  /* 0x000000ffff117224 */ /* 0x000fca00078e000b */
[----:B------:R-:W-:Y:S04]  /*613f0*/  STL.64 [R1+0x4030], R16 ;  /* 0x0040301001007387 */ /* 0x000fe80000100a00 */
[----:B------:R0:W-:Y:S04]  /*61400*/  STL.64 [R1+0x4010], R20 ;  /* 0x0040101401007387 */ /* 0x0001e80000100a00 */
[----:B0-----:R-:W2:Y:S04]  /*61410*/  LDL.LU R20, [R1+0x6b0] ;  /* 0x0006b00001147983 */ /* 0x001ea80000300800 */
[----:B------:R-:W2:Y:S04]  /*61420*/  LDL.LU R21, [R1+0x6b4] ;  /* 0x0006b40001157983 */ /* 0x000ea80000300800 */
[----:B------:R-:W2:Y:S04]  /*61430*/  LDL.LU R22, [R1+0x6b8] ;  /* 0x0006b80001167983 */ /* 0x000ea80000300800 */
[----:B------:R-:W2:Y:S01]  /*61440*/  LDL.LU R23, [R1+0x6bc] ;  /* 0x0006bc0001177983 */ /* 0x000ea20000300800 */
[----:B------:R-:W-:-:S02]  /*61450*/  MOV R16, R10 ;  /* 0x0000000a00107202 */ /* 0x000fc40000000f00 */
[----:B------:R-:W-:-:S05]  /*61460*/  MOV R17, R9 ;  /* 0x0000000900117202 */ /* 0x000fca0000000f00 */
[----:B------:R-:W-:Y:S04]  /*61470*/  STL.64 [R1+0x4048], R16 ;  /* 0x0040481001007387 */ /* 0x000fe80000100a00 */
[----:B--2---:R-:W-:Y:S04]  /*61480*/  STL.64 [R1+0x4028], R22 ;  /* 0x0040281601007387 */ /* 0x004fe80000100a00 */
[----:B------:R0:W-:Y:S04]  /*61490*/  STL.64 [R1+0x4020], R20 ;  /* 0x0040201401007387 */ /* 0x0001e80000100a00 */
[----:B0-----:R-:W2:Y:S04]  /*614a0*/  LDL.LU R20, [R1+0x6a0] ;  /* 0x0006a00001147983 */ /* 0x001ea80000300800 */
[----:B------:R-:W2:Y:S04]  /*614b0*/  LDL.LU R21, [R1+0x6a4] ;  /* 0x0006a40001157983 */ /* 0x000ea80000300800 */
[----:B------:R-:W2:Y:S04]  /*614c0*/  LDL.LU R22, [R1+0x6a8] ;  /* 0x0006a80001167983 */ /* 0x000ea80000300800 */
[----:B------:R-:W2:Y:S01]  /*614d0*/  LDL.LU R23, [R1+0x6ac] ;  /* 0x0006ac0001177983 */ /* 0x000ea20000300800 */
[----:B------:R-:W-:Y:S01]  /*614e0*/  IMAD.MOV.U32 R16, RZ, RZ, R8 ;  /* 0x000000ffff107224 */ /* 0x000fe200078e0008 */
[----:B---3--:R-:W-:-:S05]  /*614f0*/  MOV R17, R7 ;  /* 0x0000000700117202 */ /* 0x008fca0000000f00 */
[----:B------:R0:W-:Y:S02]  /*61500*/  STL.64 [R1+0x4060], R16 ;  /* 0x0040601001007387 */ /* 0x0001e40000100a00 */
[----:B0-----:R-:W-:Y:S01]  /*61510*/  MOV R16, R6 ;  /* 0x0000000600107202 */ /* 0x001fe20000000f00 */
[----:B----4-:R-:W-:-:S05]  /*61520*/  IMAD.MOV.U32 R17, RZ, RZ, R5 ;  /* 0x000000ffff117224 */ /* 0x010fca00078e0005 */
        /* <DEDUP_REMOVED lines=9> */
[----:B------:R-:W-:Y:S04]  /*615c0*/  STL.64 [R1+0x4090], R16 ;  /* 0x0040901001007387 */ /* 0x000fe80000100a00 */
[----:B---3--:R-:W-:Y:S04]  /*615d0*/  STL.64 [R1+0x4058], R22 ;  /* 0x0040581601007387 */ /* 0x008fe80000100a00 */
[----:B--2---:R0:W-:Y:S04]  /*615e0*/  STL.64 [R1+0x4050], R20 ;  /* 0x0040501401007387 */ /* 0x0041e80000100a00 */
[----:B0-----:R-:W2:Y:S04]  /*615f0*/  LDL.LU R20, [R1+0x680] ;  /* 0x0006800001147983 */ /* 0x001ea80000300800 */
[----:B------:R-:W2:Y:S04]  /*61600*/  LDL.LU R21, [R1+0x684] ;  /* 0x0006840001157983 */ /* 0x000ea80000300800 */
[----:B------:R-:W3:Y:S04]  /*61610*/  LDL.LU R22, [R1+0x688] ;  /* 0x0006880001167983 */ /* 0x000ee80000300800 */
[----:B------:R-:W3:Y:S04]  /*61620*/  LDL.LU R23, [R1+0x68c] ;  /* 0x00068c0001177983 */ /* 0x000ee80000300800 */
[----:B------:R-:W4:Y:S04]  /*61630*/  LDL.64 R16, [R1+0x140] ;  /* 0x0001400001107983 */ /* 0x000f280000100a00 */
[----:B----4-:R-:W-:Y:S04]  /*61640*/  STL.64 [R1+0x40a8], R16 ;  /* 0x0040a81001007387 */ /* 0x010fe80000100a00 */
[----:B---3--:R-:W-:Y:S04]  /*61650*/  STL.64 [R1+0x4070], R22 ;  /* 0x0040701601007387 */ /* 0x008fe80000100a00 */
[----:B--2---:R0:W-:Y:S04]  /*61660*/  STL.64 [R1+0x4068], R20 ;  /* 0x0040681401007387 */ /* 0x0041e80000100a00 */
[----:B0-----:R-:W2:Y:S04]  /*61670*/  LDL.LU R20, [R1+0x670] ;  /* 0x0006700001147983 */ /* 0x001ea80000300800 */
[----:B------:R-:W2:Y:S04]  /*61680*/  LDL.LU R21, [R1+0x674] ;  /* 0x0006740001157983 */ /* 0x000ea80000300800 */
[----:B------:R-:W3:Y:S04]  /*61690*/  LDL.LU R22, [R1+0x678] ;  /* 0x0006780001167983 */ /* 0x000ee80000300800 */
[----:B------:R-:W3:Y:S01]  /*616a0*/  LDL.LU R23, [R1+0x67c] ;  /* 0x00067c0001177983 */ /* 0x000ee20000300800 */
[----:B------:R-:W-:Y:S01]  /*616b0*/  IMAD.MOV.U32 R16, RZ, RZ, R2 ;  /* 0x000000ffff107224 */ /* 0x000fe200078e0002 */
        /* <DEDUP_REMOVED lines=18> */
[----:B------:R-:W2:Y:S04]  /*617e0*/  LDL.64 R4, [R1+0x10] ;  /* 0x0000100001047983 */ /* 0x000ea80000100a00 */
[----:B0-----:R-:W3:Y:S04]  /*617f0*/  LDL.64 R16, [R1+0x20] ;  /* 0x0000200001107983 */ /* 0x001ee80000100a00 */
[----:B--2---:R0:W-:Y:S04]  /*61800*/  STL.64 [R1+0x4138], R4 ;  /* 0x0041380401007387 */ /* 0x0041e80000100a00 */
[----:B0-----:R-:W2:Y:S04]  /*61810*/  LDL.LU R4, [R1+0xb0] ;  /* 0x0000b00001047983 */ /* 0x001ea80000300800 */
[----:B------:R-:W2:Y:S04]  /*61820*/  LDL.LU R5, [R1+0xb4] ;  /* 0x0000b40001057983 */ /* 0x000ea80000300800 */
[----:B------:R-:W2:Y:S04]  /*61830*/  LDL.LU R6, [R1+0xb8] ;  /* 0x0000b80001067983 */ /* 0x000ea80000300800 */
[----:B------:R-:W2:Y:S04]  /*61840*/  LDL.LU R7, [R1+0xbc] ;  /* 0x0000bc0001077983 */ /* 0x000ea80000300800 */
[----:B------:R-:W-:Y:S04]  /*61850*/  STL.64 [R1+0x4110], R10 ;  /* 0x0041100a01007387 */ /* 0x000fe80000100a00 */
[----:B----4-:R0:W-:Y:S04]  /*61860*/  STL.64 [R1+0x4108], R8 ;  /* 0x0041080801007387 */ /* 0x0101e80000100a00 */
[----:B0-----:R-:W4:Y:S04]  /*61870*/  LDL.LU R8, [R1+0x90] ;  /* 0x0000900001087983 */ /* 0x001f280000300800 */
[----:B------:R-:W4:Y:S04]  /*61880*/  LDL.LU R9, [R1+0x94] ;  /* 0x0000940001097983 */ /* 0x000f280000300800 */
[----:B------:R-:W4:Y:S04]  /*61890*/  LDL.LU R10, [R1+0x98] ;  /* 0x00009800010a7983 */ /* 0x000f280000300800 */
[----:B------:R-:W4:Y:S04]  /*618a0*/  LDL.LU R11, [R1+0x9c] ;  /* 0x00009c00010b7983 */ /* 0x000f280000300800 */
[----:B------:R-:W4:Y:S04]  /*618b0*/  LDL.64 R12, [R1] ;  /* 0x00000000010c7983 */ /* 0x000f280000100a00 */
        /* <DEDUP_REMOVED lines=11> */
[----:B------:R-:W3:Y:S01]  /*61970*/  LDL.LU R23, [R1+0x4c] ;  /* 0x00004c0001177983 */ /* 0x000ee20000300800 */
[----:B------:R-:W-:Y:S03]  /*61980*/  HMMA.16816.F32.BF16 R4, R24, R16, R4 ;  /* 0x000000101804723c */ /* 0x000fe60000041804 */
[----:B---3--:R-:W-:Y:S04]  /*61990*/  STL.64 [R1+0x40c8], R22 ;  /* 0x0040c81601007387 */ /* 0x008fe80000100a00 */
[----:B--2---:R0:W-:Y:S04]  /*619a0*/  STL.64 [R1+0x40c0], R20 ;  /* 0x0040c01401007387 */ /* 0x0041e80000100a00 */
[----:B0-----:R-:W2:Y:S04]  /*619b0*/  LDL.LU R20, [R1+0x60] ;  /* 0x0000600001147983 */ /* 0x001ea80000300800 */
[----:B------:R-:W2:Y:S04]  /*619c0*/  LDL.LU R21, [R1+0x64] ;  /* 0x0000640001157983 */ /* 0x000ea80000300800 */
[----:B------:R-:W3:Y:S04]  /*619d0*/  LDL.LU R22, [R1+0x68] ;  /* 0x0000680001167983 */ /* 0x000ee80000300800 */
[----:B------:R-:W3:Y:S01]  /*619e0*/  LDL.LU R23, [R1+0x6c] ;  /* 0x00006c0001177983 */ /* 0x000ee20000300800 */
[----:B------:R-:W-:Y:S01]  /*619f0*/  MOV R3, R16 ;  /* 0x0000001000037202 */ /* 0x000fe20000000f00 */
[----:B------:R-:W-:-:S02]  /*61a00*/  IMAD.MOV.U32 R2, RZ, RZ, R17 ;  /* 0x000000ffff027224 */ /* 0x000fc400078e0011 */
[----:B---3--:R-:W-:Y:S04]  /*61a10*/  STL.64 [R1+0x40d8], R22 ;  /* 0x0040d81601007387 */ /* 0x008fe80000100a00 */
[----:B--2---:R0:W-:Y:S04]  /*61a20*/  STL.64 [R1+0x40d0], R20 ;  /* 0x0040d01401007387 */ /* 0x0041e80000100a00 */
[----:B0-----:R-:W2:Y:S04]  /*61a30*/  LDL.LU R20, [R1+0x70] ;  /* 0x0000700001147983 */ /* 0x001ea80000300800 */
[----:B------:R-:W2:Y:S04]  /*61a40*/  LDL.LU R21, [R1+0x74] ;  /* 0x0000740001157983 */ /* 0x000ea80000300800 */
[----:B------:R-:W2:Y:S04]  /*61a50*/  LDL.LU R22, [R1+0x78] ;  /* 0x0000780001167983 */ /* 0x000ea80000300800 */
[----:B------:R-:W2:Y:S04]  /*61a60*/  LDL.LU R23, [R1+0x7c] ;  /* 0x00007c0001177983 */ /* 0x000ea80000300800 */
[----:B------:R0:W-:Y:S04]  /*61a70*/  STL.64 [R1+0x430], R4 ;  /* 0x0004300401007387 */ /* 0x0001e80000100a00 */
[----:B------:R1:W-:Y:S04]  /*61a80*/  STL.64 [R1+0x438], R6 ;  /* 0x0004380601007387 */ /* 0x0003e80000100a00 */
[----:B0-----:R-:W3:Y:S04]  /*61a90*/  LDL.LU.64 R4, [R1+0x4138] ;  /* 0x0041380001047983 */ /* 0x001ee80000300a00 */
[----:B------:R-:W3:Y:S04]  /*61aa0*/  LDL.LU.64 R18, [R1+0x4130] ;  /* 0x0041300001127983 */ /* 0x000ee80000300a00 */
[----:B------:R-:W3:Y:S01]  /*61ab0*/  LDL.LU.64 R16, [R1+0x4128] ;  /* 0x0041280001107983 */ /* 0x000ee20000300a00 */
[----:B----4-:R-:W-:Y:S01]  /*61ac0*/  HMMA.16816.F32.BF16 R8, R24, R12, R8 ;  /* 0x0000000c1808723c */ /* 0x010fe20000041808 */
[----:B-1----:R-:W-:Y:S01]  /*61ad0*/  IMAD.MOV.U32 R6, RZ, RZ, R12 ;  /* 0x000000ffff067224 */ /* 0x002fe200078e000c */
[----:B------:R-:W-:-:S06]  /*61ae0*/  MOV R0, R13 ;  /* 0x0000000d00007202 */ /* 0x000fcc0000000f00 */
[----:B---3--:R-:W-:Y:S01]  /*61af0*/  HMMA.16816.F32.BF16 R16, R24, R4, R16 ;  /* 0x000000041810723c */ /* 0x008fe20000041810 */
[----:B------:R-:W-:Y:S11]  /*61b00*/  MOV R7, R5 ;  /* 0x0000000500077202 */ /* 0x000ff60000000f00 */
[----:B------:R-:W-:Y:S11]  /*61b10*/  @!UPT UIADD3 URZ, URZ, URZ, URZ ;  /* 0x0000003f3f3ff290 */ /* 0x000ff6000fffe03f */
[----:B------:R0:W-:Y:S04]  /*61b20*/  STL.64 [R1+0x420], R16 ;  /* 0x0004201001007387 */ /* 0x0001e80000100a00 */
[----:B------:R1:W-:Y:S04]  /*61b30*/  STL.64 [R1+0x428], R18 ;  /* 0x0004281201007387 */ /* 0x0003e80000100a00 */
[----:B0-----:R-:W3:Y:S01]  /*61b40*/  LDL.LU.64 R16, [R1+0x4120] ;  /* 0x0041200001107983 */ /* 0x001ee20000300a00 */
[----:B-1----:R-:W-:-:S03]  /*61b50*/  MOV R18, R4 ;  /* 0x0000000400127202 */ /* 0x002fc60000000f00 */
[----:B------:R-:W4:Y:S04]  /*61b60*/  LDL.LU.64 R4, [R1+0x4118] ;  /* 0x0041180001047983 */ /* 0x000f280000300a00 */
[----:B------:R-:W-:Y:S04]  /*61b70*/  STL.64 [R1+0x410], R8 ;  /* 0x0004100801007387 */ /* 0x000fe80000100a00 */
[----:B------:R0:W-:Y:S04]  /*61b80*/  STL.64 [R1+0x418], R10 ;  /* 0x0004180a01007387 */ /* 0x0001e80000100a00 */
[----:B0-----:R-:W2:Y:S04]  /*61b90*/  LDL.LU.64 R10, [R1+0x4110] ;  /* 0x00411000010a7983 */ /* 0x001ea80000300a00 */
[----:B------:R-:W2:Y:S04]  /*61ba0*/  LDL.LU.64 R8, [R1+0x4108] ;  /* 0x0041080001087983 */ /* 0x000ea80000300a00 */
        /* <DEDUP_REMOVED lines=9> */
[----:B------:R-:W-:Y:S04]  /*61c40*/  STL.64 [R1+0x3fc8], R14 ;  /* 0x003fc80e01007387 */ /* 0x000fe80000100a00 */
[----:B------:R0:W-:Y:S02]  /*61c50*/  STL.64 [R1+0x3fc0], R12 ;  /* 0x003fc00c01007387 */ /* 0x0001e40000100a00 */
[----:B0-----:R-:W-:Y:S01]  /*61c60*/  MOV R12, R28 ;  /* 0x0000001c000c7202 */ /* 0x001fe20000000f00 */
[----:B------:R-:W-:Y:S01]  /*61c70*/  IMAD.MOV.U32 R13, RZ, RZ, R29 ;  /* 0x000000ffff0d7224 */ /* 0x000fe200078e001d */
        /* <DEDUP_REMOVED lines=8> */
[----:B------:R-:W4:Y:S04]  /*61d00*/  LDL.LU.64 R20, [R1+0x40d0] ;  /* 0x0040d00001147983 */ /* 0x000f280000300a00 */
[----:B------:R-:W-:Y:S04]  /*61d10*/  STL.64 [R1+0x3fd8], R10 ;  /* 0x003fd80a01007387 */ /* 0x000fe80000100a00 */
[----:B------:R0:W-:Y:S04]  /*61d20*/  STL.64 [R1+0x3fd0], R8 ;  /* 0x003fd00801007387 */ /* 0x0001e80000100a00 */
[----:B0-----:R-:W2:Y:S04]  /*61d30*/  LDL.LU R8, [R1+0x50] ;  /* 0x0000500001087983 */ /* 0x001ea80000300800 */
[----:B------:R-:W2:Y:S04]  /*61d40*/  LDL.LU R9, [R1+0x54] ;  /* 0x0000540001097983 */ /* 0x000ea80000300800 */
[----:B------:R-:W2:Y:S04]  /*61d50*/  LDL.LU R10, [R1+0x58] ;  /* 0x00005800010a7983 */ /* 0x000ea80000300800 */
[----:B------:R-:W2:Y:S01]  /*61d60*/  LDL.LU R11, [R1+0x5c] ;  /* 0x00005c00010b7983 */ /* 0x000ea20000300800 */
[C---:B----4-:R-:W-:Y:S11]  /*61d70*/  HMMA.16816.F32.BF16 R20, R24.reuse, R4, R20 ;  /* 0x000000041814723c */ /* 0x050ff60000041814 */
[----:B------:R-:W-:Y:S11]  /*61d80*/  @!UPT UIADD3 URZ, URZ, URZ, URZ ;  /* 0x0000003f3f3ff290 */ /* 0x000ff6000fffe03f */
[----:B------:R-:W-:Y:S01]  /*61d90*/  @!UPT UIADD3 URZ, URZ, URZ, URZ ;  /* 0x0000003f3f3ff290 */ /* 0x000fe2000fffe03f */
[----:B------:R-:W-:Y:S04]  /*61da0*/  STL.64 [R1+0x3e0], R20 ;  /* 0x0003e01401007387 */ /* 0x000fe80000100a00 */
[----:B------:R0:W-:Y:S04]  /*61db0*/  STL.64 [R1+0x3e8], R22 ;  /* 0x0003e81601007387 */ /* 0x0001e80000100a00 */
[----:B0-----:R-:W3:Y:S04]  /*61dc0*/  LDL.LU.64 R22, [R1+0x40c8] ;  /* 0x0040c80001167983 */ /* 0x001ee80000300a00 */
[----:B------:R-:W3:Y:S01]  /*61dd0*/  LDL.LU.64 R20, [R1+0x40c0] ;  /* 0x0040c00001147983 */ /* 0x000ee20000300a00 */
[C---:B--2---:R-:W-:Y:S07]  /*61de0*/  HMMA.16816.F32.BF16 R12, R24.reuse, R12, R8 ;  /* 0x0000000c180c723c */ /* 0x044fee0000041808 */
[----:B------:R-:W-:Y:S01]  /*61df0*/  MOV R8, R18 ;  /* 0x0000001200087202 */ /* 0x000fe20000000f00 */
[----:B------:R-:W-:Y:S11]  /*61e00*/  STL [R1+0x3fbc], R5 ;  /* 0x003fbc0501007387 */ /* 0x000ff60000100800 */
[----:B------:R-:W-:Y:S04]  /*61e10*/  @!UPT UIADD3 URZ, URZ, URZ, URZ ;  /* 0x0000003f3f3ff290 */ /* 0x000fe8000fffe03f */
[----:B------:R-:W-:Y:S04]  /*61e20*/  STL.64 [R1+0x3d0], R12 ;  /* 0x0003d00c01007387 */ /* 0x000fe80000100a00 */
[----:B------:R-:W-:Y:S01]  /*61e30*/  STL.64 [R1+0x3d8], R14 ;  /* 0x0003d80e01007387 */ /* 0x000fe20000100a00 */
[C---:B---3--:R-:W-:Y:S03]  /*61e40*/  HMMA.16816.F32.BF16 R16, R24.reuse, R16, R20 ;  /* 0x000000101810723c */ /* 0x048fe60000041814 */
[----:B------:R-:W2:Y:S04]  /*61e50*/  LDL.LU.64 R22, [R1+0x40b8] ;  /* 0x0040b80001167983 */ /* 0x000ea80000300a00 */
[----:B------:R-:W2:Y:S11]  /*61e60*/  LDL.LU.64 R20, [R1+0x40b0] ;  /* 0x0040b00001147983 */ /* 0x000eb60000300a00 */
[----:B------:R-:W-:Y:S05]  /*61e70*/  @!UPT UIADD3 URZ, URZ, URZ, URZ ;  /* 0x0000003f3f3ff290 */ /* 0x000fea000fffe03f */
[----:B------:R0:W-:Y:S04]  /*61e80*/  STL.64 [R1+0x3c0], R16 ;  /* 0x0003c01001007387 */ /* 0x0001e80000100a00 */
[----:B------:R-:W-:Y:S04]  /*61e90*/  STL.64 [R1+0x3c8], R18 ;  /* 0x0003c81201007387 */ /* 0x000fe80000100a00 */
[----:B0-----:R-:W2:Y:S01]  /*61ea0*/  LDL.LU.64 R16, [R1+0x40a8] ;  /* 0x0040a80001107983 */ /* 0x001ea20000300a00 */
[----:B------:R-:W-:Y:S01]  /*61eb0*/  IMAD.MOV.U32 R12, RZ, RZ, R6 ;  /* 0x000000ffff0c7224 */ /* 0x000fe200078e0006 */
        /* <DEDUP_REMOVED lines=45> */
[----:B------:R-:W2:Y:S11]  /*62190*/  LDL.LU.64 R20, [R1+0x4010] ;  /* 0x0040100001147983 */ /* 0x000eb60000300a00 */
[----:B------:R-:W-:Y:S10]  /*621a0*/  @!UPT UIADD3 URZ, URZ, URZ, URZ ;  /* 0x0000003f3f3ff290 */ /* 0x000ff4000fffe03f */
[----:B------:R-:W-:Y:S04]  /*621b0*/  STL.64 [R1+0x350], R16 ;  /* 0x0003501001007387 */ /* 0x000fe80000100a00 */
[----:B------:R0:W-:Y:S04]  /*621c0*/  STL.64 [R1+0x358], R18 ;  /* 0x0003581201007387 */ /* 0x0001e80000100a00 */
[----:B0-----:R-:W2:Y:S04]  /*621d0*/  LDL.LU.64 R18, [R1+0x4008] ;  /* 0x0040080001127983 */ /* 0x001ea80000300a00 */
[----:B------:R-:W2:Y:S01]  /*621e0*/  LDL.LU.64 R16, [R1+0x4000] ;  /* 0x0040000001107983 */ /* 0x000ea20000300a00 */
[----:B------:R-:W-:Y:S01]  /*621f0*/  MOV R13, R0 ;  /* 0x00000000000d7202 */ /* 0x000fe20000000f00 */
[----:B--2---:R-:W-:Y:S02]  /*62200*/  HMMA.16816.F32.BF16 R24, R24, R20, R16 ;  /* 0x000000141818723c */ /* 0x004fe40000041810 */
[----:B------:R-:W2:Y:S04]  /*62210*/  LDL.LU.64 R18, [R1+0x3ff8] ;  /* 0x003ff80001127983 */ /* 0x000ea80000300a00 */
[----:B------:R-:W2:Y:S04]  /*62220*/  LDL.LU.64 R16, [R1+0x3ff0] ;  /* 0x003ff00001107983 */ /* 0x000ea80000300a00 */
[----:B------:R-:W3:Y:S04]  /*62230*/  LDL.LU R20, [R1+0xd90] ;  /* 0x000d900001147983 */ /* 0x000ee80000300800 */
[----:B------:R-:W4:Y:S09]  /*62240*/  LDL.LU R21, [R1+0xd94] ;  /* 0x000d940001157983 */ /* 0x000f320000300800 */
[----:B------:R0:W-:Y:S04]  /*62250*/  STL.64 [R1+0x340], R24 ;  /* 0x0003401801007387 */ /* 0x0001e80000100a00 */
[----:B------:R1:W-:Y:S04]  /*62260*/  STL.64 [R1+0x348], R26 ;  /* 0x0003481a01007387 */ /* 0x0003e80000100a00 */
[----:B------:R-:W2:Y:S04]  /*62270*/  LDL.LU R22, [R1+0xd98] ;  /* 0x000d980001167983 */ /* 0x000ea80000300800 */
[----:B------:R-:W2:Y:S04]  /*62280*/  LDL.LU R0, [R1+0xd9c] ;  /* 0x000d9c0001007983 */ /* 0x000ea80000300800 */
[----:B0-----:R-:W2:Y:S04]  /*62290*/  LDL.LU R24, [R1+0xda0] ;  /* 0x000da00001187983 */ /* 0x001ea80000300800 */
[----:B------:R-:W2:Y:S04]  /*622a0*/  LDL.LU R25, [R1+0xda4] ;  /* 0x000da40001197983 */ /* 0x000ea80000300800 */
[----:B-1----:R-:W2:Y:S04]  /*622b0*/  LDL.LU R26, [R1+0xda8] ;  /* 0x000da800011a7983 */ /* 0x002ea80000300800 */
[----:B------:R-:W2:Y:S04]  /*622c0*/  LDL.LU R27, [R1+0xdac] ;  /* 0x000dac00011b7983 */ /* 0x000ea80000300800 */
[----:B------:R-:W2:Y:S04]  /*622d0*/  LDL.LU R15, [R1+0xdb0] ;  /* 0x000db000010f7983 */ /* 0x000ea80000300800 */
[----:B------:R-:W2:Y:S04]  /*622e0*/  LDL.LU R11, [R1+0xdb4] ;  /* 0x000db400010b7983 */ /* 0x000ea80000300800 */
[----:B------:R-:W2:Y:S01]  /*622f0*/  LDL.LU R10, [R1+0xdb8] ;  /* 0x000db800010a7983 */ /* 0x000ea20000300800 */
[----:B------:R-:W-:Y:S01]  /*62300*/  MOV R9, R7 ;  /* 0x0000000700097202 */ /* 0x000fe20000000f00 */
[----:B---3--:R-:W-:-:S02]  /*62310*/  FMUL R20, R29, R20 ;  /* 0x000000141d147220 */ /* 0x008fc40000400000 */
[----:B----4-:R-:W-:Y:S02]  /*62320*/  FMUL R21, R29, R21 ;  /* 0x000000151d157220 */ /* 0x010fe40000400000 */
[C---:B--2---:R-:W-:Y:S02]  /*62330*/  FMUL R22, R28.reuse, R22 ;  /* 0x000000161c167220 */ /* 0x044fe40000400000 */
[----:B------:R-:W-:Y:S01]  /*62340*/  FMUL R23, R28, R0 ;  /* 0x000000001c177220 */ /* 0x000fe20000400000 */
[----:B------:R-:W-:Y:S04]  /*62350*/  STL.64 [R1+0x3fe8], R10 ;  /* 0x003fe80a01007387 */ /* 0x000fe80000100a00 */
[----:B------:R0:W-:Y:S02]  /*62360*/  STL.64 [R1+0x3fe0], R8 ;  /* 0x003fe00801007387 */ /* 0x0001e40000100a00 */
[----:B0-----:R-:W-:-:S02]  /*62370*/  MOV R8, R3 ;  /* 0x0000000300087202 */ /* 0x001fc40000000f00 */
[----:B------:R-:W-:Y:S01]  /*62380*/  MOV R9, R2 ;  /* 0x0000000200097202 */ /* 0x000fe20000000f00 */
[----:B------:R-:W2:Y:S04]  /*62390*/  LDL.LU R3, [R1+0xdbc] ;  /* 0x000dbc0001037983 */ /* 0x000ea80000300800 */
[----:B------:R-:W3:Y:S04]  /*623a0*/  LDL.LU R14, [R1+0xdc0] ;  /* 0x000dc000010e7983 */ /* 0x000ee80000300800 */
[----:B------:R-:W4:Y:S01]  /*623b0*/  LDL.LU R7, [R1+0xdc4] ;  /* 0x000dc40001077983 */ /* 0x000f220000300800 */
[----:B------:R-:W-:Y:S03]  /*623c0*/  HMMA.16816.F32.BF16 R20, R16, R8, R20 ;  /* 0x000000081014723c */ /* 0x000fe60000041814 */
[----:B------:R-:W3:Y:S04]  /*623d0*/  LDL.LU R2, [R1+0xdc8] ;  /* 0x000dc80001027983 */ /* 0x000ee80000300800 */
[----:B------:R-:W3:Y:S04]  /*623e0*/  LDL.LU R0, [R1+0xdcc] ;  /* 0x000dcc0001007983 */ /* 0x000ee80000300800 */
[----:B------:R-:W3:Y:S04]  /*623f0*/  LDL.LU.64 R10, [R1+0x3fe8] ;  /* 0x003fe800010a7983 */ /* 0x000ee80000300a00 */
[----:B------:R-:W3:Y:S01]  /*62400*/  LDL.LU.64 R8, [R1+0x3fe0] ;  /* 0x003fe00001087983 */ /* 0x000ee20000300a00 */
[----:B------:R-:W-:-:S02]  /*62410*/  FMUL R24, R29, R24 ;  /* 0x000000181d187220 */ /* 0x000fc40000400000 */
[C---:B------:R-:W-:Y:S02]  /*62420*/  FMUL R25, R29.reuse, R25 ;  /* 0x000000191d197220 */ /* 0x040fe40000400000 */
[C---:B------:R-:W-:Y:S02]  /*62430*/  FMUL R26, R28.reuse, R26 ;  /* 0x0000001a1c1a7220 */ /* 0x040fe40000400000 */
[----:B------:R-:W-:Y:S01]  /*62440*/  FMUL R27, R28, R27 ;  /* 0x0000001b1c1b7220 */ /* 0x000fe20000400000 */
[----:B------:R0:W-:Y:S04]  /*62450*/  STL.64 [R1+0x330], R20 ;  /* 0x0003301401007387 */ /* 0x0001e80000100a00 */
[----:B------:R2:W-:Y:S01]  /*62460*/  STL.64 [R1+0x338], R22 ;  /* 0x0003381601007387 */ /* 0x0005e20000100a00 */
[----:B0-----:R-:W-:-:S02]  /*62470*/  FMUL R20, R29, R15 ;  /* 0x0000000f1d147220 */ /* 0x001fc40000400000 */
[C---:B--2---:R-:W-:Y:S01]  /*62480*/  FMUL R23, R28.reuse, R3 ;  /* 0x000000031c177220 */ /* 0x044fe20000400000 */
[C---:B---3--:R-:W-:Y:S01]  /*62490*/  HMMA.16816.F32.BF16 R24, R16.reuse, R8, R24 ;  /* 0x000000081018723c */ /* 0x048fe20000041818 */
[C---:B------:R-:W-:Y:S02]  /*624a0*/  FMUL R21, R29.reuse, R11 ;  /* 0x0000000b1d157220 */ /* 0x040fe40000400000 */
[----:B------:R-:W-:Y:S02]  /*624b0*/  FMUL R22, R28, R10 ;  /* 0x0000000a1c167220 */ /* 0x000fe40000400000 */
[----:B------:R-:W2:Y:S04]  /*624c0*/  LDL.LU.64 R10, [R1+0x3fd8] ;  /* 0x003fd800010a7983 */ /* 0x000ea80000300a00 */
[----:B------:R-:W3:Y:S01]  /*624d0*/  LDL.LU.64 R8, [R1+0x3fd0] ;  /* 0x003fd00001087983 */ /* 0x000ee20000300a00 */
[----:B------:R-:W-:Y:S03]  /*624e0*/  HMMA.16816.F32.BF16 R20, R16, R12, R20 ;  /* 0x0000000c1014723c */ /* 0x000fe60000041814 */
[----:B------:R-:W2:Y:S10]  /*624f0*/  LDL.LU R3, [R1+0xddc] ;  /* 0x000ddc0001037983 */ /* 0x000eb40000300800 */
[----:B------:R0:W-:Y:S04]  /*62500*/  STL.64 [R1+0x320], R24 ;  /* 0x0003201801007387 */ /* 0x0001e80000100a00 */
[----:B------:R-:W-:Y:S01]  /*62510*/  STL.64 [R1+0x328], R26 ;  /* 0x0003281a01007387 */ /* 0x000fe20000100a00 */
[----:B0-----:R-:W-:-:S03]  /*62520*/  FMUL R24, R29, R14 ;  /* 0x0000000e1d187220 */ /* 0x001fc60000400000 */
[----:B------:R-:W2:Y:S04]  /*62530*/  LDL.LU.64 R14, [R1+0x3fc8] ;  /* 0x003fc800010e7983 */ /* 0x000ea80000300a00 */
[----:B------:R-:W2:Y:S04]  /*62540*/  LDL.LU.64 R12, [R1+0x3fc0] ;  /* 0x003fc000010c7983 */ /* 0x000ea80000300a00 */
[----:B------:R0:W-:Y:S04]  /*62550*/  STL.64 [R1+0x310], R20 ;  /* 0x0003101401007387 */ /* 0x0001e80000100a00 */
[----:B------:R1:W-:Y:S04]  /*62560*/  STL.64 [R1+0x318], R22 ;  /* 0x0003181601007387 */ /* 0x0003e80000100a00 */
[----:B0-----:R-:W3:Y:S04]  /*62570*/  LDL.LU R21, [R1+0xdd0] ;  /* 0x000dd00001157983 */ /* 0x001ee80000300800 */
[----:B-1----:R-:W3:Y:S04]  /*62580*/  LDL.LU R22, [R1+0xdd4] ;  /* 0x000dd40001167983 */ /* 0x002ee80000300800 */
[----:B------:R-:W3:Y:S01]  /*62590*/  LDL.LU R23, [R1+0xdd8] ;  /* 0x000dd80001177983 */ /* 0x000ee20000300800 */
[----:B----4-:R-:W-:-:S02]  /*625a0*/  FMUL R25, R29, R7 ;  /* 0x000000071d197220 */ /* 0x010fc40000400000 */
[C---:B------:R-:W-:Y:S01]  /*625b0*/  FMUL R26, R28.reuse, R2 ;  /* 0x000000021c1a7220 */ /* 0x040fe20000400000 */
[----:B------:R-:W4:Y:S01]  /*625c0*/  LDL.LU R7, [R1+0xdf0] ;  /* 0x000df00001077983 */ /* 0x000f220000300800 */
[----:B------:R-:W-:-:S03]  /*625d0*/  FMUL R27, R28, R0 ;  /* 0x000000001c1b7220 */ /* 0x000fc60000400000 */
[----:B------:R-:W4:Y:S04]  /*625e0*/  LDL.LU R2, [R1+0xdf4] ;  /* 0x000df40001027983 */ /* 0x000f280000300800 */
[----:B------:R-:W4:Y:S01]  /*625f0*/  LDL.LU R0, [R1+0xdf8] ;  /* 0x000df80001007983 */ /* 0x000f220000300800 */
[----:B--2---:R-:W-:Y:S01]  /*62600*/  HMMA.16816.F32.BF16 R24, R16, R12, R24 ;  /* 0x0000000c1018723c */ /* 0x004fe20000041818 */
[C---:B---3--:R-:W-:Y:S11]  /*62610*/  FMUL R20, R29.reuse, R21 ;  /* 0x000000151d147220 */ /* 0x048ff60000400000 */
[----:B------:R-:W-:Y:S11]  /*62620*/  @!UPT UIADD3 URZ, URZ, URZ, URZ ;  /* 0x0000003f3f3ff290 */ /* 0x000ff6000fffe03f */
[----:B------:R0:W-:Y:S04]  /*62630*/  STL.64 [R1+0x300], R24 ;  /* 0x0003001801007387 */ /* 0x0001e80000100a00 */
[----:B------:R1:W-:Y:S01]  /*62640*/  STL.64 [R1+0x308], R26 ;  /* 0x0003081a01007387 */ /* 0x0003e20000100a00 */
[----:B------:R-:W-:-:S03]  /*62650*/  FMUL R21, R29, R22 ;  /* 0x000000161d157220 */ /* 0x000fc60000400000 */
[----:B0-----:R-:W2:Y:S04]  /*62660*/  LDL.LU R24, [R1+0xde0] ;  /* 0x000de00001187983 */ /* 0x001ea80000300800 */
[----:B------:R-:W3:Y:S04]  /*62670*/  LDL.LU R25, [R1+0xde4] ;  /* 0x000de40001197983 */ /* 0x000ee80000300800 */
[----:B-1----:R-:W3:Y:S04]  /*62680*/  LDL.LU R26, [R1+0xde8] ;  /* 0x000de800011a7983 */ /* 0x002ee80000300800 */
[----:B------:R-:W3:Y:S01]  /*62690*/  LDL.LU R27, [R1+0xdec] ;  /* 0x000dec00011b7983 */ /* 0x000ee20000300800 */
[----:B------:R-:W-:-:S02]  /*626a0*/  FMUL R22, R28, R23 ;  /* 0x000000171c167220 */ /* 0x000fc40000400000 */
[----:B------:R-:W-:Y:S01]  /*626b0*/  FMUL R23, R28, R3 ;  /* 0x000000031c177220 */ /* 0x000fe20000400000 */
[----:B------:R-:W-:Y:S04]  /*626c0*/  STL.64 [R1+0x3f28], R14 ;  /* 0x003f280e01007387 */ /* 0x000fe80000100a00 */
[----:B------:R0:W-:Y:S04]  /*626d0*/  STL.64 [R1+0x3f20], R12 ;  /* 0x003f200c01007387 */ /* 0x0001e80000100a00 */
[----:B------:R-:W3:Y:S01]  /*626e0*/  LDL.LU R3, [R1+0xdfc] ;  /* 0x000dfc0001037983 */ /* 0x000ee20000300800 */
[----:B0-----:R-:W-:-:S03]  /*626f0*/  IMAD.MOV.U32 R12, RZ, RZ, R5 ;  /* 0x000000ffff0c7224 */ /* 0x001fc600078e0005 */
[----:B------:R-:W3:Y:S01]  /*62700*/  LDL.LU R5, [R1+0x3fbc] ;  /* 0x003fbc0001057983 */ /* 0x000ee20000300800 */
[----:B------:R-:W-:Y:S01]  /*62710*/  MOV R13, R6 ;  /* 0x00000006000d7202 */ /* 0x000fe20000000f00 */
[----:B------:R-:W-:Y:S02]  /*62720*/  HMMA.16816.F32.BF16 R20, R16, R8, R20 ;  /* 0x000000081014723c */ /* 0x000fe40000041814 */
[----:B------:R-:W3:Y:S04]  /*62730*/  LDL.LU R6, [R1+0x3fb8] ;  /* 0x003fb80001067983 */ /* 0x000ee80000300800 */
[----:B------:R-:W-:Y:S04]  /*62740*/  STL.64 [R1+0x3f38], R10 ;  /* 0x003f380a01007387 */ /* 0x000fe80000100a00 */
[----:B------:R-:W-:Y:S11]  /*62750*/  STL.64 [R1+0x3f30], R8 ;  /* 0x003f300801007387 */ /* 0x000ff60000100a00 */
[----:B------:R-:W-:Y:S02]  /*62760*/  @!UPT UIADD3 URZ, URZ, URZ, URZ ;  /* 0x0000003f3f3ff290 */ /* 0x000fe4000fffe03f */
[----:B------:R4:W-:Y:S04]  /*62770*/  STL.64 [R1+0x2e0], R20 ;  /* 0x0002e01401007387 */ /* 0x0009e80000100a00 */
[----:B------:R0:W-:Y:S01]  /*62780*/  STL.64 [R1+0x2e8], R22 ;  /* 0x0002e81601007387 */ /* 0x0001e20000100a00 */
[C---:B----4-:R-:W-:Y:S02]  /*62790*/  FMUL R21, R29.reuse, R2 ;  /* 0x000000021d157220 */ /* 0x050fe40000400000 */
[----:B0-----:R-:W-:Y:S02]  /*627a0*/  FMUL R22, R28, R0 ;  /* 0x000000001c167220 */ /* 0x001fe40000400000 */
[C---:B------:R-:W-:Y:S02]  /*627b0*/  FMUL R20, R29.reuse, R7 ;  /* 0x000000071d147220 */ /* 0x040fe40000400000 */
[----:B--2---:R-:W-:-:S02]  /*627c0*/  FMUL R24, R29, R24 ;  /* 0x000000181d187220 */ /* 0x004fc40000400000 */
[----:B---3--:R-:W-:Y:S02]  /*627d0*/  FMUL R25, R29, R25 ;  /* 0x000000191d197220 */ /* 0x008fe40000400000 */
[C---:B------:R-:W-:Y:S02]  /*627e0*/  FMUL R26, R28.reuse, R26 ;  /* 0x0000001a1c1a7220 */ /* 0x040fe40000400000 */
[----:B------:R-:W-:-:S07]  /*627f0*/  FMUL R27, R28, R27 ;  /* 0x0000001b1c1b7220 */ /* 0x000fce0000400000 */
[----:B------:R-:W-:Y:S01]  /*62800*/  HMMA.16816.F32.BF16 R8, R16, R4, R24 ;  /* 0x000000041008723c */ /* 0x000fe20000041818 */
[----:B------:R-:W2:Y:S04]  /*62810*/  LDL.LU R27, [R1+0xe00] ;  /* 0x000e0000011b7983 */ /* 0x000ea80000300800 */
[----:B------:R-:W3:Y:S11]  /*62820*/  LDL.LU R2, [R1+0xe04] ;  /* 0x000e040001027983 */ /* 0x000ef60000300800 */
[----:B------:R-:W-:Y:S07]  /*62830*/  @!UPT UIADD3 URZ, URZ, URZ, URZ ;  /* 0x0000003f3f3ff290 */ /* 0x000fee000fffe03f */
[----:B------:R-:W-:Y:S04]  /*62840*/  STL.64 [R1+0x2d0], R8 ;  /* 0x0002d00801007387 */ /* 0x000fe80000100a00 */
[----:B------:R0:W-:Y:S04]  /*62850*/  STL.64 [R1+0x2d8], R10 ;  /* 0x0002d80a01007387 */ /* 0x0001e80000100a00 */
[----:B------:R-:W4:Y:S04]  /*62860*/  LDL.LU R0, [R1+0xe08] ;  /* 0x000e080001007983 */ /* 0x000f280000300800 */
[----:B0-----:R-:W2:Y:S04]  /*62870*/  LDL.LU R10, [R1+0xe0c] ;  /* 0x000e0c00010a7983 */ /* 0x001ea80000300800 */
[----:B------:R-:W2:Y:S04]  /*62880*/  LDL.LU R15, [R1+0xe90] ;  /* 0x000e9000010f7983 */ /* 0x000ea80000300800 */
[----:B------:R-:W2:Y:S01]  /*62890*/  LDL.LU R7, [R1+0xe94] ;  /* 0x000e940001077983 */ /* 0x000ea20000300800 */
[----:B------:R-:W-:-:S03]  /*628a0*/  FMUL R23, R28, R3 ;  /* 0x000000031c177220 */ /* 0x000fc60000400000 */
[----:B--2---:R-:W-:Y:S04]  /*628b0*/  STL.64 [R1+0x3fb0], R6 ;  /* 0x003fb00601007387 */ /* 0x004fe80000100a00 */
[----:B------:R0:W-:Y:S04]  /*628c0*/  STL.64 [R1+0x3fa8], R4 ;  /* 0x003fa80401007387 */ /* 0x0001e80000100a00 */
[----:B0-----:R-:W2:Y:S04]  /*628d0*/  LDL.LU.64 R4, [R1+0x30] ;  /* 0x0000300001047983 */ /* 0x001ea80000300a00 */
[----:B------:R-:W4:Y:S04]  /*628e0*/  LDL.LU R3, [R1+0xe98] ;  /* 0x000e980001037983 */ /* 0x000f280000300800 */
[----:B------:R-:W4:Y:S01]  /*628f0*/  LDL.LU R14, [R1+0xe9c] ;  /* 0x000e9c00010e7983 */ /* 0x000f220000300800 */
[----:B------:R-:W-:-:S02]  /*62900*/  FMUL R24, R29, R27 ;  /* 0x0000001b1d187220 */ /* 0x000fc40000400000 */
[----:B---3--:R-:W-:Y:S01]  /*62910*/  FMUL R25, R29, R2 ;  /* 0x000000021d197220 */ /* 0x008fe20000400000 */
[----:B--2---:R-:W-:Y:S01]  /*62920*/  HMMA.16816.F32.BF16 R20, R16, R4, R20 ;  /* 0x000000041014723c */ /* 0x004fe20000041814 */
[----:B----4-:R-:W-:Y:S04]  /*62930*/  STL [R1+0x3fa0], R14 ;  /* 0x003fa00e01007387 */ /* 0x010fe80000100800 */
[----:B------:R0:W-:Y:S04]  /*62940*/  STL.64 [R1+0x3f98], R12 ;  /* 0x003f980c01007387 */ /* 0x0001e80000100a00 */
[----:B0-----:R-:W2:Y:S04]  /*62950*/  LDL.LU.64 R12, [R1+0x150] ;  /* 0x00015000010c7983 */ /* 0x001ea80000300a00 */
[----:B------:R-:W3:Y:S04]  /*62960*/  LDL.LU R9, [R1+0xea0] ;  /* 0x000ea00001097983 */ /* 0x000ee80000300800 */
[----:B------:R-:W4:Y:S04]  /*62970*/  LDL.LU R8, [R1+0xea4] ;  /* 0x000ea40001087983 */ /* 0x000f280000300800 */
[----:B------:R-:W3:Y:S04]  /*62980*/  LDL.LU R11, [R1+0xea8] ;  /* 0x000ea800010b7983 */ /* 0x000ee80000300800 */
[----:B------:R-:W-:Y:S04]  /*62990*/  STL.64 [R1+0x2c0], R20 ;  /* 0x0002c01401007387 */ /* 0x000fe80000100a00 */
[----:B------:R0:W-:Y:S04]  /*629a0*/  STL.64 [R1+0x2c8], R22 ;  /* 0x0002c81601007387 */ /* 0x0001e80000100a00 */
[----:B------:R-:W3:Y:S01]  /*629b0*/  LDL.LU.64 R6, [R1+0x3fb0] ;  /* 0x003fb00001067983 */ /* 0x000ee20000300a00 */
[----:B------:R-:W-:-:S02]  /*629c0*/  FMUL R26, R28, R0 ;  /* 0x000000001c1a7220 */ /* 0x000fc40000400000 */
[C---:B------:R-:W-:Y:S01]  /*629d0*/  FMUL R27, R28.reuse, R10 ;  /* 0x0000000a1c1b7220 */ /* 0x040fe20000400000 */
[----:B------:R-:W-:Y:S01]  /*629e0*/  MOV R2, R4 ;  /* 0x0000000400027202 */ /* 0x000fe20000000f00 */
[----:B------:R-:W-:Y:S02]  /*629f0*/  IMAD.MOV.U32 R0, RZ, RZ, R5 ;  /* 0x000000ffff007224 */ /* 0x000fe400078e0005 */
[----:B------:R-:W3:Y:S04]  /*62a00*/  LDL.LU.64 R4, [R1+0x3fa8] ;  /* 0x003fa80001047983 */ /* 0x000ee80000300a00 */
[----:B------:R-:W4:Y:S01]  /*62a10*/  LDL.LU R10, [R1+0xeac] ;  /* 0x000eac00010a7983 */ /* 0x000f220000300800 */
[----:B0-----:R-:W-:Y:S01]  /*62a20*/  FMUL R22, R28, R3 ;  /* 0x000000031c167220 */ /* 0x001fe20000400000 */
[----:B--2---:R-:W-:Y:S01]  /*62a30*/  HMMA.16816.F32.BF16 R24, R16, R12, R24 ;  /* 0x0000000c1018723c */ /* 0x004fe20000041818 */
[----:B------:R-:W-:Y:S11]  /*62a40*/  MOV R3, R13 ;  /* 0x0000000d00037202 */ /* 0x000ff60000000f00 */
[----:B------:R-:W-:Y:S11]  /*62a50*/  @!UPT UIADD3 URZ, URZ, URZ, URZ ;  /* 0x0000003f3f3ff290 */ /* 0x000ff6000fffe03f */
[----:B------:R0:W-:Y:S04]  /*62a60*/  STL.64 [R1+0x2b0], R24 ;  /* 0x0002b01801007387 */ /* 0x0001e80000100a00 */
[----:B------:R-:W-:Y:S04]  /*62a70*/  STL.64 [R1+0x2b8], R26 ;  /* 0x0002b81a01007387 */ /* 0x000fe80000100a00 */
[----:B------:R-:W2:Y:S01]  /*62a80*/  LDL.LU R14, [R1+0x3fa0] ;  /* 0x003fa000010e7983 */ /* 0x000ea20000300800 */
[----:B---3--:R-:W-:Y:S01]  /*62a90*/  FMUL R21, R29, R7 ;  /* 0x000000071d157220 */ /* 0x008fe20000400000 */
[----:B------:R-:W-:-:S02]  /*62aa0*/  MOV R7, R12 ;  /* 0x0000000c00077202 */ /* 0x000fc40000000f00 */
[----:B------:R-:W3:Y:S01]  /*62ab0*/  LDL.LU.64 R12, [R1+0x3f98] ;  /* 0x003f9800010c7983 */ /* 0x000ee20000300a00 */
[----:B------:R-:W-:-:S03]  /*62ac0*/  FMUL R20, R29, R15 ;  /* 0x0000000f1d147220 */ /* 0x000fc60000400000 */
[----:B------:R-:W-:Y:S04]  /*62ad0*/  STL.64 [R1+0x3f48], R6 ;  /* 0x003f480601007387 */ /* 0x000fe80000100a00 */
[----:B------:R1:W-:Y:S04]  /*62ae0*/  STL.64 [R1+0x3f40], R4 ;  /* 0x003f400401007387 */ /* 0x0003e80000100a00 */
[----:B0-----:R-:W4:Y:S04]  /*62af0*/  LDL.LU R24, [R1+0xeb0] ;  /* 0x000eb00001187983 */ /* 0x001f280000300800 */
[----:B-1----:R-:W4:Y:S01]  /*62b00*/  LDL.LU R5, [R1+0xeb4] ;  /* 0x000eb40001057983 */ /* 0x002f220000300800 */
[----:B--2---:R-:W-:-:S07]  /*62b10*/  FMUL R23, R28, R14 ;  /* 0x0000000e1c177220 */ /* 0x004fce0000400000 */
[----:B---3--:R-:W-:Y:S11]  /*62b20*/  HMMA.16816.F32.BF16 R12, R16, R12, R20 ;  /* 0x0000000c100c723c */ /* 0x008ff60000041814 */
[----:B------:R-:W-:Y:S11]  /*62b30*/  @!UPT UIADD3 URZ, URZ, URZ, URZ ;  /* 0x0000003f3f3ff290 */ /* 0x000ff6000fffe03f */
[----:B------:R-:W-:Y:S01]  /*62b40*/  @!UPT UIADD3 URZ, URZ, URZ, URZ ;  /* 0x0000003f3f3ff290 */ /* 0x000fe2000fffe03f */
[----:B------:R0:W-:Y:S04]  /*62b50*/  STL.64 [R1+0x2a0], R12 ;  /* 0x0002a00c01007387 */ /* 0x0001e80000100a00 */
[----:B------:R1:W-:Y:S04]  /*62b60*/  STL.64 [R1+0x2a8], R14 ;  /* 0x0002a80e01007387 */ /* 0x0003e80000100a00 */
[----:B------:R-:W2:Y:S04]  /*62b70*/  LDL.LU R4, [R1+0xeb8] ;  /* 0x000eb80001047983 */ /* 0x000ea80000300800 */
[----:B------:R-:W3:Y:S04]  /*62b80*/  LDL R20, [R1+0x130] ;  /* 0x0001300001147983 */ /* 0x000ee80000100800 */
[----:B------:R-:W3:Y:S04]  /*62b90*/  LDL R21, [R1+0x134] ;  /* 0x0001340001157983 */ /* 0x000ee80000100800 */
[----:B0-----:R-:W2:Y:S04]  /*62ba0*/  LDL.LU R12, [R1+0xebc] ;  /* 0x000ebc00010c7983 */ /* 0x001ea80000300800 */
[----:B-1----:R-:W2:Y:S01]  /*62bb0*/  LDL.LU R14, [R1+0xec0] ;  /* 0x000ec000010e7983 */ /* 0x002ea20000300800 */
[----:B----4-:R-:W-:-:S02]  /*62bc0*/  FMUL R8, R29, R8 ;  /* 0x000000081d087220 */ /* 0x010fc40000400000 */
[C---:B------:R-:W-:Y:S02]  /*62bd0*/  FMUL R7, R28.reuse, R11 ;  /* 0x0000000b1c077220 */ /* 0x040fe40000400000 */
[----:B------:R-:W-:Y:S01]  /*62be0*/  FMUL R6, R28, R10 ;  /* 0x0000000a1c067220 */ /* 0x000fe20000400000 */
[----:B------:R-:W-:Y:S01]  /*62bf0*/  MOV R13, R8 ;  /* 0x00000008000d7202 */ /* 0x000fe20000000f00 */
[----:B--2---:R0:W-:Y:S04]  /*62c00*/  STL [R1+0x3f90], R14 ;  /* 0x003f900e01007387 */ /* 0x0041e80000100800 */
[----:B------:R1:W-:Y:S04]  /*62c10*/  STL [R1+0x3f8c], R12 ;  /* 0x003f8c0c01007387 */ /* 0x0003e80000100800 */
[----:B------:R-:W2:Y:S04]  /*62c20*/  LDL.LU R11, [R1+0xec4] ;  /* 0x000ec400010b7983 */ /* 0x000ea80000300800 */
[----:B------:R-:W4:Y:S04]  /*62c30*/  LDL.LU R10, [R1+0xec8] ;  /* 0x000ec800010a7983 */ /* 0x000f280000300800 */
[----:B------:R-:W2:Y:S01]  /*62c40*/  LDL.LU R8, [R1+0xecc] ;  /* 0x000ecc0001087983 */ /* 0x000ea20000300800 */
[----:B------:R-:W-:Y:S01]  /*62c50*/  FMUL R9, R29, R9 ;  /* 0x000000091d097220 */ /* 0x000fe20000400000 */
[----:B0-----:R-:W-:Y:S01]  /*62c60*/  MOV R14, R7 ;  /* 0x00000007000e7202 */ /* 0x001fe20000000f00 */
[----:B------:R-:W-:-:S02]  /*62c70*/  IMAD.MOV.U32 R15, RZ, RZ, R6 ;  /* 0x000000ffff0f7224 */ /* 0x000fc400078e0006 */
[----:B-1----:R-:W-:-:S07]  /*62c80*/  IMAD.MOV.U32 R12, RZ, RZ, R9 ;  /* 0x000000ffff0c7224 */ /* 0x002fce00078e0009 */
[----:B---3--:R-:W-:Y:S01]  /*62c90*/  HMMA.16816.F32.BF16 R20, R16, R20, R12 ;  /* 0x000000141014723c */ /* 0x008fe2000004180c */
[----:B--2---:R0:W-:Y:S04]  /*62ca0*/  STL [R1+0x3f88], R8 ;  /* 0x003f880801007387 */ /* 0x0041e80000100800 */
[----:B------:R-:W2:Y:S04]  /*62cb0*/  LDL R9, [R1+0x124] ;  /* 0x0001240001097983 */ /* 0x000ea80000100800 */
[----:B0-----:R-:W2:Y:S04]  /*62cc0*/  LDL R8, [R1+0x120] ;  /* 0x0001200001087983 */ /* 0x001ea80000100800 */
[----:B------:R-:W3:Y:S04]  /*62cd0*/  LDL.LU R7, [R1+0xed0] ;  /* 0x000ed00001077983 */ /* 0x000ee80000300800 */
[----:B------:R-:W2:Y:S04]  /*62ce0*/  LDL.LU R6, [R1+0xed4] ;  /* 0x000ed40001067983 */ /* 0x000ea80000300800 */
[----:B------:R-:W2:Y:S04]  /*62cf0*/  LDL.LU R14, [R1+0x3f90] ;  /* 0x003f9000010e7983 */ /* 0x000ea80000300800 */
[----:B------:R-:W2:Y:S01]  /*62d00*/  LDL.LU R12, [R1+0x3f8c] ;  /* 0x003f8c00010c7983 */ /* 0x000ea20000300800 */
[----:B------:R-:W-:-:S02]  /*62d10*/  FMUL R24, R29, R24 ;  /* 0x000000181d187220 */ /* 0x000fc40000400000 */
[----:B------:R-:W-:Y:S02]  /*62d20*/  FMUL R25, R29, R5 ;  /* 0x000000051d197220 */ /* 0x000fe40000400000 */
[C---:B------:R-:W-:Y:S01]  /*62d30*/  FMUL R26, R28.reuse, R4 ;  /* 0x000000041c1a7220 */ /* 0x040fe20000400000 */
[----:B------:R-:W3:Y:S04]  /*62d40*/  LDL.LU R5, [R1+0xed8] ;  /* 0x000ed80001057983 */ /* 0x000ee80000300800 */
[----:B------:R-:W3:Y:S04]  /*62d50*/  LDL.LU R4, [R1+0xedc] ;  /* 0x000edc0001047983 */ /* 0x000ee80000300800 */
[----:B------:R-:W-:Y:S04]  /*62d60*/  STL.64 [R1+0x290], R20 ;  /* 0x0002901401007387 */ /* 0x000fe80000100a00 */
[----:B------:R-:W-:Y:S04]  /*62d70*/  STL.64 [R1+0x298], R22 ;  /* 0x0002981601007387 */ /* 0x000fe80000100a00 */
[----:B------:R-:W3:Y:S01]  /*62d80*/  LDL R13, [R1+0x104] ;  /* 0x00010400010d7983 */ /* 0x000ee20000100800 */
[----:B--2---:R-:W-:-:S03]  /*62d90*/  FMUL R27, R28, R12 ;  /* 0x0000000c1c1b7220 */ /* 0x004fc60000400000 */
[----:B------:R-:W2:Y:S04]  /*62da0*/  LDL R12, [R1+0x100] ;  /* 0x00010000010c7983 */ /* 0x000ea80000100800 */
[----:B------:R-:W-:Y:S01]  /*62db0*/  HMMA.16816.F32.BF16 R24, R16, R8, R24 ;  /* 0x000000081018723c */ /* 0x000fe20000041818 */
[----:B------:R-:W2:Y:S11]  /*62dc0*/  LDL.LU R8, [R1+0x3f88] ;  /* 0x003f880001087983 */ /* 0x000eb60000300800 */
[----:B------:R-:W-:Y:S11]  /*62dd0*/  @!UPT UIADD3 URZ, URZ, URZ, URZ ;  /* 0x0000003f3f3ff290 */ /* 0x000ff6000fffe03f */
[----:B------:R0:W-:Y:S04]  /*62de0*/  STL.64 [R1+0x280], R24 ;  /* 0x0002801801007387 */ /* 0x0001e80000100a00 */
[----:B------:R-:W-:Y:S04]  /*62df0*/  STL.64 [R1+0x288], R26 ;  /* 0x0002881a01007387 */ /* 0x000fe80000100a00 */
[----:B0-----:R-:W3:Y:S04]  /*62e00*/  LDL R24, [R1+0x110] ;  /* 0x0001100001187983 */ /* 0x001ee80000100800 */
[----:B------:R-:W3:Y:S01]  /*62e10*/  LDL R25, [R1+0x114] ;  /* 0x0001140001197983 */ /* 0x000ee20000100800 */
[----:B------:R-:W-:-:S03]  /*62e20*/  FMUL R20, R29, R14 ;  /* 0x0000000e1d147220 */ /* 0x000fc60000400000 */
[----:B------:R-:W0:Y:S04]  /*62e30*/  S2R R15, SR_TID.X ;  /* 0x00000000000f7919 */ /* 0x000e280000002100 */
[----:B------:R-:W1:Y:S01]  /*62e40*/  S2R R14, SR_TID.X ;  /* 0x00000000000e7919 */ /* 0x000e620000002100 */
[----:B------:R-:W-:Y:S02]  /*62e50*/  FMUL R21, R29, R11 ;  /* 0x0000000b1d157220 */ /* 0x000fe40000400000 */
[----:B----4-:R-:W-:Y:S01]  /*62e60*/  FMUL R22, R28, R10 ;  /* 0x0000000a1c167220 */ /* 0x010fe20000400000 */
[----:B0-----:R-:W-:Y:S02]  /*62e70*/  SHF.L.U32 R11, R15, 0x7, RZ ;  /* 0x000000070f0b7819 */ /* 0x001fe400000006ff */
[----:B-1----:R-:W-:-:S04]  /*62e80*/  LOP3.LUT R15, R14, 0x7, RZ, 0xc0, !PT ;  /* 0x000000070e0f7812 */ /* 0x002fc800078ec0ff */
[----:B------:R-:W-:-:S04]  /*62e90*/  SHF.L.U32 R15, R15, 0x4, RZ ;  /* 0x000000040f0f7819 */ /* 0x000fc800000006ff */
[----:B------:R-:W-:-:S04]  /*62ea0*/  LOP3.LUT R15, R15, 0x780, R11, 0xf8, !PT ;  /* 0x000007800f0f7812 */ /* 0x000fc800078ef80b */
[----:B------:R-:W-:Y:S01]  /*62eb0*/  LOP3.LUT R15, R15, 0x10, R14, 0x78, !PT ;  /* 0x000000100f0f7812 */ /* 0x000fe200078e780e */
[----:B--2---:R-:W-:-:S07]  /*62ec0*/  FMUL R23, R28, R8 ;  /* 0x000000081c177220 */ /* 0x004fce0000400000 */
[----:B---3--:R-:W-:Y:S01]  /*62ed0*/  HMMA.16816.F32.BF16 R20, R16, R24, R20 ;  /* 0x000000181014723c */ /* 0x008fe20000041814 */
[----:B------:R-:W0:Y:S11]  /*62ee0*/  LDSM.16.M88.4 R24, [R15+0x33800] ;  /* 0x033800000f18783b */ /* 0x000e360000000200 */
[----:B------:R-:W-:Y:S11]  /*62ef0*/  @!UPT UIADD3 URZ, URZ, URZ, URZ ;  /* 0x0000003f3f3ff290 */ /* 0x000ff6000fffe03f */
[----:B------:R1:W-:Y:S04]  /*62f00*/  STL.64 [R1+0x270], R20 ;  /* 0x0002701401007387 */ /* 0x0003e80000100a00 */
[----:B------:R-:W-:Y:S04]  /*62f10*/  STL.64 [R1+0x278], R22 ;  /* 0x0002781601007387 */ /* 0x000fe80000100a00 */
[----:B-1----:R-:W2:Y:S04]  /*62f20*/  LDL.LU R20, [R1+0xee0] ;  /* 0x000ee00001147983 */ /* 0x002ea80000300800 */
[----:B------:R-:W3:Y:S04]  /*62f30*/  LDL.LU R15, [R1+0xee4] ;  /* 0x000ee400010f7983 */ /* 0x000ee80000300800 */
[----:B------:R-:W4:Y:S04]  /*62f40*/  LDL.LU R14, [R1+0xee8] ;  /* 0x000ee800010e7983 */ /* 0x000f280000300800 */
[----:B0-----:R-:W-:Y:S04]  /*62f50*/  STL.64 [R1+0x3f58], R26 ;  /* 0x003f581a01007387 */ /* 0x001fe80000100a00 */
[----:B------:R0:W-:Y:S04]  /*62f60*/  STL.64 [R1+0x3f50], R24 ;  /* 0x003f501801007387 */ /* 0x0001e80000100a00 */
[----:B0-----:R-:W2:Y:S04]  /*62f70*/  LDL R24, [R1+0xd0] ;  /* 0x0000d00001187983 */ /* 0x001ea80000100800 */
[----:B------:R-:W2:Y:S01]  /*62f80*/  LDL R25, [R1+0xd4] ;  /* 0x0000d40001197983 */ /* 0x000ea20000100800 */
[----:B------:R-:W-:-:S02]  /*62f90*/  FMUL R11, R28, R4 ;  /* 0x000000041c0b7220 */ /* 0x000fc40000400000 */
[----:B------:R-:W-:Y:S02]  /*62fa0*/  FMUL R10, R28, R5 ;  /* 0x000000051c0a7220 */ /* 0x000fe40000400000 */
[C---:B------:R-:W-:Y:S02]  /*62fb0*/  FMUL R8, R29.reuse, R7 ;  /* 0x000000071d087220 */ /* 0x040fe40000400000 */
[C---:B------:R-:W-:Y:S01]  /*62fc0*/  FMUL R9, R29.reuse, R6 ;  /* 0x000000061d097220 */ /* 0x040fe20000400000 */
[----:B--2---:R0:W-:Y:S04]  /*62fd0*/  STL.64 [R1+0x3f68], R24 ;  /* 0x003f681801007387 */ /* 0x0041e80000100a00 */
[----:B0-----:R-:W2:Y:S04]  /*62fe0*/  LDL R24, [R1+0xe0] ;  /* 0x0000e00001187983 */ /* 0x001ea80000100800 */
[----:B------:R-:W2:Y:S04]  /*62ff0*/  LDL R25, [R1+0xe4] ;  /* 0x0000e40001197983 */ /* 0x000ea80000100800 */
[----:B------:R-:W2:Y:S04]  /*63000*/  LDL.LU R4, [R1+0x20] ;  /* 0x0000200001047983 */ /* 0x000ea80000300800 */
[----:B------:R-:W2:Y:S01]  /*63010*/  LDL.LU R5, [R1+0x24] ;  /* 0x0000240001057983 */ /* 0x000ea20000300800 */
[----:B---3--:R-:W-:-:S02]  /*63020*/  FMUL R21, R29, R15 ;  /* 0x0000000f1d157220 */ /* 0x008fc40000400000 */
[----:B----4-:R-:W-:Y:S02]  /*63030*/  FMUL R22, R28, R14 ;  /* 0x0000000e1c167220 */ /* 0x010fe40000400000 */
[----:B------:R-:W-:Y:S01]  /*63040*/  HMMA.16816.F32.BF16 R12, R16, R12, R8 ;  /* 0x0000000c100c723c */ /* 0x000fe20000041808 */
[----:B--2---:R0:W-:Y:S04]  /*63050*/  STL.64 [R1+0x3f80], R4 ;  /* 0x003f800401007387 */ /* 0x0041e80000100a00 */
[----:B0-----:R-:W2:Y:S04]  /*63060*/  LDL R4, [R1+0xf0] ;  /* 0x0000f00001047983 */ /* 0x001ea80000100800 */
[----:B------:R-:W2:Y:S04]  /*63070*/  LDL R5, [R1+0xf4] ;  /* 0x0000f40001057983 */ /* 0x000ea80000100800 */
[----:B------:R-:W3:Y:S04]  /*63080*/  LDL.LU R23, [R1+0xeec] ;  /* 0x000eec0001177983 */ /* 0x000ee80000300800 */
[----:B------:R-:W4:Y:S04]  /*63090*/  LDL.LU R27, [R1+0xef0] ;  /* 0x000ef000011b7983 */ /* 0x000f280000300800 */
[----:B------:R-:W4:Y:S04]  /*630a0*/  LDL.LU R7, [R1+0xef4] ;  /* 0x000ef40001077983 */ /* 0x000f280000300800 */
[----:B------:R-:W4:Y:S04]  /*630b0*/  LDL.LU R6, [R1+0xef8] ;  /* 0x000ef80001067983 */ /* 0x000f280000300800 */
[----:B------:R-:W4:Y:S04]  /*630c0*/  LDL.LU R11, [R1+0xefc] ;  /* 0x000efc00010b7983 */ /* 0x000f280000300800 */
[----:B------:R-:W4:Y:S04]  /*630d0*/  LDL.LU R26, [R1+0xf00] ;  /* 0x000f0000011a7983 */ /* 0x000f280000300800 */
[----:B------:R-:W-:Y:S04]  /*630e0*/  STL.64 [R1+0x260], R12 ;  /* 0x0002600c01007387 */ /* 0x000fe80000100a00 */
[----:B------:R0:W-:Y:S04]  /*630f0*/  STL.64 [R1+0x268], R14 ;  /* 0x0002680e01007387 */ /* 0x0001e80000100a00 */
[----:B0-----:R-:W4:Y:S04]  /*63100*/  LDL.LU R15, [R1+0xf04] ;  /* 0x000f0400010f7983 */ /* 0x001f280000300800 */
[----:B------:R-:W4:Y:S04]  /*63110*/  LDL.LU R14, [R1+0xf08] ;  /* 0x000f0800010e7983 */ /* 0x000f280000300800 */
[----:B------:R-:W4:Y:S04]  /*63120*/  LDL.LU R10, [R1+0xf0c] ;  /* 0x000f0c00010a7983 */ /* 0x000f280000300800 */
[----:B------:R-:W4:Y:S04]  /*63130*/  LDL.LU R8, [R1+0x10] ;  /* 0x0000100001087983 */ /* 0x000f280000300800 */
[----:B------:R-:W4:Y:S01]  /*63140*/  LDL.LU R9, [R1+0x14] ;  /* 0x0000140001097983 */ /* 0x000f220000300800 */
[----:B------:R-:W-:-:S02]  /*63150*/  FMUL R20, R29, R20 ;  /* 0x000000141d147220 */ /* 0x000fc40000400000 */
[----:B---3--:R-:W-:-:S07]  /*63160*/  FMUL R23, R28, R23 ;  /* 0x000000171c177220 */ /* 0x008fce0000400000 */
[----:B--2---:R-:W-:Y:S01]  /*63170*/  HMMA.16816.F32.BF16 R20, R16, R4, R20 ;  /* 0x000000041014723c */ /* 0x004fe20000041814 */
[C---:B----4-:R-:W-:Y:S01]  /*63180*/  FMUL R11, R28.reuse, R11 ;  /* 0x0000000b1c0b7220 */ /* 0x050fe20000400000 */
[----:B------:R0:W-:Y:S04]  /*63190*/  STL [R1+0x3f78], R10 ;  /* 0x003f780a01007387 */ /* 0x0001e80000100800 */
[----:B------:R1:W-:Y:S01]  /*631a0*/  STL.64 [R1+0x3f70], R8 ;  /* 0x003f700801007387 */ /* 0x0003e20000100a00 */
[----:B0-----:R-:W-:-:S03]  /*631b0*/  FMUL R10, R28, R6 ;  /* 0x000000061c0a7220 */ /* 0x001fc60000400000 */
[----:B------:R-:W2:Y:S04]  /*631c0*/  LDL.LU R12, [R1] ;  /* 0x00000000010c7983 */ /* 0x000ea80000300800 */
[----:B------:R-:W2:Y:S01]  /*631d0*/  LDL.LU R13, [R1+0x4] ;  /* 0x00000400010d7983 */ /* 0x000ea20000300800 */
[----:B-1----:R-:W-:-:S03]  /*631e0*/  FMUL R8, R29, R27 ;  /* 0x0000001b1d087220 */ /* 0x002fc60000400000 */
[----:B------:R-:W3:Y:S01]  /*631f0*/  LDL.LU.64 R4, [R1+0x3f80] ;  /* 0x003f800001047983 */ /* 0x000ee20000300a00 */
[----:B------:R-:W-:-:S03]  /*63200*/  FMUL R9, R29, R7 ;  /* 0x000000071d097220 */ /* 0x000fc60000400000 */
[----:B------:R-:W4:Y:S04]  /*63210*/  LDL.LU R7, [R1+0xf18] ;  /* 0x000f180001077983 */ /* 0x000f280000300800 */
[----:B------:R-:W2:Y:S04]  /*63220*/  LDL.LU R6, [R1+0xf1c] ;  /* 0x000f1c0001067983 */ /* 0x000ea80000300800 */
[----:B------:R0:W-:Y:S02]  /*63230*/  STL.64 [R1+0x250], R20 ;  /* 0x0002501401007387 */ /* 0x0001e40000100a00 */
[----:B0-----:R-:W-:-:S02]  /*63240*/  FMUL R20, R29, R26 ;  /* 0x0000001a1d147220 */ /* 0x001fc40000400000 */
[----:B------:R-:W-:Y:S01]  /*63250*/  HMMA.16816.F32.BF16 R24, R16, R24, R8 ;  /* 0x000000181018723c */ /* 0x000fe20000041808 */
[----:B------:R-:W-:Y:S04]  /*63260*/  STL.64 [R1+0x258], R22 ;  /* 0x0002581601007387 */ /* 0x000fe80000100a00 */
[----:B------:R-:W2:Y:S04]  /*63270*/  LDL.LU R10, [R1+0x3f78] ;  /* 0x003f7800010a7983 */ /* 0x000ea80000300800 */
[----:B------:R-:W3:Y:S11]  /*63280*/  LDL.LU.64 R8, [R1+0x3f70] ;  /* 0x003f700001087983 */ /* 0x000ef60000300a00 */
[----:B------:R-:W-:Y:S03]  /*63290*/  @!UPT UIADD3 URZ, URZ, URZ, URZ ;  /* 0x0000003f3f3ff290 */ /* 0x000fe6000fffe03f */
[----:B------:R0:W-:Y:S04]  /*632a0*/  STL.64 [R1+0xc0], R24 ;  /* 0x0000c01801007387 */ /* 0x0001e80000100a00 */
[----:B------:R1:W-:Y:S04]  /*632b0*/  STL.64 [R1+0xc8], R26 ;  /* 0x0000c81a01007387 */ /* 0x0003e80000100a00 */
[----:B0-----:R-:W3:Y:S01]  /*632c0*/  LDL.LU.64 R24, [R1+0x3f68] ;  /* 0x003f680001187983 */ /* 0x001ee20000300a00 */
[----:B------:R-:W-:Y:S02]  /*632d0*/  FMUL R21, R29, R15 ;  /* 0x0000000f1d157220 */ /* 0x000fe40000400000 */
[----:B------:R-:W-:-:S02]  /*632e0*/  FMUL R22, R28, R14 ;  /* 0x0000000e1c167220 */ /* 0x000fc40000400000 */
[----:B--2---:R-:W-:Y:S02]  /*632f0*/  FMUL R23, R28, R10 ;  /* 0x0000000a1c177220 */ /* 0x004fe40000400000 */
[----:B------:R-:W4:Y:S04]  /*63300*/  LDL.LU R28, [R1+0x3f60] ;  /* 0x003f6000011c7983 */ /* 0x000f280000300800 */
[----:B------:R-:W2:Y:S04]  /*63310*/  LDL.LU R11, [R1+0xf28] ;  /* 0x000f2800010b7983 */ /* 0x000ea80000300800 */
[----:B------:R-:W2:Y:S04]  /*63320*/  LDL.LU R10, [R1+0xf2c] ;  /* 0x000f2c00010a7983 */ /* 0x000ea80000300800 */
[----:B-1----:R-:W2:Y:S01]  /*63330*/  LDL.LU.64 R26, [R1+0x3f58] ;  /* 0x003f5800011a7983 */ /* 0x002ea20000300a00 */
[----:B---3--:R-:W-:Y:S03]  /*63340*/  HMMA.16816.F32.BF16 R16, R16, R24, R20 ;  /* 0x000000181010723c */ /* 0x008fe60000041814 */
[----:B------:R-:W2:Y:S04]  /*63350*/  LDL.LU.64 R24, [R1+0x3f50] ;  /* 0x003f500001187983 */ /* 0x000ea80000300a00 */
[----:B------:R-:W3:Y:S04]  /*63360*/  LDL.LU R21, [R1+0xf10] ;  /* 0x000f100001157983 */ /* 0x000ee80000300800 */
[----:B------:R-:W2:Y:S11]  /*63370*/  LDL.LU R22, [R1+0xf14] ;  /* 0x000f140001167983 */ /* 0x000eb60000300800 */
[----:B------:R-:W-:Y:S01]  /*63380*/  @!UPT UIADD3 URZ, URZ, URZ, URZ ;  /* 0x0000003f3f3ff290 */ /* 0x000fe2000fffe03f */
[----:B------:R-:W-:Y:S04]  /*63390*/  STL.64 [R1+0xb0], R16 ;  /* 0x0000b01001007387 */ /* 0x000fe80000100a00 */
[----:B------:R4:W-:Y:S04]  /*633a0*/  STL.64 [R1+0xb8], R18 ;  /* 0x0000b81201007387 */ /* 0x0009e80000100a00 */
[----:B------:R-:W2:Y:S04]  /*633b0*/  LDL.LU R29, [R1+0xf34] ;  /* 0x000f3400011d7983 */ /* 0x000ea80000300800 */
[----:B------:R-:W2:Y:S04]  /*633c0*/  LDL.LU R15, [R1+0xf38] ;  /* 0x000f3800010f7983 */ /* 0x000ea80000300800 */
[----:B------:R-:W2:Y:S04]  /*633d0*/  LDL.LU R14, [R1+0xf3c] ;  /* 0x000f3c00010e7983 */ /* 0x000ea80000300800 */
[----:B------:R-:W3:Y:S01]  /*633e0*/  LDL R23, [R1+0xe10] ;  /* 0x000e100001177983 */ /* 0x000ee20000100800 */
[----:B----4-:R-:W-:-:S02]  /*633f0*/  FMUL R18, R28, R7 ;  /* 0x000000071c127220 */ /* 0x010fc40000400000 */
[----:B------:R-:W-:Y:S02]  /*63400*/  FMUL R19, R28, R6 ;  /* 0x000000061c137220 */ /* 0x000fe40000400000 */
[C---:B---3--:R-:W-:Y:S02]  /*63410*/  FMUL R16, R23.reuse, R21 ;  /* 0x0000001517107220 */ /* 0x048fe40000400000 */
[C---:B--2---:R-:W-:Y:S02]  /*63420*/  FMUL R17, R23.reuse, R22 ;  /* 0x0000001617117220 */ /* 0x044fe40000400000 */
[----:B------:R-:W2:Y:S04]  /*63430*/  LDL.LU R22, [R1+0xf44] ;  /* 0x000f440001167983 */ /* 0x000ea80000300800 */
[----:B------:R-:W3:Y:S01]  /*63440*/  LDL.LU R21, [R1+0xf48] ;  /* 0x000f480001157983 */ /* 0x000ee20000300800 */
[----:B------:R-:W-:Y:S03]  /*63450*/  HMMA.16816.F32.BF16 R16, R24, R4, R16 ;  /* 0x000000041810723c */ /* 0x000fe60000041810 */
[----:B------:R-:W4:Y:S04]  /*63460*/  LDL.LU R20, [R1+0xf4c] ;  /* 0x000f4c0001147983 */ /* 0x000f280000300800 */
[----:B------:R-:W2:Y:S04]  /*63470*/  LDL.LU.64 R6, [R1+0x3f48] ;  /* 0x003f480001067983 */ /* 0x000ea80000300a00 */
[----:B------:R-:W2:Y:S11]  /*63480*/  LDL.LU.64 R4, [R1+0x3f40] ;  /* 0x003f400001047983 */ /* 0x000eb60000300a00 */
[----:B------:R-:W-:Y:S01]  /*63490*/  @!UPT UIADD3 URZ, URZ, URZ, URZ ;  /* 0x0000003f3f3ff290 */ /* 0x000fe2000fffe03f */
[----:B------:R-:W-:Y:S04]  /*634a0*/  STL.64 [R1+0xa0], R16 ;  /* 0x0000a01001007387 */ /* 0x000fe80000100a00 */
[----:B------:R0:W-:Y:S04]  /*634b0*/  STL.64 [R1+0xa8], R18 ;  /* 0x0000a81201007387 */ /* 0x0001e80000100a00 */
[----:B0-----:R-:W2:Y:S04]  /*634c0*/  LDL.LU R18, [R1+0xf20] ;  /* 0x000f200001127983 */ /* 0x001ea80000300800 */
[----:B------:R-:W3:Y:S01]  /*634d0*/  LDL.LU R19, [R1+0xf24] ;  /* 0x000f240001137983 */ /* 0x000ee20000300800 */
[----:B--2---:R-:W-:-:S02]  /*634e0*/  FMUL R16, R23, R18 ;  /* 0x0000001217107220 */ /* 0x004fc40000400000 */
[C---:B------:R-:W-:Y:S02]  /*634f0*/  FMUL R18, R28.reuse, R11 ;  /* 0x0000000b1c127220 */ /* 0x040fe40000400000 */
[C---:B---3--:R-:W-:Y:S02]  /*63500*/  FMUL R17, R23.reuse, R19 ;  /* 0x0000001317117220 */ /* 0x048fe40000400000 */
[C---:B------:R-:W-:Y:S02]  /*63510*/  FMUL R19, R28.reuse, R10 ;  /* 0x0000000a1c137220 */ /* 0x040fe40000400000 */
[----:B------:R-:W2:Y:S05]  /*63520*/  LDL.LU.64 R10, [R1+0x3f38] ;  /* 0x003f3800010a7983 */ /* 0x000eaa0000300a00 */
[----:B------:R-:W-:Y:S01]  /*63530*/  HMMA.16816.F32.BF16 R16, R24, R8, R16 ;  /* 0x000000081810723c */ /* 0x000fe20000041810 */
[----:B------:R-:W3:Y:S11]  /*63540*/  LDL.LU.64 R8, [R1+0x3f30] ;  /* 0x003f300001087983 */ /* 0x000ef60000300a00 */
[----:B------:R-:W-:Y:S11]  /*63550*/  @!UPT UIADD3 URZ, URZ, URZ, URZ ;  /* 0x0000003f3f3ff290 */ /* 0x000ff6000fffe03f */
[----:B------:R-:W-:Y:S04]  /*63560*/  STL.64 [R1+0x90], R16 ;  /* 0x0000901001007387 */ /* 0x000fe80000100a00 */
[----:B------:R0:W-:Y:S04]  /*63570*/  STL.64 [R1+0x98], R18 ;  /* 0x0000981201007387 */ /* 0x0001e80000100a00 */
[----:B0-----:R-:W2:Y:S01]  /*63580*/  LDL.LU R19, [R1+0xf30] ;  /* 0x000f300001137983 */ /* 0x001ea20000300800 */
[----:B------:R-:W-:Y:S02]  /*63590*/  FMUL R17, R23, R29 ;  /* 0x0000001d17117220 */ /* 0x000fe40000400000 */
[----:B------:R-:W-:-:S02]  /*635a0*/  FMUL R18, R28, R15 ;  /* 0x0000000f1c127220 */ /* 0x000fc40000400000 */
[----:B--2---:R-:W-:Y:S02]  /*635b0*/  FMUL R16, R23, R19 ;  /* 0x0000001317107220 */ /* 0x004fe40000400000 */
[----:B------:R-:W-:Y:S02]  /*635c0*/  FMUL R19, R28, R14 ;  /* 0x0000000e1c137220 */ /* 0x000fe40000400000 */
[----:B------:R-:W2:Y:S05]  /*635d0*/  LDL.LU.64 R14, [R1+0x3f28] ;  /* 0x003f2800010e7983 */ /* 0x000eaa0000300a00 */
[----:B------:R-:W-:Y:S01]  /*635e0*/  HMMA.16816.F32.BF16 R16, R24, R12, R16 ;  /* 0x0000000c1810723c */ /* 0x000fe20000041810 */
[----:B------:R-:W2:Y:S11]  /*635f0*/  LDL.LU.64 R12, [R1+0x3f20] ;  /* 0x003f2000010c7983 */ /* 0x000eb60000300a00 */
[----:B------:R-:W-:Y:S11]  /*63600*/  @!UPT UIADD3 URZ, URZ, URZ, URZ ;  /* 0x0000003f3f3ff290 */ /* 0x000ff6000fffe03f */
[----:B------:R0:W-:Y:S01]  /*63610*/  STL.64 [R1+0x80], R16 ;  /* 0x0000801001007387 */ /* 0x0001e20000100a00 */
[----:B------:R-:W-:-:S03]  /*63620*/  IMAD.MOV.U32 R29, RZ, RZ, R19 ;  /* 0x000000ffff1d7224 */ /* 0x000fc600078e0013 */
[----:B------:R1:W-:Y:S04]  /*63630*/  STL [R1+0x88], R18 ;  /* 0x0000881201007387 */ /* 0x0003e80000100800 */
[----:B------:R-:W2:Y:S01]  /*63640*/  LDL.LU R19, [R1+0xf40] ;  /* 0x000f400001137983 */ /* 0x000ea20000300800 */
[C---:B0-----:R-:W-:Y:S02]  /*63650*/  FMUL R17, R23.reuse, R22 ;  /* 0x0000001617117220 */ /* 0x041fe40000400000 */
[----:B-1----:R-:W-:Y:S01]  /*63660*/  FMUL R18, R28, R21 ;  /* 0x000000151c127220 */ /* 0x002fe20000400000 */
[----:B------:R0:W-:Y:S01]  /*63670*/  STL [R1+0x3718], R29 ;  /* 0x0037181d01007387 */ /* 0x0001e20000100800 */
[----:B------:R-:W-:Y:S02]  /*63680*/  IMAD.MOV.U32 R21, RZ, RZ, R3 ;  /* 0x000000ffff157224 */ /* 0x000fe400078e0003 */
[----:B--2---:R-:W-:-:S02]  /*63690*/  FMUL R16, R23, R19 ;  /* 0x0000001317107220 */ /* 0x004fc40000400000 */
[----:B----4-:R-:W-:-:S07]  /*636a0*/  FMUL R19, R28, R20 ;  /* 0x000000141c137220 */ /* 0x010fce0000400000 */
[----:B------:R-:W-:Y:S01]  /*636b0*/  HMMA.16816.F32.BF16 R16, R24, R12, R16 ;  /* 0x0000000c1810723c */ /* 0x000fe20000041810 */
[----:B------:R-:W-:Y:S11]  /*636c0*/  MOV R20, R7 ;  /* 0x0000000700147202 */ /* 0x000ff60000000f00 */
[----:B------:R-:W-:Y:S11]  /*636d0*/  @!UPT UIADD3 URZ, URZ, URZ, URZ ;  /* 0x0000003f3f3ff290 */ /* 0x000ff6000fffe03f */
[----:B------:R1:W-:Y:S01]  /*636e0*/  STL.64 [R1+0x70], R16 ;  /* 0x0000701001007387 */ /* 0x0003e20000100a00 */
[----:B0-----:R-:W-:-:S03]  /*636f0*/  MOV R29, R18 ;  /* 0x00000012001d7202 */ /* 0x001fc60000000f00 */
[----:B------:R0:W-:Y:S04]  /*63700*/  STL [R1+0x7c], R19 ;  /* 0x00007c1301007387 */ /* 0x0001e80000100800 */
[----:B------:R-:W2:Y:S04]  /*63710*/  LDL.LU R7, [R1+0x3f18] ;  /* 0x003f180001077983 */ /* 0x000ea80000300800 */
[----:B-1----:R-:W4:Y:S04]  /*63720*/  LDL.LU R16, [R1+0xf50] ;  /* 0x000f500001107983 */ /* 0x002f280000300800 */
[----:B------:R-:W2:Y:S04]  /*63730*/  LDL.LU R17, [R1+0xf54] ;  /* 0x000f540001117983 */ /* 0x000ea80000300800 */
[----:B------:R-:W3:Y:S04]  /*63740*/  LDL.LU R18, [R1+0xf58] ;  /* 0x000f580001127983 */ /* 0x000ee80000300800 */
[----:B0-----:R-:W3:Y:S04]  /*63750*/  LDL.LU R19, [R1+0xf5c] ;  /* 0x000f5c0001137983 */ /* 0x001ee80000300800 */
[----:B------:R-:W3:Y:S04]  /*63760*/  LDL.LU R13, [R1+0xf68] ;  /* 0x000f6800010d7983 */ /* 0x000ee80000300800 */
[----:B------:R-:W3:Y:S04]  /*63770*/  LDL.LU R12, [R1+0xf6c] ;  /* 0x000f6c00010c7983 */ /* 0x000ee80000300800 */
[----:B------:R0:W-:Y:S04]  /*63780*/  STL.64 [R1+0x3f10], R20 ;  /* 0x003f101401007387 */ /* 0x0001e80000100a00 */
[----:B------:R-:W3:Y:S04]  /*63790*/  LDL.LU R22, [R1+0xf70] ;  /* 0x000f700001167983 */ /* 0x000ee80000300800 */
[----:B------:R-:W3:Y:S01]  /*637a0*/  LDL.LU R3, [R1+0xf74] ;  /* 0x000f740001037983 */ /* 0x000ee20000300800 */
[----:B0-----:R-:W-:-:S02]  /*637b0*/  MOV R20, R2 ;  /* 0x0000000200147202 */ /* 0x001fc40000000f00 */
[----:B------:R-:W-:Y:S01]  /*637c0*/  MOV R21, R0 ;  /* 0x0000000000157202 */ /* 0x000fe20000000f00 */
[----:B------:R-:W3:Y:S04]  /*637d0*/  LDL.LU R2, [R1+0xf78] ;  /* 0x000f780001027983 */ /* 0x000ee80000300800 */
[----:B------:R-:W3:Y:S04]  /*637e0*/  LDL.LU R0, [R1+0xf7c] ;  /* 0x000f7c0001007983 */ /* 0x000ee80000300800 */
[----:B------:R0:W-:Y:S04]  /*637f0*/  STL.64 [R1+0x3ec0], R14 ;  /* 0x003ec00e01007387 */ /* 0x0001e80000100a00 */
[----:B0-----:R-:W3:Y:S04]  /*63800*/  LDL.LU R14, [R1+0xf60] ;  /* 0x000f6000010e7983 */ /* 0x001ee80000300800 */
[----:B------:R-:W3:Y:S04]  /*63810*/  LDL.LU R15, [R1+0xf64] ;  /* 0x000f6400010f7983 */ /* 0x000ee80000300800 */
[----:B------:R-:W-:Y:S01]  /*63820*/  STL [R1+0x371c], R29 ;  /* 0x00371c1d01007387 */ /* 0x000fe20000100800 */
[----:B----4-:R-:W-:-:S02]  /*63830*/  FMUL R16, R23, R16 ;  /* 0x0000001017107220 */ /* 0x010fc40000400000 */
[----:B--2---:R-:W-:Y:S02]  /*63840*/  FMUL R17, R23, R17 ;  /* 0x0000001117117220 */ /* 0x004fe40000400000 */
[C---:B---3--:R-:W-:Y:S02]  /*63850*/  FMUL R18, R28.reuse, R18 ;  /* 0x000000121c127220 */ /* 0x048fe40000400000 */
[----:B------:R-:W-:-:S07]  /*63860*/  FMUL R19, R28, R19 ;  /* 0x000000131c137220 */ /* 0x000fce0000400000 */
[----:B------:R-:W-:Y:S11]  /*63870*/  HMMA.16816.F32.BF16 R16, R24, R8, R16 ;  /* 0x000000081810723c */ /* 0x000ff60000041810 */
[----:B------:R-:W-:Y:S11]  /*63880*/  @!UPT UIADD3 URZ, URZ, URZ, URZ ;  /* 0x0000003f3f3ff290 */ /* 0x000ff6000fffe03f */
[----:B------:R-:W-:Y:S01]  /*63890*/  @!UPT UIADD3 URZ, URZ, URZ, URZ ;  /* 0x0000003f3f3ff290 */ /* 0x000fe2000fffe03f */
[----:B------:R-:W-:Y:S04]  /*638a0*/  STL.64 [R1+0x60], R16 ;  /* 0x0000601001007387 */ /* 0x000fe80000100a00 */
[----:B------:R0:W-:Y:S02]  /*638b0*/  STL.64 [R1+0x68], R18 ;  /* 0x0000681201007387 */ /* 0x0001e40000100a00 */
[C---:B0-----:R-:W-:Y:S02]  /*638c0*/  FMUL R18, R28.reuse, R13 ;  /* 0x0000000d1c127220 */ /* 0x041fe40000400000 */
[----:B------:R-:W-:Y:S02]  /*638d0*/  FMUL R16, R23, R14 ;  /* 0x0000000e17107220 */ /* 0x000fe40000400000 */
[----:B------:R-:W-:-:S02]  /*638e0*/  FMUL R19, R28, R12 ;  /* 0x0000000c1c137220 */ /* 0x000fc40000400000 */
[----:B------:R-:W-:Y:S02]  /*638f0*/  FMUL R17, R23, R15 ;  /* 0x0000000f17117220 */ /* 0x000fe40000400000 */
[----:B------:R-:W2:Y:S04]  /*63900*/  LDL.LU R15, [R1+0xf80] ;  /* 0x000f8000010f7983 */ /* 0x000ea80000300800 */
[----:B------:R-:W3:Y:S01]  /*63910*/  LDL.LU R14, [R1+0xf84] ;  /* 0x000f8400010e7983 */ /* 0x000ee20000300800 */
[----:B------:R-:W-:Y:S11]  /*63920*/  HMMA.16816.F32.BF16 R16, R24, R4, R16 ;  /* 0x000000041810723c */ /* 0x000ff60000041810 */
[----:B------:R-:W-:Y:S11]  /*63930*/  @!UPT UIADD3 URZ, URZ, URZ, URZ ;  /* 0x0000003f3f3ff290 */ /* 0x000ff6000fffe03f */
[----:B------:R-:W-:Y:S01]  /*63940*/  @!UPT UIADD3 URZ, URZ, URZ, URZ ;  /* 0x0000003f3f3ff290 */ /* 0x000fe2000fffe03f */
[----:B------:R-:W-:Y:S04]  /*63950*/  STL.64 [R1+0x50], R16 ;  /* 0x0000501001007387 */ /* 0x000fe80000100a00 */
[----:B------:R0:W-:Y:S04]  /*63960*/  STL.64 [R1+0x58], R18 ;  /* 0x0000581201007387 */ /* 0x0001e80000100a00 */
[----:B------:R-:W4:Y:S04]  /*63970*/  LDL.LU R13, [R1+0xf88] ;  /* 0x000f8800010d7983 */ /* 0x000f280000300800 */
[----:B------:R-:W2:Y:S04]  /*63980*/  LDL.LU R12, [R1+0xf8c] ;  /* 0x000f8c00010c7983 */ /* 0x000ea80000300800 */
[----:B------:R-:W2:Y:S01]  /*63990*/  LDL R5, [R1+0xe10] ;  /* 0x000e100001057983 */ /* 0x000ea20000100800 */
[----:B0-----:R-:W-:-:S02]  /*639a0*/  FMUL R18, R28, R2 ;  /* 0x000000021c127220 */ /* 0x001fc40000400000 */
[----:B------:R-:W-:Y:S01]  /*639b0*/  FMUL R19, R28, R0 ;  /* 0x000000001c137220 */ /* 0x000fe20000400000 */
[----:B------:R-:W-:Y:S01]  /*639c0*/  STL.64 [R1+0x3e90], R6 ;  /* 0x003e900601007387 */ /* 0x000fe20000100a00 */
[C---:B--2---:R-:W-:Y:S02]  /*639d0*/  FMUL R16, R5.reuse, R22 ;  /* 0x0000001605107220 */ /* 0x044fe40000400000 */
[----:B------:R-:W-:-:S07]  /*639e0*/  FMUL R17, R5, R3 ;  /* 0x0000000305117220 */ /* 0x000fce0000400000 */
[C---:B------:R-:W-:Y:S01]  /*639f0*/  HMMA.16816.F32.BF16 R16, R24.reuse, R20, R16 ;  /* 0x000000141810723c */ /* 0x040fe20000041810 */
[----:B------:R-:W2:Y:S11]  /*63a00*/  LDL.LU.64 R20, [R1+0x3f10] ;  /* 0x003f100001147983 */ /* 0x000eb60000300a00 */
[----:B------:R-:W-:Y:S11]  /*63a10*/  @!UPT UIADD3 URZ, URZ, URZ, URZ ;  /* 0x0000003f3f3ff290 */ /* 0x000ff6000fffe03f */
[----:B------:R-:W-:Y:S01]  /*63a20*/  @!UPT UIADD3 URZ, URZ, URZ, URZ ;  /* 0x0000003f3f3ff290 */ /* 0x000fe2000fffe03f */
[----:B------:R-:W-:Y:S01]  /*63a30*/  IMAD.MOV.U32 R9, RZ, RZ, R16 ;  /* 0x000000ffff097224 */ /* 0x000fe200078e0010 */
[----:B------:R-:W-:Y:S01]  /*63a40*/  MOV R3, R17 ;  /* 0x0000001100037202 */ /* 0x000fe20000000f00 */
[----:B------:R-:W-:Y:S01]  /*63a50*/  IMAD.MOV.U32 R0, RZ, RZ, R19 ;  /* 0x000000ffff007224 */ /* 0x000fe200078e0013 */
[----:B------:R-:W-:Y:S01]  /*63a60*/  MOV R2, R18 ;  /* 0x0000001200027202 */ /* 0x000fe20000000f00 */
[C---:B------:R-:W-:Y:S02]  /*63a70*/  FMUL R16, R5.reuse, R15 ;  /* 0x0000000f05107220 */ /* 0x040fe40000400000 */
[C---:B---3--:R-:W-:Y:S02]  /*63a80*/  FMUL R17, R5.reuse, R14 ;  /* 0x0000000e05117220 */ /* 0x048fe40000400000 */
[C---:B----4-:R-:W-:Y:S02]  /*63a90*/  FMUL R18, R28.reuse, R13 ;  /* 0x0000000d1c127220 */ /* 0x050fe40000400000 */
[----:B------:R-:W-:Y:S01]  /*63aa0*/  FMUL R19, R28, R12 ;  /* 0x0000000c1c137220 */ /* 0x000fe20000400000 */
[----:B------:R-:W-:Y:S04]  /*63ab0*/  STL.64 [R1+0x3eb0], R10 ;  /* 0x003eb00a01007387 */ /* 0x000fe80000100a00 */
[----:B------:R0:W-:Y:S04]  /*63ac0*/  STL [R1+0x3ea8], R9 ;  /* 0x003ea80901007387 */ /* 0x0001e80000100800 */
[----:B------:R-:W3:Y:S04]  /*63ad0*/  LDL.LU R8, [R1+0x130] ;  /* 0x0001300001087983 */ /* 0x000ee80000300800 */
[----:B0-----:R-:W3:Y:S04]  /*63ae0*/  LDL.LU R9, [R1+0x134] ;  /* 0x0001340001097983 */ /* 0x001ee80000300800 */
[----:B------:R-:W-:Y:S04]  /*63af0*/  STL [R1+0x3998], R0 ;  /* 0x0039980001007387 */ /* 0x000fe80000100800 */
[----:B------:R-:W-:Y:S04]  /*63b00*/  STL [R1+0x3724], R2 ;  /* 0x0037240201007387 */ /* 0x000fe80000100800 */
[----:B------:R0:W-:Y:S04]  /*63b10*/  STL [R1+0x3720], R3 ;  /* 0x0037200301007387 */ /* 0x0001e80000100800 */
[----:B------:R-:W4:Y:S04]  /*63b20*/  LDL.LU R4, [R1+0xf90] ;  /* 0x000f900001047983 */ /* 0x000f280000300800 */
[----:B0-----:R-:W3:Y:S01]  /*63b30*/  LDL.LU R3, [R1+0xf94] ;  /* 0x000f940001037983 */ /* 0x001ee20000300800 */
[----:B--2---:R-:W-:Y:S11]  /*63b40*/  HMMA.16816.F32.BF16 R12, R24, R20, R16 ;  /* 0x00000014180c723c */ /* 0x004ff60000041810 */
[----:B------:R-:W-:Y:S11]  /*63b50*/  @!UPT UIADD3 URZ, URZ, URZ, URZ ;  /* 0x0000003f3f3ff290 */ /* 0x000ff6000fffe03f */
[----:B------:R-:W-:Y:S01]  /*63b60*/  @!UPT UIADD3 URZ, URZ, URZ, URZ ;  /* 0x0000003f3f3ff290 */ /* 0x000fe2000fffe03f */
[----:B------:R-:W-:Y:S04]  /*63b70*/  STL.64 [R1+0xe00], R12 ;  /* 0x000e000c01007387 */ /* 0x000fe80000100a00 */
[----:B------:R-:W-:Y:S04]  /*63b80*/  STL.64 [R1+0xe08], R14 ;  /* 0x000e080e01007387 */ /* 0x000fe80000100a00 */
[----:B------:R-:W2:Y:S04]  /*63b90*/  LDL.LU R2, [R1+0xf98] ;  /* 0x000f980001027983 */ /* 0x000ea80000300800 */
[----:B------:R-:W2:Y:S04]  /*63ba0*/  LDL.LU R0, [R1+0xf9c] ;  /* 0x000f9c0001007983 */ /* 0x000ea80000300800 */
[----:B------:R-:W2:Y:S04]  /*63bb0*/  LDL.LU R20, [R1+0x110] ;  /* 0x0001100001147983 */ /* 0x000ea80000300800 */
[----:B------:R-:W2:Y:S04]  /*63bc0*/  LDL.LU R21, [R1+0x114] ;  /* 0x0001140001157983 */ /* 0x000ea80000300800 */
        /* <DEDUP_REMOVED lines=8> */
[----:B------:R0:W-:Y:S01]  /*63c50*/  STL.64 [R1+0x3ef8], R20 ;  /* 0x003ef81401007387 */ /* 0x0001e20000100a00 */
[----:B----4-:R-:W-:-:S02]  /*63c60*/  FMUL R16, R5, R4 ;  /* 0x0000000405107220 */ /* 0x010fc40000400000 */
[----:B------:R-:W-:Y:S02]  /*63c70*/  FMUL R17, R5, R3 ;  /* 0x0000000305117220 */ /* 0x000fe40000400000 */
[C---:B------:R-:W-:Y:S02]  /*63c80*/  FMUL R18, R28.reuse, R2 ;  /* 0x000000021c127220 */ /* 0x040fe40000400000 */
[C---:B------:R-:W-:Y:S01]  /*63c90*/  FMUL R19, R28.reuse, R0 ;  /* 0x000000001c137220 */ /* 0x040fe20000400000 */
[----:B0-----:R-:W4:Y:S04]  /*63ca0*/  LDL.LU R20, [R1+0x120] ;  /* 0x0001200001147983 */ /* 0x001f280000300800 */
[----:B------:R-:W4:Y:S04]  /*63cb0*/  LDL.LU R21, [R1+0x124] ;  /* 0x0001240001157983 */ /* 0x000f280000300800 */
[----:B------:R-:W3:Y:S04]  /*63cc0*/  LDL.LU R12, [R1+0x100] ;  /* 0x00010000010c7983 */ /* 0x000ee80000300800 */
[----:B------:R-:W3:Y:S04]  /*63cd0*/  LDL.LU R13, [R1+0x104] ;  /* 0x00010400010d7983 */ /* 0x000ee80000300800 */
[----:B------:R-:W4:Y:S01]  /*63ce0*/  LDL.LU.64 R10, [R1+0x3f08] ;  /* 0x003f0800010a7983 */ /* 0x000f220000300a00 */
[----:B--2---:R-:W-:Y:S03]  /*63cf0*/  HMMA.16816.F32.BF16 R16, R24, R8, R16 ;  /* 0x000000081810723c */ /* 0x004fe60000041810 */
[----:B------:R-:W2:Y:S04]  /*63d00*/  LDL.LU.64 R8, [R1+0x3f00] ;  /* 0x003f000001087983 */ /* 0x000ea80000300a00 */
[----:B------:R-:W2:Y:S04]  /*63d10*/  LDL.LU R4, [R1+0xfb0] ;  /* 0x000fb00001047983 */ /* 0x000ea80000300800 */
[----:B------:R-:W2:Y:S11]  /*63d20*/  LDL.LU R3, [R1+0xfb4] ;  /* 0x000fb40001037983 */ /* 0x000eb60000300800 */
[----:B------:R-:W-:Y:S01]  /*63d30*/  @!UPT UIADD3 URZ, URZ, URZ, URZ ;  /* 0x0000003f3f3ff290 */ /* 0x000fe2000fffe03f */
[----:B------:R-:W-:Y:S04]  /*63d40*/  STL.64 [R1+0xdf0], R16 ;  /* 0x000df01001007387 */ /* 0x000fe80000100a00 */
[----:B------:R3:W-:Y:S04]  /*63d50*/  STL.64 [R1+0xdf8], R18 ;  /* 0x000df81201007387 */ /* 0x0007e80000100a00 */
[----:B------:R-:W2:Y:S04]  /*63d60*/  LDL.LU R2, [R1+0xfb8] ;  /* 0x000fb80001027983 */ /* 0x000ea80000300800 */
[----:B------:R-:W2:Y:S01]  /*63d70*/  LDL.LU R0, [R1+0xfbc] ;  /* 0x000fbc0001007983 */ /* 0x000ea20000300800 */
[----:B---3--:R-:W-:-:S03]  /*63d80*/  FMUL R18, R28, R7 ;  /* 0x000000071c127220 */ /* 0x008fc60000400000 */
[----:B------:R-:W3:Y:S01]  /*63d90*/  LDL R29, [R1+0x1b20] ;  /* 0x001b2000011d7983 */ /* 0x000ee20000100800 */
[C---:B----4-:R-:W-:Y:S02]  /*63da0*/  FMUL R16, R5.reuse, R11 ;  /* 0x0000000b05107220 */ /* 0x050fe40000400000 */
[----:B------:R-:W-:Y:S01]  /*63db0*/  FMUL R17, R5, R10 ;  /* 0x0000000a05117220 */ /* 0x000fe20000400000 */
[----:B------:R-:W4:Y:S01]  /*63dc0*/  LDL.LU R15, [R1+0xfc0] ;  /* 0x000fc000010f7983 */ /* 0x000f220000300800 */
[----:B------:R-:W-:-:S03]  /*63dd0*/  FMUL R19, R28, R6 ;  /* 0x000000061c137220 */ /* 0x000fc60000400000 */
[----:B------:R-:W3:Y:S04]  /*63de0*/  LDL.LU R14, [R1+0xfc4] ;  /* 0x000fc400010e7983 */ /* 0x000ee80000300800 */
[----:B--2---:R-:W-:Y:S07]  /*63df0*/  HMMA.16816.F32.BF16 R8, R24, R8, R16 ;  /* 0x000000081808723c */ /* 0x004fee0000041810 */
[----:B------:R-:W-:-:S02]  /*63e00*/  FMUL R16, R5, R4 ;  /* 0x0000000405107220 */ /* 0x000fc40000400000 */
[C---:B------:R-:W-:Y:S11]  /*63e10*/  FMUL R17, R5.reuse, R3 ;  /* 0x0000000305117220 */ /* 0x040ff60000400000 */
[----:B------:R-:W-:Y:S03]  /*63e20*/  @!UPT UIADD3 URZ, URZ, URZ, URZ ;  /* 0x0000003f3f3ff290 */ /* 0x000fe6000fffe03f */
[----:B------:R-:W-:Y:S04]  /*63e30*/  STL.64 [R1+0xde0], R8 ;  /* 0x000de00801007387 */ /* 0x000fe80000100a00 */
[----:B------:R0:W-:Y:S01]  /*63e40*/  STL.64 [R1+0xde8], R10 ;  /* 0x000de80a01007387 */ /* 0x0001e20000100a00 */
[C---:B------:R-:W-:Y:S02]  /*63e50*/  FMUL R18, R28.reuse, R2 ;  /* 0x000000021c127220 */ /* 0x040fe40000400000 */
[----:B------:R-:W-:Y:S01]  /*63e60*/  FMUL R19, R28, R0 ;  /* 0x000000001c137220 */ /* 0x000fe20000400000 */
[----:B0-----:R-:W2:Y:S04]  /*63e70*/  LDL.LU R11, [R1+0xfc8] ;  /* 0x000fc800010b7983 */ /* 0x001ea80000300800 */
[----:B------:R-:W2:Y:S02]  /*63e80*/  LDL.LU R10, [R1+0xfcc] ;  /* 0x000fcc00010a7983 */ /* 0x000ea40000300800 */
[----:B------:R-:W-:Y:S02]  /*63e90*/  HMMA.16816.F32.BF16 R16, R24, R20, R16 ;  /* 0x000000141810723c */ /* 0x000fe40000041810 */
[----:B------:R-:W2:Y:S04]  /*63ea0*/  LDL.LU R9, [R1+0xfd0] ;  /* 0x000fd00001097983 */ /* 0x000ea80000300800 */
[----:B------:R-:W2:Y:S04]  /*63eb0*/  LDL.LU R8, [R1+0xfd4] ;  /* 0x000fd40001087983 */ /* 0x000ea80000300800 */
[----:B------:R-:W2:Y:S04]  /*63ec0*/  LDL.LU R7, [R1+0xfd8] ;  /* 0x000fd80001077983 */ /* 0x000ea80000300800 */
[----:B------:R-:W2:Y:S04]  /*63ed0*/  LDL.LU R6, [R1+0xfdc] ;  /* 0x000fdc0001067983 */ /* 0x000ea80000300800 */
[----:B------:R-:W2:Y:S04]  /*63ee0*/  LDL.LU.64 R20, [R1+0x3ef8] ;  /* 0x003ef80001147983 */ /* 0x000ea80000300a00 */
[----:B------:R-:W2:Y:S04]  /*63ef0*/  LDL.LU R4, [R1+0xfe0] ;  /* 0x000fe00001047983 */ /* 0x000ea80000300800 */
[----:B------:R-:W2:Y:S04]  /*63f00*/  LDL.LU R3, [R1+0xfe4] ;  /* 0x000fe40001037983 */ /* 0x000ea80000300800 */
[----:B------:R4:W-:Y:S04]  /*63f10*/  STL.64 [R1+0xdd0], R16 ;  /* 0x000dd01001007387 */ /* 0x0009e80000100a00 */
[----:B------:R2:W-:Y:S04]  /*63f20*/  STL.64 [R1+0xdd8], R18 ;  /* 0x000dd81201007387 */ /* 0x0005e80000100a00 */
[----:B------:R-:W2:Y:S01]  /*63f30*/  LDL.LU R2, [R1+0xfe8] ;  /* 0x000fe80001027983 */ /* 0x000ea20000300800 */
[----:B----4-:R-:W-:-:S03]  /*63f40*/  FMUL R16, R5, R15 ;  /* 0x0000000f05107220 */ /* 0x010fc60000400000 */
[----:B------:R-:W4:Y:S01]  /*63f50*/  LDL.LU R0, [R1+0xfec] ;  /* 0x000fec0001007983 */ /* 0x000f220000300800 */
[----:B---3--:R-:W-:Y:S02]  /*63f60*/  FMUL R17, R5, R14 ;  /* 0x0000000e05117220 */ /* 0x008fe40000400000 */
[C---:B--2---:R-:W-:Y:S02]  /*63f70*/  FMUL R18, R28.reuse, R11 ;  /* 0x0000000b1c127220 */ /* 0x044fe40000400000 */
[----:B------:R-:W-:-:S07]  /*63f80*/  FMUL R19, R28, R10 ;  /* 0x0000000a1c137220 */ /* 0x000fce0000400000 */
[----:B------:R-:W-:Y:S01]  /*63f90*/  HMMA.16816.F32.BF16 R16, R24, R20, R16 ;  /* 0x000000141810723c */ /* 0x000fe20000041810 */
[C---:B------:R-:W-:Y:S02]  /*63fa0*/  FMUL R22, R28.reuse, R7 ;  /* 0x000000071c167220 */ /* 0x040fe40000400000 */
[----:B------:R-:W-:-:S04]  /*63fb0*/  FMUL R23, R28, R6 ;  /* 0x000000061c177220 */ /* 0x000fc80000400000 */
[C---:B------:R-:W-:Y:S02]  /*63fc0*/  FMUL R20, R5.reuse, R9 ;  /* 0x0000000905147220 */ /* 0x040fe40000400000 */
[C---:B------:R-:W-:Y:S11]  /*63fd0*/  FMUL R21, R5.reuse, R8 ;  /* 0x0000000805157220 */ /* 0x040ff60000400000 */
[----:B------:R-:W-:Y:S03]  /*63fe0*/  @!UPT UIADD3 URZ, URZ, URZ, URZ ;  /* 0x0000003f3f3ff290 */ /* 0x000fe6000fffe03f */
[----:B------:R-:W-:Y:S04]  /*63ff0*/  STL.64 [R1+0xdc0], R16 ;  /* 0x000dc01001007387 */ /* 0x000fe80000100a00 */
[----:B------:R-:W-:Y:S04]  /*64000*/  STL.64 [R1+0xdc8], R18 ;  /* 0x000dc81201007387 */ /* 0x000fe80000100a00 */
[----:B------:R-:W0:Y:S01]  /*64010*/  LDSM.16.M88.4 R16, [R29+0x30000] ;  /* 0x030000001d10783b */ /* 0x000e220000000200 */
[----:B------:R-:W-:Y:S03]  /*64020*/  HMMA.16816.F32.BF16 R8, R24, R12, R20 ;  /* 0x0000000c1808723c */ /* 0x000fe60000041814 */
[----:B0-----:R-:W-:Y:S04]  /*64030*/  STL.64 [R1+0x3ee0], R18 ;  /* 0x003ee01201007387 */ /* 0x001fe80000100a00 */
[----:B------:R0:W-:Y:S11]  /*64040*/  STL.64 [R1+0x3ed8], R16 ;  /* 0x003ed81001007387 */ /* 0x0001f60000100a00 */
[----:B------:R-:W-:Y:S05]  /*64050*/  @!UPT UIADD3 URZ, URZ, URZ, URZ ;  /* 0x0000003f3f3ff290 */ /* 0x000fea000fffe03f */
[----:B------:R-:W-:Y:S04]  /*64060*/  STL.64 [R1+0xdb0], R8 ;  /* 0x000db00801007387 */ /* 0x000fe80000100a00 */
[----:B------:R1:W-:Y:S04]  /*64070*/  STL.64 [R1+0xdb8], R10 ;  /* 0x000db80a01007387 */ /* 0x0003e80000100a00 */
[----:B0-----:R-:W2:Y:S04]  /*64080*/  LDL.LU R16, [R1+0xd0] ;  /* 0x0000d00001107983 */ /* 0x001ea80000300800 */
[----:B------:R-:W2:Y:S04]  /*64090*/  LDL.LU R17, [R1+0xd4] ;  /* 0x0000d40001117983 */ /* 0x000ea80000300800 */
[----:B-1----:R-:W3:Y:S04]  /*640a0*/  LDL.LU R11, [R1+0xff0] ;  /* 0x000ff000010b7983 */ /* 0x002ee80000300800 */
[----:B------:R-:W3:Y:S04]  /*640b0*/  LDL.LU R10, [R1+0xff4] ;  /* 0x000ff400010a7983 */ /* 0x000ee80000300800 */
[----:B------:R-:W3:Y:S04]  /*640c0*/  LDL.LU R9, [R1+0xff8] ;  /* 0x000ff80001097983 */ /* 0x000ee80000300800 */
[----:B------:R-:W3:Y:S04]  /*640d0*/  LDL.LU R8, [R1+0xffc] ;  /* 0x000ffc0001087983 */ /* 0x000ee80000300800 */
[----:B--2---:R0:W-:Y:S04]  /*640e0*/  STL.64 [R1+0x3ef0], R16 ;  /* 0x003ef01001007387 */ /* 0x0041e80000100a00 */
[----:B0-----:R-:W2:Y:S04]  /*640f0*/  LDL.LU R16, [R1+0xf0] ;  /* 0x0000f00001107983 */ /* 0x001ea80000300800 */
[----:B------:R-:W2:Y:S04]  /*64100*/  LDL.LU R17, [R1+0xf4] ;  /* 0x0000f40001117983 */ /* 0x000ea80000300800 */
[----:B------:R-:W2:Y:S04]  /*64110*/  LDL.LU R12, [R1+0x990] ;  /* 0x00099000010c7983 */ /* 0x000ea80000300800 */
[----:B------:R-:W2:Y:S04]  /*64120*/  LDL.LU R13, [R1+0x994] ;  /* 0x00099400010d7983 */ /* 0x000ea80000300800 */
[----:B------:R-:W2:Y:S04]  /*64130*/  LDL.LU R14, [R1+0x998] ;  /* 0x00099800010e7983 */ /* 0x000ea80000300800 */
[----:B------:R-:W2:Y:S04]  /*64140*/  LDL.LU R15, [R1+0x99c] ;  /* 0x00099c00010f7983 */ /* 0x000ea80000300800 */
[----:B--2---:R0:W-:Y:S04]  /*64150*/  STL.64 [R1+0x3ed0], R14 ;  /* 0x003ed00e01007387 */ /* 0x0041e80000100a00 */
[----:B------:R1:W-:Y:S04]  /*64160*/  STL.64 [R1+0x3ec8], R12 ;  /* 0x003ec80c01007387 */ /* 0x0003e80000100a00 */
[----:B0-----:R-:W2:Y:S01]  /*64170*/  LDL.64 R14, [R1+0x28] ;  /* 0x00002800010e7983 */ /* 0x001ea20000100a00 */
[----:B------:R-:W-:-:S02]  /*64180*/  FMUL R20, R5, R4 ;  /* 0x0000000405147220 */ /* 0x000fc40000400000 */
[----:B------:R-:W-:Y:S02]  /*64190*/  FMUL R21, R5, R3 ;  /* 0x0000000305157220 */ /* 0x000fe40000400000 */
[C---:B------:R-:W-:Y:S02]  /*641a0*/  FMUL R22, R28.reuse, R2 ;  /* 0x000000021c167220 */ /* 0x040fe40000400000 */
[----:B----4-:R-:W-:-:S07]  /*641b0*/  FMUL R23, R28, R0 ;  /* 0x000000001c177220 */ /* 0x010fce0000400000 */
[----:B------:R-:W-:Y:S01]  /*641c0*/  HMMA.16816.F32.BF16 R16, R24, R16, R20 ;  /* 0x000000101810723c */ /* 0x000fe20000041814 */
[----:B------:R-:W0:Y:S04]  /*641d0*/  LDSM.16.M88.4 R20, [R29+0x30800] ;  /* 0x030800001d14783b */ /* 0x000e280000000200 */
[----:B--2---:R-:W-:Y:S04]  /*641e0*/  STL.64 [R1+0x3ee8], R14 ;  /* 0x003ee80e01007387 */ /* 0x004fe80000100a00 */
[----:B-1----:R-:W2:Y:S04]  /*641f0*/  LDL.LU R12, [R1+0xe0] ;  /* 0x0000e000010c7983 */ /* 0x002ea80000300800 */
[----:B------:R-:W2:Y:S04]  /*64200*/  LDL.LU R13, [R1+0xe4] ;  /* 0x0000e400010d7983 */ /* 0x000ea80000300800 */
[----:B------:R-:W4:Y:S04]  /*64210*/  LDL.64 R6, [R1+0x8] ;  /* 0x0000080001067983 */ /* 0x000f280000100a00 */
[----:B------:R-:W4:Y:S04]  /*64220*/  LDL.LU R4, [R1+0x1000] ;  /* 0x0010000001047983 */ /* 0x000f280000300800 */
[----:B------:R-:W4:Y:S04]  /*64230*/  LDL.LU R3, [R1+0x1004] ;  /* 0x0010040001037983 */ /* 0x000f280000300800 */
[----:B------:R3:W-:Y:S04]  /*64240*/  STL.64 [R1+0xda0], R16 ;  /* 0x000da01001007387 */ /* 0x0007e80000100a00 */
[----:B------:R1:W-:Y:S04]  /*64250*/  STL.64 [R1+0xda8], R18 ;  /* 0x000da81201007387 */ /* 0x0003e80000100a00 */
[----:B------:R-:W4:Y:S04]  /*64260*/  LDL.LU R2, [R1+0x1008] ;  /* 0x0010080001027983 */ /* 0x000f280000300800 */
[----:B------:R-:W4:Y:S01]  /*64270*/  LDL.LU R0, [R1+0x100c] ;  /* 0x00100c0001007983 */ /* 0x000f220000300800 */
[----:B---3--:R-:W-:-:S02]  /*64280*/  FMUL R17, R5, R10 ;  /* 0x0000000a05117220 */ /* 0x008fc40000400000 */
[C---:B-1----:R-:W-:Y:S02]  /*64290*/  FMUL R19, R28.reuse, R8 ;  /* 0x000000081c137220 */ /* 0x042fe40000400000 */
[----:B------:R-:W-:Y:S01]  /*642a0*/  FMUL R18, R28, R9 ;  /* 0x000000091c127220 */ /* 0x000fe20000400000 */
[----:B------:R-:W3:Y:S01]  /*642b0*/  LDL.LU R8, [R1+0x970] ;  /* 0x0009700001087983 */ /* 0x000ee20000300800 */
[----:B------:R-:W-:-:S03]  /*642c0*/  FMUL R16, R5, R11 ;  /* 0x0000000b05107220 */ /* 0x000fc60000400000 */
[----:B------:R-:W3:Y:S04]  /*642d0*/  LDL.LU R9, [R1+0x974] ;  /* 0x0009740001097983 */ /* 0x000ee80000300800 */
[----:B------:R-:W3:Y:S04]  /*642e0*/  LDL.LU R10, [R1+0x978] ;  /* 0x00097800010a7983 */ /* 0x000ee80000300800 */
[----:B------:R-:W3:Y:S04]  /*642f0*/  LDL.LU R11, [R1+0x97c] ;  /* 0x00097c00010b7983 */ /* 0x000ee80000300800 */
[----:B0-----:R-:W-:Y:S04]  /*64300*/  STL.64 [R1+0x3dd8], R22 ;  /* 0x003dd81601007387 */ /* 0x001fe80000100a00 */
[----:B------:R0:W-:Y:S04]  /*64310*/  STL.64 [R1+0x3dd0], R20 ;  /* 0x003dd01401007387 */ /* 0x0001e80000100a00 */
[----:B0-----:R-:W3:Y:S04]  /*64320*/  LDL.LU R20, [R1+0x9a0] ;  /* 0x0009a00001147983 */ /* 0x001ee80000300800 */
[----:B------:R-:W3:Y:S04]  /*64330*/  LDL.LU R21, [R1+0x9a4] ;  /* 0x0009a40001157983 */ /* 0x000ee80000300800 */
[----:B------:R-:W3:Y:S04]  /*64340*/  LDL.LU R22, [R1+0x9a8] ;  /* 0x0009a80001167983 */ /* 0x000ee80000300800 */
[----:B------:R-:W3:Y:S01]  /*64350*/  LDL.LU R23, [R1+0x9ac] ;  /* 0x0009ac0001177983 */ /* 0x000ee20000300800 */
[C---:B--2---:R-:W-:Y:S03]  /*64360*/  HMMA.16816.F32.BF16 R12, R24.reuse, R12, R16 ;  /* 0x0000000c180c723c */ /* 0x044fe60000041810 */
[----:B------:R-:W2:Y:S11]  /*64370*/  LDL.LU.64 R16, [R1+0x3ef0] ;  /* 0x003ef00001107983 */ /* 0x000eb60000300a00 */
[----:B------:R-:W-:Y:S09]  /*64380*/  @!UPT UIADD3 URZ, URZ, URZ, URZ ;  /* 0x0000003f3f3ff290 */ /* 0x000ff2000fffe03f */
[----:B------:R4:W-:Y:S04]  /*64390*/  STL.64 [R1+0xd90], R12 ;  /* 0x000d900c01007387 */ /* 0x0009e80000100a00 */
[----:B------:R0:W-:Y:S01]  /*643a0*/  STL.64 [R1+0xd98], R14 ;  /* 0x000d980e01007387 */ /* 0x0001e20000100a00 */
[C---:B----4-:R-:W-:Y:S02]  /*643b0*/  FMUL R12, R5.reuse, R4 ;  /* 0x00000004050c7220 */ /* 0x050fe40000400000 */
[----:B------:R-:W-:Y:S02]  /*643c0*/  FMUL R13, R5, R3 ;  /* 0x00000003050d7220 */ /* 0x000fe40000400000 */
[C---:B0-----:R-:W-:Y:S02]  /*643d0*/  FMUL R14, R28.reuse, R2 ;  /* 0x000000021c0e7220 */ /* 0x041fe40000400000 */
[----:B------:R-:W-:Y:S01]  /*643e0*/  FMUL R15, R28, R0 ;  /* 0x000000001c0f7220 */ /* 0x000fe20000400000 */
[----:B------:R-:W-:Y:S06]  /*643f0*/  STL [R1+0x2490], R28 ;  /* 0x0024901c01007387 */ /* 0x000fec0000100800 */
[----:B--2---:R-:W-:Y:S01]  /*64400*/  HMMA.16816.F32.BF16 R24, R24, R16, R12 ;  /* 0x000000101818723c */ /* 0x004fe2000004180c */
[----:B------:R-:W3:Y:S04]  /*64410*/  LDL.LU.64 R14, [R1+0x3ee8] ;  /* 0x003ee800010e7983 */ /* 0x000ee80000300a00 */
[----:B------:R-:W3:Y:S04]  /*64420*/  LDL.LU.64 R18, [R1+0x3ee0] ;  /* 0x003ee00001127983 */ /* 0x000ee80000300a00 */
[----:B------:R-:W3:Y:S11]  /*64430*/  LDL.LU.64 R16, [R1+0x3ed8] ;  /* 0x003ed80001107983 */ /* 0x000ef60000300a00 */
[----:B------:R-:W-:Y:S03]  /*64440*/  @!UPT UIADD3 URZ, URZ, URZ, URZ ;  /* 0x0000003f3f3ff290 */ /* 0x000fe6000fffe03f */
[----:B------:R0:W-:Y:S04]  /*64450*/  STL.64 [R1+0x240], R24 ;  /* 0x0002401801007387 */ /* 0x0001e80000100a00 */
[----:B------:R1:W-:Y:S04]  /*64460*/  STL.64 [R1+0x248], R26 ;  /* 0x0002481a01007387 */ /* 0x0003e80000100a00 */
[----:B0-----:R-:W2:Y:S04]  /*64470*/  LDL.LU R24, [R1+0x980] ;  /* 0x0009800001187983 */ /* 0x001ea80000300800 */
[----:B------:R-:W2:Y:S04]  /*64480*/  LDL.LU R25, [R1+0x984] ;  /* 0x0009840001197983 */ /* 0x000ea80000300800 */
[----:B-1----:R-:W2:Y:S04]  /*64490*/  LDL.LU R26, [R1+0x988] ;  /* 0x00098800011a7983 */ /* 0x002ea80000300800 */
[----:B------:R-:W2:Y:S01]  /*644a0*/  LDL.LU R27, [R1+0x98c] ;  /* 0x00098c00011b7983 */ /* 0x000ea20000300800 */
[C---:B---3--:R-:W-:Y:S11]  /*644b0*/  HMMA.16816.F32.BF16 R20, R16.reuse, R14, R20 ;  /* 0x0000000e1014723c */ /* 0x048ff60000041814 */
[----:B------:R-:W-:Y:S11]  /*644c0*/  @!UPT UIADD3 URZ, URZ, URZ, URZ ;  /* 0x0000003f3f3ff290 */ /* 0x000ff6000fffe03f */
[----:B------:R-:W-:Y:S01]  /*644d0*/  @!UPT UIADD3 URZ, URZ, URZ, URZ ;  /* 0x0000003f3f3ff290 */ /* 0x000fe2000fffe03f */
[----:B------:R0:W-:Y:S01]  /*644e0*/  STL.64 [R1+0x230], R20 ;  /* 0x0002301401007387 */ /* 0x0001e20000100a00 */
[----:B------:R1:W-:Y:S01]  /*644f0*/  STL.64 [R1+0x238], R22 ;  /* 0x0002381601007387 */ /* 0x0003e20000100a00 */
[----:B0-----:R-:W-:Y:S02]  /*64500*/  MOV R21, R14 ;  /* 0x0000000e00157202 */ /* 0x001fe40000000f00 */
[----:B------:R-:W-:Y:S02]  /*64510*/  MOV R20, R15 ;  /* 0x0000000f00147202 */ /* 0x000fe40000000f00 */
[----:B------:R-:W3:Y:S01]  /*64520*/  LDL.LU.64 R14, [R1+0x3ed0] ;  /* 0x003ed000010e7983 */ /* 0x000ee20000300a00 */
[----:B------:R-:W3:Y:S02]  /*64530*/  LDL.LU.64 R12, [R1+0x3ec8] ;  /* 0x003ec800010c7983 */ /* 0x000ee40000300a00 */
[----:B------:R3:W-:Y:S02]  /*64540*/  STL.64 [R1+0x3e38], R20 ;  /* 0x003e381401007387 */ /* 0x0007e40000100a00 */
[----:B-1----:R-:W3:Y:S01]  /*64550*/  LDL R22, [R1+0x18] ;  /* 0x0000180001167983 */ /* 0x002ee20000100800 */
[----:B------:R-:W3:Y:S02]  /*64560*/  LDL R23, [R1+0x1c] ;  /* 0x00001c0001177983 */ /* 0x000ee40000100800 */
[----:B---3--:R-:W-:Y:S02]  /*64570*/  HMMA.16816.F32.BF16 R20, R16, R22, R12 ;  /* 0x000000161014723c */ /* 0x008fe4000004180c */
[----:B------:R-:W3:Y:S11]  /*64580*/  LDL.LU.64 R14, [R1+0x3ec0] ;  /* 0x003ec000010e7983 */ /* 0x000ef60000300a00 */
[----:B------:R-:W-:Y:S10]  /*64590*/  @!UPT UIADD3 URZ, URZ, URZ, URZ ;  /* 0x0000003f3f3ff290 */ /* 0x000ff4000fffe03f */
[----:B------:R-:W-:Y:S01]  /*645a0*/  STL.64 [R1+0x220], R20 ;  /* 0x0002201401007387 */ /* 0x000fe20000100a00 */
[----:B------:R0:W-:Y:S03]  /*645b0*/  STL.64 [R1+0x228], R22 ;  /* 0x0002281601007387 */ /* 0x0001e60000100a00 */
[----:B0-----:R-:W4:Y:S04]  /*645c0*/  LDL.64 R22, [R1+0x138] ;  /* 0x0001380001167983 */ /* 0x001f280000100a00 */
[----:B----4-:R0:W-:Y:S04]  /*645d0*/  STL.64 [R1+0x3e48], R22 ;  /* 0x003e481601007387 */ /* 0x0101e80000100a00 */
[----:B0-----:R-:W4:Y:S04]  /*645e0*/  LDL.64 R22, [R1+0x148] ;  /* 0x0001480001167983 */ /* 0x001f280000100a00 */
[----:B----4-:R0:W-:Y:S04]  /*645f0*/  STL.64 [R1+0x3e60], R22 ;  /* 0x003e601601007387 */ /* 0x0101e80000100a00 */
[----:B0-----:R-:W4:Y:S01]  /*64600*/  LDL.64 R22, [R1+0x158] ;  /* 0x0001580001167983 */ /* 0x001f220000100a00 */
[----:B------:R-:W-:Y:S01]  /*64610*/  IMAD.MOV.U32 R13, RZ, RZ, R6 ;  /* 0x000000ffff0d7224 */ /* 0x000fe200078e0006 */
[----:B---3--:R-:W-:-:S02]  /*64620*/  MOV R5, R14 ;  /* 0x0000000e00057202 */ /* 0x008fc40000000f00 */
[----:B----4-:R2:W-:Y:S02]  /*64630*/  STL.64 [R1+0x3e78], R22 ;  /* 0x003e781601007387 */ /* 0x0105e40000100a00 */
[C---:B--2---:R-:W-:Y:S07]  /*64640*/  HMMA.16816.F32.BF16 R20, R16.reuse, R6, R24 ;  /* 0x000000061014723c */ /* 0x044fee0000041818 */
[----:B------:R-:W-:Y:S11]  /*64650*/  IMAD.MOV.U32 R6, RZ, RZ, R15 ;  /* 0x000000ffff067224 */ /* 0x000ff600078e000f */
[----:B------:R-:W-:Y:S05]  /*64660*/  @!UPT UIADD3 URZ, URZ, URZ, URZ ;  /* 0x0000003f3f3ff290 */ /* 0x000fea000fffe03f */
[----:B------:R-:W-:Y:S01]  /*64670*/  STL.64 [R1+0x210], R20 ;  /* 0x0002101401007387 */ /* 0x000fe20000100a00 */
[----:B------:R0:W-:Y:S02]  /*64680*/  STL.64 [R1+0x218], R22 ;  /* 0x0002181601007387 */ /* 0x0001e40000100a00 */
[----:B------:R-:W2:Y:S02]  /*64690*/  LDL.LU R4, [R1+0x960] ;  /* 0x0009600001047983 */ /* 0x000ea40000300800 */
[----:B------:R-:W3:Y:S01]  /*646a0*/  LDL.LU R14, [R1+0x3ebc] ;  /* 0x003ebc00010e7983 */ /* 0x000ee20000300800 */
[----:B------:R-:W3:Y:S01]  /*646b0*/  LDL.LU R15, [R1+0x3eb8] ;  /* 0x003eb800010f7983 */ /* 0x000ee20000300800 */
[----:B------:R-:W-:Y:S02]  /*646c0*/  MOV R12, R7 ;  /* 0x00000007000c7202 */ /* 0x000fe40000000f00 */
[----:B------:R-:W2:Y:S02]  /*646d0*/  LDL.LU R7, [R1+0x96c] ;  /* 0x00096c0001077983 */ /* 0x000ea40000300800 */
[----:B------:R-:W4:Y:S01]  /*646e0*/  LDL.LU R24, [R1+0x950] ;  /* 0x0009500001187983 */ /* 0x000f220000300800 */
[----:B------:R-:W4:Y:S01]  /*646f0*/  LDL.LU R25, [R1+0x954] ;  /* 0x0009540001197983 */ /* 0x000f220000300800 */
[----:B------:R-:W4:Y:S02]  /*64700*/  LDL.LU R26, [R1+0x958] ;  /* 0x00095800011a7983 */ /* 0x000f240000300800 */
[----:B------:R-:W4:Y:S01]  /*64710*/  LDL.LU R27, [R1+0x95c] ;  /* 0x00095c00011b7983 */ /* 0x000f220000300800 */
[----:B0-----:R-:W2:Y:S01]  /*64720*/  LDL.64 R22, [R1+0x38] ;  /* 0x0000380001167983 */ /* 0x001ea20000100a00 */
[----:B---3--:R-:W-:Y:S11]  /*64730*/  HMMA.16816.F32.BF16 R8, R16, R14, R8 ;  /* 0x0000000e1008723c */ /* 0x008ff60000041808 */
[----:B------:R-:W-:Y:S11]  /*64740*/  @!UPT UIADD3 URZ, URZ, URZ, URZ ;  /* 0x0000003f3f3ff290 */ /* 0x000ff6000fffe03f */
[----:B------:R-:W-:Y:S01]  /*64750*/  @!UPT UIADD3 URZ, URZ, URZ, URZ ;  /* 0x0000003f3f3ff290 */ /* 0x000fe2000fffe03f */
[----:B------:R-:W-:Y:S01]  /*64760*/  STL.64 [R1+0x200], R8 ;  /* 0x0002000801007387 */ /* 0x000fe20000100a00 */
[----:B------:R0:W-:Y:S03]  /*64770*/  STL.64 [R1+0x208], R10 ;  /* 0x0002080a01007387 */ /* 0x0001e60000100a00 */
[----:B0-----:R-:W3:Y:S01]  /*64780*/  LDL.LU.64 R10, [R1+0x3eb0] ;  /* 0x003eb000010a7983 */ /* 0x001ee20000300a00 */
[----:B------:R-:W2:Y:S02]  /*64790*/  LDL.LU R9, [R1+0x3ea8] ;  /* 0x003ea80001097983 */ /* 0x000ea40000300800 */
[----:B------:R-:W-:Y:S02]  /*647a0*/  STL.64 [R1+0x3db0], R14 ;  /* 0x003db00e01007387 */ /* 0x000fe40000100a00 */
[----:B------:R0:W-:Y:S02]  /*647b0*/  STL.64 [R1+0x3e40], R12 ;  /* 0x003e400c01007387 */ /* 0x0001e40000100a00 */
[----:B0-----:R-:W2:Y:S01]  /*647c0*/  LDL.LU R12, [R1+0x920] ;  /* 0x00092000010c7983 */ /* 0x001ea20000300800 */
[----:B------:R-:W2:Y:S01]  /*647d0*/  LDL.LU R13, [R1+0x924] ;  /* 0x00092400010d7983 */ /* 0x000ea20000300800 */
[----:B---3--:R-:W-:-:S02]  /*647e0*/  MOV R14, R11 ;  /* 0x0000000b000e7202 */ /* 0x008fc40000000f00 */
        /* <DEDUP_REMOVED lines=10> */
[----:B------:R0:W-:Y:S02]  /*64890*/  STL.64 [R1+0x3e68], R12 ;  /* 0x003e680c01007387 */ /* 0x0001e40000100a00 */
[----:B---3--:R-:W-:Y:S01]  /*648a0*/  IMAD.MOV.U32 R14, RZ, RZ, R10 ;  /* 0x000000ffff0e7224 */ /* 0x008fe200078e000a */
[----:B0-----:R-:W2:Y:S01]  /*648b0*/  LDL.LU R12, [R1+0x940] ;  /* 0x00094000010c7983 */ /* 0x001ea20000300800 */
[----:B------:R-:W2:Y:S02]  /*648c0*/  LDL.LU R13, [R1+0x944] ;  /* 0x00094400010d7983 */ /* 0x000ea40000300800 */
[----:B------:R-:W3:Y:S01]  /*648d0*/  LDL.LU R10, [R1+0x3e9c] ;  /* 0x003e9c00010a7983 */ /* 0x000ee20000300800 */
[----:B------:R-:W-:-:S02]  /*648e0*/  MOV R15, R11 ;  /* 0x0000000b000f7202 */ /* 0x000fc40000000f00 */
[----:B------:R-:W3:Y:S03]  /*648f0*/  LDL.LU R11, [R1+0x3e98] ;  /* 0x003e9800010b7983 */ /* 0x000ee60000300800 */
[----:B------:R-:W-:Y:S01]  /*64900*/  STL.64 [R1+0x3e88], R14 ;  /* 0x003e880e01007387 */ /* 0x000fe20000100a00 */
[C---:B---3--:R-:W-:Y:S01]  /*64910*/  HMMA.16816.F32.BF16 R4, R16.reuse, R10, R4 ;  /* 0x0000000a1004723c */ /* 0x048fe20000041804 */
[----:B--2---:R0:W-:Y:S04]  /*64920*/  STL.64 [R1+0x3e80], R12 ;  /* 0x003e800c01007387 */ /* 0x0041e80000100a00 */
[----:B0-----:R-:W2:Y:S01]  /*64930*/  LDL.LU R12, [R1+0x9b0] ;  /* 0x0009b000010c7983 */ /* 0x001ea20000300800 */
[----:B------:R-:W2:Y:S02]  /*64940*/  LDL.LU R13, [R1+0x9b4] ;  /* 0x0009b400010d7983 */ /* 0x000ea40000300800 */
[----:B------:R-:W2:Y:S02]  /*64950*/  LDL.LU R14, [R1+0x9b8] ;  /* 0x0009b800010e7983 */ /* 0x000ea40000300800 */
[----:B------:R-:W2:Y:S11]  /*64960*/  LDL.LU R15, [R1+0x9bc] ;  /* 0x0009bc00010f7983 */ /* 0x000eb60000300800 */
[----:B------:R-:W-:Y:S02]  /*64970*/  @!UPT UIADD3 URZ, URZ, URZ, URZ ;  /* 0x0000003f3f3ff290 */ /* 0x000fe4000fffe03f */
[----:B------:R-:W-:Y:S01]  /*64980*/  STL.64 [R1+0x1f0], R4 ;  /* 0x0001f00401007387 */ /* 0x000fe20000100a00 */
[----:B------:R0:W-:Y:S03]  /*64990*/  STL.64 [R1+0x1f8], R6 ;  /* 0x0001f80601007387 */ /* 0x0001e60000100a00 */
[----:B0-----:R-:W4:Y:S01]  /*649a0*/  LDL.LU.64 R6, [R1+0x3e90] ;  /* 0x003e900001067983 */ /* 0x001f220000300a00 */
[----:B------:R0:W-:Y:S02]  /*649b0*/  STL.64 [R1+0x3d80], R10 ;  /* 0x003d800a01007387 */ /* 0x0001e40000100a00 */
[----:B------:R-:W-:Y:S01]  /*649c0*/  STL [R1+0x3d78], R9 ;  /* 0x003d780901007387 */ /* 0x000fe20000100800 */
[----:B0-----:R-:W3:Y:S01]  /*649d0*/  LDL.64 R10, [R1+0x128] ;  /* 0x00012800010a7983 */ /* 0x001ee20000100a00 */
[----:B------:R-:W-:Y:S01]  /*649e0*/  MOV R4, R22 ;  /* 0x0000001600047202 */ /* 0x000fe20000000f00 */
[----:B------:R-:W-:Y:S01]  /*649f0*/  IMAD.MOV.U32 R3, RZ, RZ, R23 ;  /* 0x000000ffff037224 */ /* 0x000fe200078e0017 */
[C---:B----4-:R-:W-:Y:S08]  /*64a00*/  HMMA.16816.F32.BF16 R24, R16.reuse, R6, R24 ;  /* 0x000000061018723c */ /* 0x050ff00000041818 */
[C---:B--2---:R-:W-:Y:S11]  /*64a10*/  HMMA.16816.F32.BF16 R12, R16.reuse, R22, R12 ;  /* 0x00000016100c723c */ /* 0x044ff6000004180c */
[----:B------:R-:W-:Y:S04]  /*64a20*/  @!UPT UIADD3 URZ, URZ, URZ, URZ ;  /* 0x0000003f3f3ff290 */ /* 0x000fe8000fffe03f */
[----:B------:R-:W-:Y:S01]  /*64a30*/  STL.64 [R1+0x1e0], R24 ;  /* 0x0001e01801007387 */ /* 0x000fe20000100a00 */
[----:B------:R-:W-:Y:S02]  /*64a40*/  STL.64 [R1+0x1e8], R26 ;  /* 0x0001e81a01007387 */ /* 0x000fe40000100a00 */
[----:B------:R-:W0:Y:S04]  /*64a50*/  LDSM.16.M88.4 R24, [R29+0x31000] ;  /* 0x031000001d18783b */ /* 0x000e280000000200 */
[----:B------:R-:W-:Y:S01]  /*64a60*/  STL [R1+0x3d40], R29 ;  /* 0x003d401d01007387 */ /* 0x000fe20000100800 */
[----:B0-----:R0:W-:Y:S01]  /*64a70*/  STL.64 [R1+0x3c60], R26 ;  /* 0x003c601a01007387 */ /* 0x0011e20000100a00 */
[----:B------:R-:W-:Y:S03]  /*64a80*/  STL.64 [R1+0x3c58], R24 ;  /* 0x003c581801007387 */ /* 0x000fe60000100a00 */
[----:B0-----:R-:W2:Y:S04]  /*64a90*/  LDL R26, [R1+0xd8] ;  /* 0x0000d800011a7983 */ /* 0x001ea80000100800 */
[----:B------:R-:W2:Y:S01]  /*64aa0*/  LDL R27, [R1+0xdc] ;  /* 0x0000dc00011b7983 */ /* 0x000ea20000100800 */
[----:B------:R-:W-:Y:S02]  /*64ab0*/  STL.64 [R1+0xd80], R12 ;  /* 0x000d800c01007387 */ /* 0x000fe40000100a00 */
[----:B------:R0:W-:Y:S02]  /*64ac0*/  STL.64 [R1+0xd88], R14 ;  /* 0x000d880e01007387 */ /* 0x0001e40000100a00 */
[----:B0-----:R-:W4:Y:S01]  /*64ad0*/  LDL.LU.64 R14, [R1+0x3e88] ;  /* 0x003e8800010e7983 */ /* 0x001f220000300a00 */
[----:B------:R-:W4:Y:S02]  /*64ae0*/  LDL.LU.64 R12, [R1+0x3e80] ;  /* 0x003e8000010c7983 */ /* 0x000f240000300a00 */
[----:B------:R-:W4:Y:S02]  /*64af0*/  LDL.LU.64 R22, [R1+0x3e78] ;  /* 0x003e780001167983 */ /* 0x000f240000300a00 */
[----:B------:R-:W-:Y:S01]  /*64b00*/  STL [R1+0x3d48], R3 ;  /* 0x003d480301007387 */ /* 0x000fe20000100800 */
[----:B------:R-:W-:Y:S01]  /*64b10*/  STL [R1+0x3d44], R4 ;  /* 0x003d440401007387 */ /* 0x000fe20000100800 */
[----:B----4-:R-:W-:Y:S01]  /*64b20*/  HMMA.16816.F32.BF16 R12, R16, R22, R12 ;  /* 0x00000016100c723c */ /* 0x010fe2000004180c */
[----:B------:R-:W-:-:S02]  /*64b30*/  MOV R2, R22 ;  /* 0x0000001600027202 */ /* 0x000fc40000000f00 */
[----:B------:R-:W-:Y:S11]  /*64b40*/  MOV R0, R23 ;  /* 0x0000001700007202 */ /* 0x000ff60000000f00 */
[----:B------:R-:W-:Y:S09]  /*64b50*/  @!UPT UIADD3 URZ, URZ, URZ, URZ ;  /* 0x0000003f3f3ff290 */ /* 0x000ff2000fffe03f */
[----:B------:R-:W-:Y:S01]  /*64b60*/  STL.64 [R1+0xd70], R12 ;  /* 0x000d700c01007387 */ /* 0x000fe20000100a00 */
[----:B------:R0:W-:Y:S03]  /*64b70*/  STL.64 [R1+0xd78], R14 ;  /* 0x000d780e01007387 */ /* 0x0001e60000100a00 */
[----:B0-----:R-:W4:Y:S01]  /*64b80*/  LDL.LU.64 R14, [R1+0x3e70] ;  /* 0x003e7000010e7983 */ /* 0x001f220000300a00 */
[----:B------:R-:W4:Y:S02]  /*64b90*/  LDL.LU.64 R12, [R1+0x3e68] ;  /* 0x003e6800010c7983 */ /* 0x000f240000300a00 */
[----:B------:R-:W4:Y:S02]  /*64ba0*/  LDL.LU.64 R22, [R1+0x3e60] ;  /* 0x003e600001167983 */ /* 0x000f240000300a00 */
[----:B------:R-:W-:Y:S01]  /*64bb0*/  STL [R1+0x3d50], R0 ;  /* 0x003d500001007387 */ /* 0x000fe20000100800 */
[----:B------:R-:W-:Y:S01]  /*64bc0*/  STL [R1+0x3d4c], R2 ;  /* 0x003d4c0201007387 */ /* 0x000fe20000100800 */
[C---:B----4-:R-:W-:Y:S01]  /*64bd0*/  HMMA.16816.F32.BF16 R12, R16.reuse, R22, R12 ;  /* 0x00000016100c723c */ /* 0x050fe2000004180c */
[----:B------:R-:W-:Y:S01]  /*64be0*/  IMAD.MOV.U32 R24, RZ, RZ, R22 ;  /* 0x000000ffff187224 */ /* 0x000fe200078e0016 */
[----:B------:R-:W-:Y:S11]  /*64bf0*/  MOV R5, R23 ;  /* 0x0000001700057202 */ /* 0x000ff60000000f00 */
[----:B------:R-:W-:Y:S10]  /*64c00*/  @!UPT UIADD3 URZ, URZ, URZ, URZ ;  /* 0x0000003f3f3ff290 */ /* 0x000ff4000fffe03f */
[----:B------:R-:W-:Y:S01]  /*64c10*/  STL.64 [R1+0xd60], R12 ;  /* 0x000d600c01007387 */ /* 0x000fe20000100a00 */
[----:B------:R0:W-:Y:S03]  /*64c20*/  STL.64 [R1+0xd68], R14 ;  /* 0x000d680e01007387 */ /* 0x0001e60000100a00 */
[----:B0-----:R-:W4:Y:S01]  /*64c30*/  LDL.LU.64 R14, [R1+0x3e58] ;  /* 0x003e5800010e7983 */ /* 0x001f220000300a00 */
[----:B------:R-:W4:Y:S02]  /*64c40*/  LDL.LU.64 R12, [R1+0x3e50] ;  /* 0x003e5000010c7983 */ /* 0x000f240000300a00 */
[----:B------:R-:W4:Y:S02]  /*64c50*/  LDL.LU.64 R22, [R1+0x3e48] ;  /* 0x003e480001167983 */ /* 0x000f240000300a00 */
[----:B------:R-:W-:Y:S01]  /*64c60*/  STL [R1+0x3d58], R5 ;  /* 0x003d580501007387 */ /* 0x000fe20000100800 */
[----:B------:R-:W-:Y:S01]  /*64c70*/  STL [R1+0x3d54], R24 ;  /* 0x003d541801007387 */ /* 0x000fe20000100800 */
[----:B----4-:R-:W-:Y:S01]  /*64c80*/  HMMA.16816.F32.BF16 R12, R16, R22, R12 ;  /* 0x00000016100c723c */ /* 0x010fe2000004180c */
[----:B------:R-:W-:Y:S11]  /*64c90*/  IMAD.MOV.U32 R25, RZ, RZ, R23 ;  /* 0x000000ffff197224 */ /* 0x000ff600078e0017 */
[----:B------:R-:W-:Y:S11]  /*64ca0*/  @!UPT UIADD3 URZ, URZ, URZ, URZ ;  /* 0x0000003f3f3ff290 */ /* 0x000ff6000fffe03f */
[----:B------:R0:W-:Y:S01]  /*64cb0*/  STL.64 [R1+0xd50], R12 ;  /* 0x000d500c01007387 */ /* 0x0001e20000100a00 */
[----:B------:R-:W-:Y:S03]  /*64cc0*/  STL.64 [R1+0xd58], R14 ;  /* 0x000d580e01007387 */ /* 0x000fe60000100a00 */
[----:B0-----:R-:W4:Y:S01]  /*64cd0*/  LDL.LU.64 R12, [R1+0x3e40] ;  /* 0x003e4000010c7983 */ /* 0x001f220000300a00 */
[----:B------:R-:W4:Y:S02]  /*64ce0*/  LDL.LU.64 R20, [R1+0x3e38] ;  /* 0x003e380001147983 */ /* 0x000f240000300a00 */
[----:B------:R0:W-:Y:S02]  /*64cf0*/  STL [R1+0x3d60], R25 ;  /* 0x003d601901007387 */ /* 0x0001e40000100800 */
[----:B--2---:R1:W-:Y:S01]  /*64d00*/  STL.64 [R1+0x3e18], R26 ;  /* 0x003e181a01007387 */ /* 0x0043e20000100a00 */
[----:B------:R-:W2:Y:S04]  /*64d10*/  LDL.LU R24, [R1+0x910] ;  /* 0x0009100001187983 */ /* 0x000ea80000300800 */
[----:B0-----:R-:W2:Y:S01]  /*64d20*/  LDL.LU R25, [R1+0x914] ;  /* 0x0009140001197983 */ /* 0x001ea20000300800 */
[----:B-1----:R-:W2:Y:S02]  /*64d30*/  LDL.LU R26, [R1+0x918] ;  /* 0x00091800011a7983 */ /* 0x002ea40000300800 */
[----:B------:R-:W2:Y:S01]  /*64d40*/  LDL.LU R27, [R1+0x91c] ;  /* 0x00091c00011b7983 */ /* 0x000ea20000300800 */
[----:B------:R-:W-:-:S02]  /*64d50*/  MOV R28, R22 ;  /* 0x00000016001c7202 */ /* 0x000fc40000000f00 */
[----:B---3--:R-:W-:-:S03]  /*64d60*/  MOV R4, R10 ;  /* 0x0000000a00047202 */ /* 0x008fc60000000f00 */
[----:B------:R-:W-:Y:S01]  /*64d70*/  STL [R1+0x3d5c], R28 ;  /* 0x003d5c1c01007387 */ /* 0x000fe20000100800 */
[----:B------:R-:W-:Y:S01]  /*64d80*/  MOV R29, R11 ;  /* 0x0000000b001d7202 */ /* 0x000fe20000000f00 */
[C---:B--2---:R-:W-:Y:S11]  /*64d90*/  HMMA.16816.F32.BF16 R24, R16.reuse, R10, R24 ;  /* 0x0000000a1018723c */ /* 0x044ff60000041818 */
[----:B------:R-:W-:Y:S11]  /*64da0*/  @!UPT UIADD3 URZ, URZ, URZ, URZ ;  /* 0x0000003f3f3ff290 */ /* 0x000ff6000fffe03f */
[----:B------:R-:W-:Y:S01]  /*64db0*/  @!UPT UIADD3 URZ, URZ, URZ, URZ ;  /* 0x0000003f3f3ff290 */ /* 0x000fe2000fffe03f */
[----:B------:R-:W-:Y:S01]  /*64dc0*/  STL.64 [R1+0xd40], R24 ;  /* 0x000d401801007387 */ /* 0x000fe20000100a00 */
[----:B------:R-:W-:Y:S02]  /*64dd0*/  STL.64 [R1+0xd48], R26 ;  /* 0x000d481a01007387 */ /* 0x000fe40000100a00 */
[----:B------:R-:W2:Y:S02]  /*64de0*/  LDL.LU R8, [R1+0x870] ;  /* 0x0008700001087983 */ /* 0x000ea40000300800 */
[----:B------:R-:W2:Y:S01]  /*64df0*/  LDL.LU R9, [R1+0x874] ;  /* 0x0008740001097983 */ /* 0x000ea20000300800 */
[----:B------:R-:W3:Y:S01]  /*64e00*/  LDL.LU R10, [R1+0x878] ;  /* 0x00087800010a7983 */ /* 0x000ee20000300800 */
[----:B------:R-:W3:Y:S03]  /*64e10*/  LDL.LU R11, [R1+0x87c] ;  /* 0x00087c00010b7983 */ /* 0x000ee60000300800 */
[----:B---3--:R4:W-:Y:S01]  /*64e20*/  STL.64 [R1+0x3d90], R10 ;  /* 0x003d900a01007387 */ /* 0x0089e20000100a00 */
[----:B--2---:R-:W-:Y:S01]  /*64e30*/  STL.64 [R1+0x3d88], R8 ;  /* 0x003d880801007387 */ /* 0x004fe20000100a00 */
[----:B----4-:R-:W-:Y:S01]  /*64e40*/  MOV R11, R12 ;  /* 0x0000000c000b7202 */ /* 0x010fe20000000f00 */
[----:B------:R-:W-:Y:S01]  /*64e50*/  IMAD.MOV.U32 R10, RZ, RZ, R13 ;  /* 0x000000ffff0a7224 */ /* 0x000fe200078e000d */
[----:B------:R-:W2:Y:S01]  /*64e60*/  LDL.LU R12, [R1+0x890] ;  /* 0x00089000010c7983 */ /* 0x000ea20000300800 */
[----:B------:R-:W2:Y:S02]  /*64e70*/  LDL.LU R13, [R1+0x894] ;  /* 0x00089400010d7983 */ /* 0x000ea40000300800 */
[----:B------:R-:W3:Y:S02]  /*64e80*/  LDL.LU R14, [R1+0x898] ;  /* 0x00089800010e7983 */ /* 0x000ee40000300800 */
[----:B------:R-:W3:Y:S02]  /*64e90*/  LDL.LU R15, [R1+0x89c] ;  /* 0x00089c00010f7983 */ /* 0x000ee40000300800 */
[----:B---3--:R0:W-:Y:S01]  /*64ea0*/  STL.64 [R1+0x3dc0], R14 ;  /* 0x003dc00e01007387 */ /* 0x0081e20000100a00 */
[----:B--2---:R-:W-:Y:S02]  /*64eb0*/  STL.64 [R1+0x3db8], R12 ;  /* 0x003db80c01007387 */ /* 0x004fe40000100a00 */
[----:B------:R-:W2:Y:S02]  /*64ec0*/  LDL.LU R24, [R1+0x8f0] ;  /* 0x0008f00001187983 */ /* 0x000ea40000300800 */
[----:B------:R-:W2:Y:S01]  /*64ed0*/  LDL.LU R25, [R1+0x8f4] ;  /* 0x0008f40001197983 */ /* 0x000ea20000300800 */
[----:B------:R-:W3:Y:S01]  /*64ee0*/  LDL.LU R26, [R1+0x8f8] ;  /* 0x0008f800011a7983 */ /* 0x000ee20000300800 */
[----:B------:R-:W3:Y:S01]  /*64ef0*/  LDL.LU R27, [R1+0x8fc] ;  /* 0x0008fc00011b7983 */ /* 0x000ee20000300800 */
[----:B0-----:R-:W-:Y:S01]  /*64f00*/  MOV R14, R21 ;  /* 0x00000015000e7202 */ /* 0x001fe20000000f00 */
[----:B------:R-:W-:Y:S01]  /*64f10*/  IMAD.MOV.U32 R15, RZ, RZ, R20 ;  /* 0x000000ffff0f7224 */ /* 0x000fe200078e0014 */
[----:B---3--:R0:W-:Y:S01]  /*64f20*/  STL.64 [R1+0x3e28], R26 ;  /* 0x003e281a01007387 */ /* 0x0081e20000100a00 */
[----:B--2---:R-:W-:Y:S03]  /*64f30*/  STL.64 [R1+0x3e20], R24 ;  /* 0x003e201801007387 */ /* 0x004fe60000100a00 */
[----:B0-----:R-:W2:Y:S01]  /*64f40*/  LDL.64 R26, [R1+0x118] ;  /* 0x00011800011a7983 */ /* 0x001ea20000100a00 */
[----:B------:R0:W-:Y:S03]  /*64f50*/  STL.64 [R1+0x3de0], R14 ;  /* 0x003de00e01007387 */ /* 0x0001e60000100a00 */
[----:B0-----:R-:W3:Y:S04]  /*64f60*/  LDL.64 R14, [R1+0xe8] ;  /* 0x0000e800010e7983 */ /* 0x001ee80000100a00 */
[----:B---3--:R0:W-:Y:S04]  /*64f70*/  STL.64 [R1+0x3df8], R14 ;  /* 0x003df80e01007387 */ /* 0x0081e80000100a00 */
[----:B0-----:R-:W3:Y:S04]  /*64f80*/  LDL.64 R14, [R1+0xf8] ;  /* 0x0000f800010e7983 */ /* 0x001ee80000100a00 */
[----:B---3--:R0:W-:Y:S04]  /*64f90*/  STL.64 [R1+0x3e10], R14 ;  /* 0x003e100e01007387 */ /* 0x0081e80000100a00 */
[----:B0-----:R-:W3:Y:S04]  /*64fa0*/  LDL.64 R14, [R1+0x108] ;  /* 0x00010800010e7983 */ /* 0x001ee80000100a00 */
[----:B---3--:R0:W-:Y:S01]  /*64fb0*/  STL.64 [R1+0x3e30], R14 ;  /* 0x003e300e01007387 */ /* 0x0081e20000100a00 */
[----:B------:R-:W2:Y:S02]  /*64fc0*/  LDL.LU R12, [R1+0x900] ;  /* 0x00090000010c7983 */ /* 0x000ea40000300800 */
[----:B------:R-:W2:Y:S01]  /*64fd0*/  LDL.LU R13, [R1+0x904] ;  /* 0x00090400010d7983 */ /* 0x000ea20000300800 */
[----:B0-----:R-:W2:Y:S01]  /*64fe0*/  LDL.LU R14, [R1+0x908] ;  /* 0x00090800010e7983 */ /* 0x001ea20000300800 */
[----:B------:R-:W2:Y:S02]  /*64ff0*/  LDL.LU R15, [R1+0x90c] ;  /* 0x00090c00010f7983 */ /* 0x000ea40000300800 */
[----:B------:R-:W3:Y:S02]  /*65000*/  LDL.LU R20, [R1+0x8b0] ;  /* 0x0008b00001147983 */ /* 0x000ee40000300800 */
[----:B------:R-:W3:Y:S01]  /*65010*/  LDL.LU R21, [R1+0x8b4] ;  /* 0x0008b40001157983 */ /* 0x000ee20000300800 */
[----:B------:R-:W4:Y:S01]  /*65020*/  LDL.LU R22, [R1+0x8b8] ;  /* 0x0008b80001167983 */ /* 0x000f220000300800 */
[----:B------:R-:W4:Y:S03]  /*65030*/  LDL.LU R23, [R1+0x8bc] ;  /* 0x0008bc0001177983 */ /* 0x000f260000300800 */
        /* <DEDUP_REMOVED lines=11> */
[----:B------:R-:W2:Y:S02]  /*650f0*/  LDL.LU R22, [R1+0x8e8] ;  /* 0x0008e80001167983 */ /* 0x000ea40000300800 */
[----:B------:R-:W2:Y:S01]  /*65100*/  LDL.LU R23, [R1+0x8ec] ;  /* 0x0008ec0001177983 */ /* 0x000ea20000300800 */
[----:B------:R0:W-:Y:S04]  /*65110*/  STL.64 [R1+0x3da8], R10 ;  /* 0x003da80a01007387 */ /* 0x0001e80000100a00 */
[----:B0-----:R-:W3:Y:S01]  /*65120*/  LDL.64 R10, [R1+0x18] ;  /* 0x00001800010a7983 */ /* 0x001ee20000100a00 */
[----:B------:R-:W-:-:S02]  /*65130*/  MOV R2, R26 ;  /* 0x0000001a00027202 */ /* 0x000fc40000000f00 */
[----:B------:R-:W-:Y:S01]  /*65140*/  MOV R3, R27 ;  /* 0x0000001b00037202 */ /* 0x000fe20000000f00 */
[----:B---3--:R0:W-:Y:S01]  /*65150*/  STL.64 [R1+0x3dc8], R10 ;  /* 0x003dc80a01007387 */ /* 0x0081e20000100a00 */
[----:B------:R-:W3:Y:S02]  /*65160*/  LDL.LU R8, [R1+0x8a0] ;  /* 0x0008a00001087983 */ /* 0x000ee40000300800 */
[----:B------:R-:W3:Y:S01]  /*65170*/  LDL.LU R9, [R1+0x8a4] ;  /* 0x0008a40001097983 */ /* 0x000ee20000300800 */
[----:B0-----:R-:W3:Y:S01]  /*65180*/  LDL.LU R10, [R1+0x8a8] ;  /* 0x0008a800010a7983 */ /* 0x001ee20000300800 */
[----:B------:R-:W3:Y:S02]  /*65190*/  LDL.LU R11, [R1+0x8ac] ;  /* 0x0008ac00010b7983 */ /* 0x000ee40000300800 */
[----:B------:R-:W-:Y:S02]  /*651a0*/  STL [R1+0x3d64], R4 ;  /* 0x003d640401007387 */ /* 0x000fe40000100800 */
[----:B------:R-:W-:Y:S01]  /*651b0*/  STL.64 [R1+0xd30], R12 ;  /* 0x000d300c01007387 */ /* 0x000fe20000100a00 */
[----:B------:R0:W-:Y:S04]  /*651c0*/  STL.64 [R1+0xd38], R14 ;  /* 0x000d380e01007387 */ /* 0x0001e80000100a00 */
[----:B0-----:R-:W4:Y:S01]  /*651d0*/  LDL.LU.64 R14, [R1+0x3e30] ;  /* 0x003e3000010e7983 */ /* 0x001f220000300a00 */
[----:B------:R-:W4:Y:S02]  /*651e0*/  LDL.LU.64 R26, [R1+0x3e28] ;  /* 0x003e2800011a7983 */ /* 0x000f240000300a00 */
[----:B------:R-:W4:Y:S02]  /*651f0*/  LDL.LU.64 R24, [R1+0x3e20] ;  /* 0x003e200001187983 */ /* 0x000f240000300a00 */
[C---:B----4-:R-:W-:Y:S01]  /*65200*/  HMMA.16816.F32.BF16 R24, R16.reuse, R14, R24 ;  /* 0x0000000e1018723c */ /* 0x050fe20000041818 */
[----:B------:R-:W-:Y:S11]  /*65210*/  MOV R0, R15 ;  /* 0x0000000f00007202 */ /* 0x000ff60000000f00 */
[----:B------:R-:W-:Y:S11]  /*65220*/  @!UPT UIADD3 URZ, URZ, URZ, URZ ;  /* 0x0000003f3f3ff290 */ /* 0x000ff6000fffe03f */
[----:B------:R0:W-:Y:S01]  /*65230*/  STL.64 [R1+0xd20], R24 ;  /* 0x000d201801007387 */ /* 0x0001e20000100a00 */
[----:B------:R1:W-:Y:S02]  /*65240*/  STL.64 [R1+0xd28], R26 ;  /* 0x000d281a01007387 */ /* 0x0003e40000100a00 */
[----:B0-----:R-:W-:Y:S01]  /*65250*/  IMAD.MOV.U32 R24, RZ, RZ, R14 ;  /* 0x000000ffff187224 */ /* 0x001fe200078e000e */
[----:B-1----:R-:W4:Y:S01]  /*65260*/  LDL.LU.64 R26, [R1+0x3e18] ;  /* 0x003e1800011a7983 */ /* 0x002f220000300a00 */
[----:B------:R-:W2:Y:S02]  /*65270*/  LDL.LU.64 R14, [R1+0x3e10] ;  /* 0x003e1000010e7983 */ /* 0x000ea40000300a00 */
[C---:B--2---:R-:W-:Y:S01]  /*65280*/  HMMA.16816.F32.BF16 R20, R16.reuse, R14, R20 ;  /* 0x0000000e1014723c */ /* 0x044fe20000041814 */
[----:B------:R-:W-:Y:S01]  /*65290*/  MOV R28, R14 ;  /* 0x0000000e001c7202 */ /* 0x000fe20000000f00 */
[----:B------:R-:W-:Y:S11]  /*652a0*/  IMAD.MOV.U32 R5, RZ, RZ, R15 ;  /* 0x000000ffff057224 */ /* 0x000ff600078e000f */
[----:B------:R-:W-:Y:S10]  /*652b0*/  @!UPT UIADD3 URZ, URZ, URZ, URZ ;  /* 0x0000003f3f3ff290 */ /* 0x000ff4000fffe03f */
[----:B------:R-:W-:Y:S01]  /*652c0*/  STL.64 [R1+0xd10], R20 ;  /* 0x000d101401007387 */ /* 0x000fe20000100a00 */
[----:B------:R0:W-:Y:S03]  /*652d0*/  STL.64 [R1+0xd18], R22 ;  /* 0x000d181601007387 */ /* 0x0001e60000100a00 */
[----:B0-----:R-:W2:Y:S01]  /*652e0*/  LDL.LU.64 R22, [R1+0x3e08] ;  /* 0x003e080001167983 */ /* 0x001ea20000300a00 */
[----:B------:R-:W2:Y:S02]  /*652f0*/  LDL.LU.64 R20, [R1+0x3e00] ;  /* 0x003e000001147983 */ /* 0x000ea40000300a00 */
[----:B------:R-:W2:Y:S02]  /*65300*/  LDL.LU.64 R14, [R1+0x3df8] ;  /* 0x003df800010e7983 */ /* 0x000ea40000300a00 */
[----:B--2---:R-:W-:Y:S01]  /*65310*/  HMMA.16816.F32.BF16 R20, R16, R14, R20 ;  /* 0x0000000e1014723c */ /* 0x004fe20000041814 */
[----:B------:R-:W-:-:S02]  /*65320*/  MOV R4, R14 ;  /* 0x0000000e00047202 */ /* 0x000fc40000000f00 */
[----:B------:R-:W-:Y:S11]  /*65330*/  MOV R25, R15 ;  /* 0x0000000f00197202 */ /* 0x000ff60000000f00 */
[----:B------:R-:W-:Y:S09]  /*65340*/  @!UPT UIADD3 URZ, URZ, URZ, URZ ;  /* 0x0000003f3f3ff290 */ /* 0x000ff2000fffe03f */
[----:B------:R-:W-:Y:S01]  /*65350*/  STL.64 [R1+0xd00], R20 ;  /* 0x000d001401007387 */ /* 0x000fe20000100a00 */
[----:B------:R0:W-:Y:S03]  /*65360*/  STL.64 [R1+0xd08], R22 ;  /* 0x000d081601007387 */ /* 0x0001e60000100a00 */
[----:B0-----:R-:W4:Y:S01]  /*65370*/  LDL.LU.64 R22, [R1+0x3df0] ;  /* 0x003df00001167983 */ /* 0x001f220000300a00 */
[----:B------:R-:W4:Y:S02]  /*65380*/  LDL.LU.64 R20, [R1+0x3de8] ;  /* 0x003de80001147983 */ /* 0x000f240000300a00 */
[----:B------:R-:W3:Y:S02]  /*65390*/  LDL.LU.64 R14, [R1+0x3de0] ;  /* 0x003de000010e7983 */ /* 0x000ee40000300a00 */
[----:B------:R-:W-:Y:S01]  /*653a0*/  STL.64 [R1+0x3d70], R6 ;  /* 0x003d700601007387 */ /* 0x000fe20000100a00 */
[----:B------:R0:W-:Y:S04]  /*653b0*/  STL.64 [R1+0x3d68], R4 ;  /* 0x003d680401007387 */ /* 0x0001e80000100a00 */
[----:B0-----:R-:W2:Y:S01]  /*653c0*/  LDL.LU R4, [R1+0x860] ;  /* 0x0008600001047983 */ /* 0x001ea20000300800 */
[----:B------:R-:W2:Y:S02]  /*653d0*/  LDL.LU R5, [R1+0x864] ;  /* 0x0008640001057983 */ /* 0x000ea40000300800 */
[----:B------:R-:W2:Y:S02]  /*653e0*/  LDL.LU R6, [R1+0x868] ;  /* 0x0008680001067983 */ /* 0x000ea40000300800 */
[----:B------:R-:W2:Y:S01]  /*653f0*/  LDL.LU R7, [R1+0x86c] ;  /* 0x00086c0001077983 */ /* 0x000ea20000300800 */
[----:B----4-:R-:W-:Y:S01]  /*65400*/  HMMA.16816.F32.BF16 R16, R16, R26, R20 ;  /* 0x0000001a1010723c */ /* 0x010fe20000041814 */
[----:B--2---:R-:W-:Y:S01]  /*65410*/  STL.64 [R1+0x3da0], R6 ;  /* 0x003da00601007387 */ /* 0x004fe20000100a00 */
[----:B------:R0:W-:Y:S03]  /*65420*/  STL.64 [R1+0x3d98], R4 ;  /* 0x003d980401007387 */ /* 0x0001e60000100a00 */
[----:B0-----:R-:W2:Y:S01]  /*65430*/  LDL.LU R4, [R1+0x880] ;  /* 0x0008800001047983 */ /* 0x001ea20000300800 */
[----:B------:R-:W2:Y:S02]  /*65440*/  LDL.LU R5, [R1+0x884] ;  /* 0x0008840001057983 */ /* 0x000ea40000300800 */
[----:B------:R-:W2:Y:S02]  /*65450*/  LDL.LU R6, [R1+0x888] ;  /* 0x0008880001067983 */ /* 0x000ea40000300800 */
[----:B------:R-:W2:Y:S01]  /*65460*/  LDL.LU R7, [R1+0x88c] ;  /* 0x00088c0001077983 */ /* 0x000ea20000300800 */
[----:B------:R-:W3:Y:S01]  /*65470*/  LDL.LU.64 R22, [R1+0x3dd8] ;  /* 0x003dd80001167983 */ /* 0x000ee20000300a00 */
[----:B------:R-:W3:Y:S11]  /*65480*/  LDL.LU.64 R20, [R1+0x3dd0] ;  /* 0x003dd00001147983 */ /* 0x000ef60000300a00 */
[----:B------:R0:W-:Y:S02]  /*65490*/  STL.64 [R1+0x1d0], R16 ;  /* 0x0001d01001007387 */ /* 0x0001e40000100a00 */
[----:B------:R1:W-:Y:S01]  /*654a0*/  STL.64 [R1+0x1d8], R18 ;  /* 0x0001d81201007387 */ /* 0x0003e20000100a00 */
[----:B0-----:R-:W4:Y:S01]  /*654b0*/  LDL.LU R16, [R1+0x850] ;  /* 0x0008500001107983 */ /* 0x001f220000300800 */
[----:B------:R-:W4:Y:S02]  /*654c0*/  LDL.LU R17, [R1+0x854] ;  /* 0x0008540001117983 */ /* 0x000f240000300800 */
[----:B-1----:R-:W4:Y:S02]  /*654d0*/  LDL.LU R18, [R1+0x858] ;  /* 0x0008580001127983 */ /* 0x002f240000300800 */
[----:B------:R-:W4:Y:S01]  /*654e0*/  LDL.LU R19, [R1+0x85c] ;  /* 0x00085c0001137983 */ /* 0x000f220000300800 */
[----:B------:R-:W-:Y:S01]  /*654f0*/  STL.64 [R1+0x3c70], R26 ;  /* 0x003c701a01007387 */ /* 0x000fe20000100a00 */
[C---:B---3--:R-:W-:Y:S03]  /*65500*/  HMMA.16816.F32.BF16 R12, R20.reuse, R14, R8 ;  /* 0x0000000e140c723c */ /* 0x048fe60000041808 */
[----:B------:R-:W3:Y:S11]  /*65510*/  LDL.LU.64 R10, [R1+0x3dc8] ;  /* 0x003dc800010a7983 */ /* 0x000ef60000300a00 */
[----:B------:R-:W-:Y:S09]  /*65520*/  @!UPT UIADD3 URZ, URZ, URZ, URZ ;  /* 0x0000003f3f3ff290 */ /* 0x000ff2000fffe03f */
[----:B------:R-:W-:Y:S01]  /*65530*/  STL.64 [R1+0x1c0], R12 ;  /* 0x0001c00c01007387 */ /* 0x000fe20000100a00 */
[----:B------:R0:W-:Y:S03]  /*65540*/  STL.64 [R1+0x1c8], R14 ;  /* 0x0001c80e01007387 */ /* 0x0001e60000100a00 */
[----:B0-----:R-:W3:Y:S01]  /*65550*/  LDL.LU.64 R14, [R1+0x3dc0] ;  /* 0x003dc000010e7983 */ /* 0x001ee20000300a00 */
[----:B------:R-:W3:Y:S02]  /*65560*/  LDL.LU.64 R12, [R1+0x3db8] ;  /* 0x003db800010c7983 */ /* 0x000ee40000300a00 */
[C---:B---3--:R-:W-:Y:S11]  /*65570*/  HMMA.16816.F32.BF16 R12, R20.reuse, R10, R12 ;  /* 0x0000000a140c723c */ /* 0x048ff6000004180c */
[----:B------:R-:W-:Y:S11]  /*65580*/  @!UPT UIADD3 URZ, URZ, URZ, URZ ;  /* 0x0000003f3f3ff290 */ /* 0x000ff6000fffe03f */
[----:B------:R-:W-:Y:S01]  /*65590*/  @!UPT UIADD3 URZ, URZ, URZ, URZ ;  /* 0x0000003f3f3ff290 */ /* 0x000fe2000fffe03f */
[----:B------:R0:W-:Y:S01]  /*655a0*/  STL.64 [R1+0x1b0], R12 ;  /* 0x0001b00c01007387 */ /* 0x0001e20000100a00 */
[----:B------:R1:W-:Y:S02]  /*655b0*/  STL.64 [R1+0x1b8], R14 ;  /* 0x0001b80e01007387 */ /* 0x0003e40000100a00 */
[----:B0-----:R-:W-:Y:S01]  /*655c0*/  IMAD.MOV.U32 R13, RZ, RZ, R10 ;  /* 0x000000ffff0d7224 */ /* 0x001fe200078e000a */
[----:B-1----:R-:W3:Y:S01]  /*655d0*/  LDL.LU.64 R14, [R1+0x3db0] ;  /* 0x003db000010e7983 */ /* 0x002ee20000300a00 */
[----:B------:R-:W-:Y:S02]  /*655e0*/  MOV R12, R11 ;  /* 0x0000000b000c7202 */ /* 0x000fe40000000f00 */
[----:B------:R-:W2:Y:S02]  /*655f0*/  LDL.LU.64 R10, [R1+0x3da8] ;  /* 0x003da800010a7983 */ /* 0x000ea40000300a00 */
[C---:B--2---:R-:W-:Y:S01]  /*65600*/  HMMA.16816.F32.BF16 R8, R20.reuse, R10, R4 ;  /* 0x0000000a1408723c */ /* 0x044fe20000041804 */
[----:B------:R-:W2:Y:S01]  /*65610*/  LDL.LU.64 R6, [R1+0x3da0] ;  /* 0x003da00001067983 */ /* 0x000ea20000300a00 */
[----:B------:R-:W2:Y:S11]  /*65620*/  LDL.LU.64 R4, [R1+0x3d98] ;  /* 0x003d980001047983 */ /* 0x000eb60000300a00 */
        /* <DEDUP_REMOVED lines=9> */
[----:B------:R0:W-:Y:S03]  /*656c0*/  STL.64 [R1+0x198], R10 ;  /* 0x0001980a01007387 */ /* 0x0001e60000100a00 */
[----:B0-----:R-:W2:Y:S01]  /*656d0*/  LDL.LU.64 R10, [R1+0x3d80] ;  /* 0x003d8000010a7983 */ /* 0x001ea20000300a00 */
[----:B------:R-:W3:Y:S02]  /*656e0*/  LDL.LU R9, [R1+0x3d78] ;  /* 0x003d780001097983 */ /* 0x000ee40000300800 */
[----:B------:R-:W-:Y:S01]  /*656f0*/  STL.64 [R1+0x3c10], R14 ;  /* 0x003c100e01007387 */ /* 0x000fe20000100a00 */
[C---:B--2---:R-:W-:Y:S11]  /*65700*/  HMMA.16816.F32.BF16 R4, R20.reuse, R10, R4 ;  /* 0x0000000a1404723c */ /* 0x044ff60000041804 */
[----:B------:R-:W-:Y:S11]  /*65710*/  @!UPT UIADD3 URZ, URZ, URZ, URZ ;  /* 0x0000003f3f3ff290 */ /* 0x000ff6000fffe03f */
[----:B------:R-:W-:Y:S01]  /*65720*/  @!UPT UIADD3 URZ, URZ, URZ, URZ ;  /* 0x0000003f3f3ff290 */ /* 0x000fe2000fffe03f */
[----:B------:R-:W-:Y:S01]  /*65730*/  STL.64 [R1+0x180], R4 ;  /* 0x0001800401007387 */ /* 0x000fe20000100a00 */
[----:B------:R0:W-:Y:S03]  /*65740*/  STL.64 [R1+0x188], R6 ;  /* 0x0001880601007387 */ /* 0x0001e60000100a00 */
[----:B0-----:R-:W4:Y:S01]  /*65750*/  LDL.LU.64 R6, [R1+0x3d70] ;  /* 0x003d700001067983 */ /* 0x001f220000300a00 */
[----:B------:R-:W2:Y:S02]  /*65760*/  LDL.LU.64 R4, [R1+0x3d68] ;  /* 0x003d680001047983 */ /* 0x000ea40000300a00 */
[----:B------:R-:W2:Y:S01]  /*65770*/  LDL.64 R14, [R1+0x8] ;  /* 0x00000800010e7983 */ /* 0x000ea20000100a00 */
[----:B----4-:R-:W-:Y:S01]  /*65780*/  HMMA.16816.F32.BF16 R16, R20, R6, R16 ;  /* 0x000000061410723c */ /* 0x010fe20000041810 */
[----:B--2---:R0:W-:Y:S01]  /*65790*/  STL.64 [R1+0x3c28], R14 ;  /* 0x003c280e01007387 */ /* 0x0041e20000100a00 */
[----:B------:R-:W-:Y:S02]  /*657a0*/  STL.64 [R1+0x3c08], R10 ;  /* 0x003c080a01007387 */ /* 0x000fe40000100a00 */
[----:B---3--:R1:W-:Y:S02]  /*657b0*/  STL [R1+0x3c00], R9 ;  /* 0x003c000901007387 */ /* 0x0083e40000100800 */
[----:B------:R-:W2:Y:S01]  /*657c0*/  LDL.LU R8, [R1+0x780] ;  /* 0x0007800001087983 */ /* 0x000ea20000300800 */
[----:B0-----:R-:W-:Y:S01]  /*657d0*/  MOV R14, R13 ;  /* 0x0000000d000e7202 */ /* 0x001fe20000000f00 */
[----:B------:R-:W-:Y:S11]  /*657e0*/  IMAD.MOV.U32 R15, RZ, RZ, R12 ;  /* 0x000000ffff0f7224 */ /* 0x000ff600078e000c */
[----:B------:R-:W-:Y:S04]  /*657f0*/  @!UPT UIADD3 URZ, URZ, URZ, URZ ;  /* 0x0000003f3f3ff290 */ /* 0x000fe8000fffe03f */
[----:B------:R-:W-:Y:S01]  /*65800*/  STL.64 [R1+0x170], R16 ;  /* 0x0001701001007387 */ /* 0x000fe20000100a00 */
[----:B------:R-:W-:Y:S02]  /*65810*/  STL.64 [R1+0x178], R18 ;  /* 0x0001781201007387 */ /* 0x000fe40000100a00 */
[----:B-1----:R-:W2:Y:S02]  /*65820*/  LDL.LU R9, [R1+0x784] ;  /* 0x0007840001097983 */ /* 0x002ea40000300800 */
[----:B------:R-:W3:Y:S01]  /*65830*/  LDL.LU R10, [R1+0x788] ;  /* 0x00078800010a7983 */ /* 0x000ee20000300800 */
[----:B------:R-:W3:Y:S01]  /*65840*/  LDL.LU R11, [R1+0x78c] ;  /* 0x00078c00010b7983 */ /* 0x000ee20000300800 */
[----:B------:R0:W-:Y:S03]  /*65850*/  STL.64 [R1+0x3c40], R14 ;  /* 0x003c400e01007387 */ /* 0x0001e60000100a00 */
[----:B0-----:R-:W4:Y:S04]  /*65860*/  LDL.64 R14, [R1+0x28] ;  /* 0x00002800010e7983 */ /* 0x001f280000100a00 */
[----:B----4-:R0:W-:Y:S01]  /*65870*/  STL.64 [R1+0x3c68], R14 ;  /* 0x003c680e01007387 */ /* 0x0101e20000100a00 */
[----:B------:R-:W4:Y:S02]  /*65880*/  LDL.LU R12, [R1+0x7c0] ;  /* 0x0007c000010c7983 */ /* 0x000f240000300800 */
[----:B------:R-:W4:Y:S01]  /*65890*/  LDL.LU R13, [R1+0x7c4] ;  /* 0x0007c400010d7983 */ /* 0x000f220000300800 */
[----:B0-----:R-:W2:Y:S01]  /*658a0*/  LDL.LU R14, [R1+0x7c8] ;  /* 0x0007c800010e7983 */ /* 0x001ea20000300800 */
[----:B------:R-:W2:Y:S01]  /*658b0*/  LDL.LU R15, [R1+0x7cc] ;  /* 0x0007cc00010f7983 */ /* 0x000ea20000300800 */
[----:B------:R-:W-:-:S02]  /*658c0*/  MOV R26, R4 ;  /* 0x00000004001a7202 */ /* 0x000fc40000000f00 */
[----:B------:R-:W-:Y:S01]  /*658d0*/  MOV R27, R25 ;  /* 0x00000019001b7202 */ /* 0x000fe20000000f00 */
[----:B--2---:R-:W-:Y:S01]  /*658e0*/  STL.64 [R1+0x3c80], R14 ;  /* 0x003c800e01007387 */ /* 0x004fe20000100a00 */
[----:B----4-:R0:W-:Y:S02]  /*658f0*/  STL.64 [R1+0x3c78], R12 ;  /* 0x003c780c01007387 */ /* 0x0101e40000100a00 */
[----:B------:R-:W2:Y:S02]  /*65900*/  LDL.LU R4, [R1+0x3d64] ;  /* 0x003d640001047983 */ /* 0x000ea40000300800 */
[----:B------:R-:W4:Y:S01]  /*65910*/  LDL.LU R25, [R1+0x3d60] ;  /* 0x003d600001197983 */ /* 0x000f220000300800 */
[----:B------:R1:W-:Y:S04]  /*65920*/  STL.64 [R1+0x3c88], R26 ;  /* 0x003c881a01007387 */ /* 0x0003e80000100a00 */
[----:B0-----:R-:W2:Y:S01]  /*65930*/  LDL.LU R12, [R1+0x7d0] ;  /* 0x0007d000010c7983 */ /* 0x001ea20000300800 */
[----:B------:R-:W2:Y:S02]  /*65940*/  LDL.LU R13, [R1+0x7d4] ;  /* 0x0007d400010d7983 */ /* 0x000ea40000300800 */
[----:B------:R-:W2:Y:S02]  /*65950*/  LDL.LU R14, [R1+0x7d8] ;  /* 0x0007d800010e7983 */ /* 0x000ea40000300800 */
[----:B------:R-:W2:Y:S02]  /*65960*/  LDL.LU R15, [R1+0x7dc] ;  /* 0x0007dc00010f7983 */ /* 0x000ea40000300800 */
[----:B-1----:R-:W-:Y:S01]  /*65970*/  IMAD.MOV.U32 R26, RZ, RZ, R28 ;  /* 0x000000ffff1a7224 */ /* 0x002fe200078e001c */
[----:B------:R-:W-:Y:S01]  /*65980*/  MOV R27, R5 ;  /* 0x00000005001b7202 */ /* 0x000fe20000000f00 */
[----:B--2---:R-:W-:Y:S01]  /*65990*/  STL.64 [R1+0x3c98], R14 ;  /* 0x003c980e01007387 */ /* 0x004fe20000100a00 */
[----:B------:R0:W-:Y:S02]  /*659a0*/  STL.64 [R1+0x3c90], R12 ;  /* 0x003c900c01007387 */ /* 0x0001e40000100a00 */
[----:B------:R-:W2:Y:S02]  /*659b0*/  LDL.LU R28, [R1+0x3d5c] ;  /* 0x003d5c00011c7983 */ /* 0x000ea40000300800 */
[----:B------:R-:W2:Y:S01]  /*659c0*/  LDL.LU R5, [R1+0x3d58] ;  /* 0x003d580001057983 */ /* 0x000ea20000300800 */
[----:B------:R1:W-:Y:S04]  /*659d0*/  STL.64 [R1+0x3ca0], R26 ;  /* 0x003ca01a01007387 */ /* 0x0003e80000100a00 */
[----:B0-----:R-:W2:Y:S01]  /*659e0*/  LDL.LU R12, [R1+0x7e0] ;  /* 0x0007e000010c7983 */ /* 0x001ea20000300800 */
[----:B------:R-:W2:Y:S02]  /*659f0*/  LDL.LU R13, [R1+0x7e4] ;  /* 0x0007e400010d7983 */ /* 0x000ea40000300800 */
[----:B------:R-:W2:Y:S02]  /*65a00*/  LDL.LU R14, [R1+0x7e8] ;  /* 0x0007e800010e7983 */ /* 0x000ea40000300800 */
[----:B------:R-:W2:Y:S01]  /*65a10*/  LDL.LU R15, [R1+0x7ec] ;  /* 0x0007ec00010f7983 */ /* 0x000ea20000300800 */
[----:B-1----:R-:W-:Y:S01]  /*65a20*/  MOV R26, R24 ;  /* 0x00000018001a7202 */ /* 0x002fe20000000f00 */
[----:B------:R-:W-:Y:S01]  /*65a30*/  IMAD.MOV.U32 R27, RZ, RZ, R0 ;  /* 0x000000ffff1b7224 */ /* 0x000fe200078e0000 */
        /* <DEDUP_REMOVED lines=9> */
[----:B-1----:R-:W-:-:S02]  /*65ad0*/  MOV R26, R2 ;  /* 0x00000002001a7202 */ /* 0x002fc40000000f00 */
[----:B------:R-:W-:Y:S01]  /*65ae0*/  MOV R27, R3 ;  /* 0x00000003001b7202 */ /* 0x000fe20000000f00 */
[----:B--2---:R-:W-:Y:S01]  /*65af0*/  STL.64 [R1+0x3cc8], R14 ;  /* 0x003cc80e01007387 */ /* 0x004fe20000100a00 */
[----:B------:R-:W-:Y:S02]  /*65b00*/  STL.64 [R1+0x3cc0], R12 ;  /* 0x003cc00c01007387 */ /* 0x000fe40000100a00 */
[----:B------:R-:W2:Y:S02]  /*65b10*/  LDL.LU R2, [R1+0x3d4c] ;  /* 0x003d4c0001027983 */ /* 0x000ea40000300800 */
[----:B------:R-:W2:Y:S01]  /*65b20*/  LDL.LU R3, [R1+0x3d48] ;  /* 0x003d480001037983 */ /* 0x000ea20000300800 */
[----:B------:R0:W-:Y:S02]  /*65b30*/  STL.64 [R1+0x3cd0], R26 ;  /* 0x003cd01a01007387 */ /* 0x0001e40000100a00 */
[----:B0-----:R-:W-:Y:S01]  /*65b40*/  IMAD.MOV.U32 R26, RZ, RZ, R4 ;  /* 0x000000ffff1a7224 */ /* 0x001fe200078e0004 */
[----:B------:R-:W-:Y:S01]  /*65b50*/  MOV R27, R29 ;  /* 0x0000001d001b7202 */ /* 0x000fe20000000f00 */
[----:B------:R-:W2:Y:S01]  /*65b60*/  LDL.LU R4, [R1+0x3d44] ;  /* 0x003d440001047983 */ /* 0x000ea20000300800 */
[----:B------:R-:W2:Y:S03]  /*65b70*/  LDL.LU R29, [R1+0x3d40] ;  /* 0x003d4000011d7983 */ /* 0x000ea60000300800 */
[----:B------:R0:W-:Y:S01]  /*65b80*/  STL.64 [R1+0x3ce8], R26 ;  /* 0x003ce81a01007387 */ /* 0x0001e20000100a00 */
[----:B------:R-:W3:Y:S02]  /*65b90*/  LDL.LU R12, [R1+0x800] ;  /* 0x00080000010c7983 */ /* 0x000ee40000300800 */
[----:B------:R-:W3:Y:S02]  /*65ba0*/  LDL.LU R13, [R1+0x804] ;  /* 0x00080400010d7983 */ /* 0x000ee40000300800 */
[----:B------:R-:W3:Y:S01]  /*65bb0*/  LDL.LU R14, [R1+0x808] ;  /* 0x00080800010e7983 */ /* 0x000ee20000300800 */
[----:B------:R-:W3:Y:S01]  /*65bc0*/  LDL.LU R15, [R1+0x80c] ;  /* 0x00080c00010f7983 */ /* 0x000ee20000300800 */
[----:B0-----:R-:W-:Y:S01]  /*65bd0*/  MOV R26, R28 ;  /* 0x0000001c001a7202 */ /* 0x001fe20000000f00 */
[----:B----4-:R-:W-:-:S05]  /*65be0*/  IMAD.MOV.U32 R27, RZ, RZ, R25 ;  /* 0x000000ffff1b7224 */ /* 0x010fca00078e0019 */
[----:B------:R-:W-:Y:S04]  /*65bf0*/  STL.64 [R1+0x3d00], R26 ;  /* 0x003d001a01007387 */ /* 0x000fe80000100a00 */
[----:B--2---:R-:W0:Y:S04]  /*65c00*/  LDSM.16.M88.4 R16, [R29+0x31800] ;  /* 0x031800001d10783b */ /* 0x004e280000000200 */
[----:B---3--:R-:W-:Y:S01]  /*65c10*/  STL.64 [R1+0x3ce0], R14 ;  /* 0x003ce00e01007387 */ /* 0x008fe20000100a00 */
[----:B------:R1:W-:Y:S03]  /*65c20*/  STL.64 [R1+0x3cd8], R12 ;  /* 0x003cd80c01007387 */ /* 0x0003e60000100a00 */
[----:B-1----:R-:W2:Y:S01]  /*65c30*/  LDL.LU R12, [R1+0x810] ;  /* 0x00081000010c7983 */ /* 0x002ea20000300800 */
[----:B------:R-:W2:Y:S02]  /*65c40*/  LDL.LU R13, [R1+0x814] ;  /* 0x00081400010d7983 */ /* 0x000ea40000300800 */
[----:B------:R-:W3:Y:S02]  /*65c50*/  LDL.LU R14, [R1+0x818] ;  /* 0x00081800010e7983 */ /* 0x000ee40000300800 */
[----:B------:R-:W3:Y:S01]  /*65c60*/  LDL.LU R15, [R1+0x81c] ;  /* 0x00081c00010f7983 */ /* 0x000ee20000300800 */
[----:B------:R-:W-:-:S02]  /*65c70*/  MOV R26, R24 ;  /* 0x00000018001a7202 */ /* 0x000fc40000000f00 */
[----:B------:R-:W-:-:S05]  /*65c80*/  MOV R27, R5 ;  /* 0x00000005001b7202 */ /* 0x000fca0000000f00 */
[----:B------:R-:W-:Y:S04]  /*65c90*/  STL.64 [R1+0x3d18], R26 ;  /* 0x003d181a01007387 */ /* 0x000fe80000100a00 */
[----:B---3--:R-:W-:Y:S01]  /*65ca0*/  STL.64 [R1+0x3cf8], R14 ;  /* 0x003cf80e01007387 */ /* 0x008fe20000100a00 */
[----:B--2---:R1:W-:Y:S03]  /*65cb0*/  STL.64 [R1+0x3cf0], R12 ;  /* 0x003cf00c01007387 */ /* 0x0043e60000100a00 */
[----:B-1----:R-:W2:Y:S01]  /*65cc0*/  LDL.LU R12, [R1+0x820] ;  /* 0x00082000010c7983 */ /* 0x002ea20000300800 */
        /* <DEDUP_REMOVED lines=22> */
[----:B------:R1:W-:Y:S03]  /*65e30*/  STL.64 [R1+0x3c18], R8 ;  /* 0x003c180801007387 */ /* 0x0003e60000100a00 */
[----:B-1----:R-:W3:Y:S01]  /*65e40*/  LDL.LU R8, [R1+0x790] ;  /* 0x0007900001087983 */ /* 0x002ee20000300800 */
[----:B------:R-:W3:Y:S02]  /*65e50*/  LDL.LU R9, [R1+0x794] ;  /* 0x0007940001097983 */ /* 0x000ee40000300800 */
[----:B------:R-:W4:Y:S02]  /*65e60*/  LDL.LU R10, [R1+0x798] ;  /* 0x00079800010a7983 */ /* 0x000f240000300800 */
[----:B------:R-:W4:Y:S02]  /*65e70*/  LDL.LU R11, [R1+0x79c] ;  /* 0x00079c00010b7983 */ /* 0x000f240000300800 */
[----:B------:R-:W-:Y:S01]  /*65e80*/  IMAD.MOV.U32 R26, RZ, RZ, R4 ;  /* 0x000000ffff1a7224 */ /* 0x000fe200078e0004 */
[----:B------:R-:W-:Y:S01]  /*65e90*/  MOV R27, R3 ;  /* 0x00000003001b7202 */ /* 0x000fe20000000f00 */
[----:B----4-:R-:W-:Y:S01]  /*65ea0*/  STL.64 [R1+0x3c38], R10 ;  /* 0x003c380a01007387 */ /* 0x010fe20000100a00 */
[----:B---3--:R1:W-:Y:S03]  /*65eb0*/  STL.64 [R1+0x3c30], R8 ;  /* 0x003c300801007387 */ /* 0x0083e60000100a00 */
[----:B-1----:R-:W3:Y:S01]  /*65ec0*/  LDL.LU R8, [R1+0x7a0] ;  /* 0x0007a00001087983 */ /* 0x002ee20000300800 */
[----:B------:R-:W3:Y:S02]  /*65ed0*/  LDL.LU R9, [R1+0x7a4] ;  /* 0x0007a40001097983 */ /* 0x000ee40000300800 */
[----:B------:R-:W4:Y:S02]  /*65ee0*/  LDL.LU R10, [R1+0x7a8] ;  /* 0x0007a800010a7983 */ /* 0x000f240000300800 */
[----:B------:R-:W4:Y:S01]  /*65ef0*/  LDL.LU R11, [R1+0x7ac] ;  /* 0x0007ac00010b7983 */ /* 0x000f220000300800 */
[----:B--2---:R-:W-:Y:S01]  /*65f00*/  HMMA.16816.F32.BF16 R24, R20, R26, R12 ;  /* 0x0000001a1418723c */ /* 0x004fe2000004180c */
[----:B----4-:R-:W-:Y:S01]  /*65f10*/  STL.64 [R1+0x3c50], R10 ;  /* 0x003c500a01007387 */ /* 0x010fe20000100a00 */
[----:B---3--:R1:W-:Y:S03]  /*65f20*/  STL.64 [R1+0x3c48], R8 ;  /* 0x003c480801007387 */ /* 0x0083e60000100a00 */
[----:B-1----:R-:W2:Y:S01]  /*65f30*/  LDL.LU R8, [R1+0x7b0] ;  /* 0x0007b00001087983 */ /* 0x002ea20000300800 */
[----:B------:R-:W2:Y:S02]  /*65f40*/  LDL.LU R9, [R1+0x7b4] ;  /* 0x0007b40001097983 */ /* 0x000ea40000300800 */
[----:B------:R-:W2:Y:S02]  /*65f50*/  LDL.LU R10, [R1+0x7b8] ;  /* 0x0007b800010a7983 */ /* 0x000ea40000300800 */
[----:B------:R-:W2:Y:S01]  /*65f60*/  LDL.LU R11, [R1+0x7bc] ;  /* 0x0007bc00010b7983 */ /* 0x000ea20000300800 */
[----:B------:R-:W-:Y:S01]  /*65f70*/  STL.64 [R1+0x3bf8], R6 ;  /* 0x003bf80601007387 */ /* 0x000fe20000100a00 */
[----:B0-----:R-:W-:Y:S02]  /*65f80*/  STL [R1+0x3b58], R19 ;  /* 0x003b581301007387 */ /* 0x001fe40000100800 */
[----:B------:R-:W3:Y:S02]  /*65f90*/  LDL.LU.64 R14, [R1+0x3d38] ;  /* 0x003d3800010e7983 */ /* 0x000ee40000300a00 */
[----:B------:R-:W3:Y:S07]  /*65fa0*/  LDL.LU.64 R12, [R1+0x3d30] ;  /* 0x003d3000010c7983 */ /* 0x000eee0000300a00 */
[----:B------:R-:W-:Y:S01]  /*65fb0*/  STL.64 [R1+0xcf0], R24 ;  /* 0x000cf01801007387 */ /* 0x000fe20000100a00 */
[----:B------:R0:W-:Y:S03]  /*65fc0*/  STL.64 [R1+0xcf8], R26 ;  /* 0x000cf81a01007387 */ /* 0x0001e60000100a00 */
[----:B0-----:R-:W4:Y:S01]  /*65fd0*/  LDL.LU.64 R26, [R1+0x3d28] ;  /* 0x003d2800011a7983 */ /* 0x001f220000300a00 */
[----:B------:R-:W4:Y:S01]  /*65fe0*/  LDL.LU.64 R24, [R1+0x3d20] ;  /* 0x003d200001187983 */ /* 0x000f220000300a00 */
[----:B------:R-:W-:Y:S01]  /*65ff0*/  MOV R6, R2 ;  /* 0x0000000200067202 */ /* 0x000fe20000000f00 */
[----:B------:R-:W-:-:S07]  /*66000*/  IMAD.MOV.U32 R7, RZ, RZ, R0 ;  /* 0x000000ffff077224 */ /* 0x000fce00078e0000 */
[C---:B----4-:R-:W-:Y:S01]  /*66010*/  HMMA.16816.F32.BF16 R4, R20.reuse, R6, R24 ;  /* 0x000000061404723c */ /* 0x050fe20000041818 */
[----:B------:R-:W3:Y:S11]  /*66020*/  LDL.LU.64 R26, [R1+0x3d18] ;  /* 0x003d1800011a7983 */ /* 0x000ef60000300a00 */
[----:B------:R-:W-:Y:S11]  /*66030*/  @!UPT UIADD3 URZ, URZ, URZ, URZ ;  /* 0x0000003f3f3ff290 */ /* 0x000ff6000fffe03f */
[----:B------:R0:W-:Y:S01]  /*66040*/  STL.64 [R1+0xce0], R4 ;  /* 0x000ce00401007387 */ /* 0x0001e20000100a00 */
[----:B------:R1:W-:Y:S03]  /*66050*/  STL.64 [R1+0xce8], R6 ;  /* 0x000ce80601007387 */ /* 0x0003e60000100a00 */
[----:B0-----:R-:W4:Y:S01]  /*66060*/  LDL.LU R4, [R1+0x770] ;  /* 0x0007700001047983 */ /* 0x001f220000300800 */
[----:B------:R-:W4:Y:S02]  /*66070*/  LDL.LU R5, [R1+0x774] ;  /* 0x0007740001057983 */ /* 0x000f240000300800 */
[----:B-1----:R-:W4:Y:S02]  /*66080*/  LDL.LU R6, [R1+0x778] ;  /* 0x0007780001067983 */ /* 0x002f240000300800 */
[----:B------:R-:W4:Y:S01]  /*66090*/  LDL.LU R7, [R1+0x77c] ;  /* 0x00077c0001077983 */ /* 0x000f220000300800 */
[C---:B---3--:R-:W-:Y:S01]  /*660a0*/  HMMA.16816.F32.BF16 R24, R20.reuse, R26, R12 ;  /* 0x0000001a1418723c */ /* 0x048fe2000004180c */
[----:B------:R-:W3:Y:S01]  /*660b0*/  LDL.LU.64 R14, [R1+0x3d10] ;  /* 0x003d1000010e7983 */ /* 0x000ee20000300a00 */
[----:B------:R-:W3:Y:S11]  /*660c0*/  LDL.LU.64 R12, [R1+0x3d08] ;  /* 0x003d0800010c7983 */ /* 0x000ef60000300a00 */
[----:B------:R-:W-:Y:S10]  /*660d0*/  @!UPT UIADD3 URZ, URZ, URZ, URZ ;  /* 0x0000003f3f3ff290 */ /* 0x000ff4000fffe03f */
[----:B------:R-:W-:Y:S01]  /*660e0*/  STL.64 [R1+0xcd0], R24 ;  /* 0x000cd01801007387 */ /* 0x000fe20000100a00 */
[----:B------:R0:W-:Y:S03]  /*660f0*/  STL.64 [R1+0xcd8], R26 ;  /* 0x000cd81a01007387 */ /* 0x0001e60000100a00 */
[----:B0-----:R-:W3:Y:S02]  /*66100*/  LDL.LU.64 R26, [R1+0x3d00] ;  /* 0x003d0000011a7983 */ /* 0x001ee40000300a00 */
[C---:B---3--:R-:W-:Y:S02]  /*66110*/  HMMA.16816.F32.BF16 R24, R20.reuse, R26, R12 ;  /* 0x0000001a1418723c */ /* 0x048fe4000004180c */
[----:B------:R-:W3:Y:S01]  /*66120*/  LDL.LU.64 R14, [R1+0x3cf8] ;  /* 0x003cf800010e7983 */ /* 0x000ee20000300a00 */
[----:B------:R-:W3:Y:S11]  /*66130*/  LDL.LU.64 R12, [R1+0x3cf0] ;  /* 0x003cf000010c7983 */ /* 0x000ef60000300a00 */
[----:B------:R-:W-:Y:S09]  /*66140*/  @!UPT UIADD3 URZ, URZ, URZ, URZ ;  /* 0x0000003f3f3ff290 */ /* 0x000ff2000fffe03f */
        /* <DEDUP_REMOVED lines=38> */
[----:B---3--:R-:W-:Y:S02]  /*663b0*/  HMMA.16816.F32.BF16 R20, R20, R26, R12 ;  /* 0x0000001a1414723c */ /* 0x008fe4000004180c */
[----:B------:R-:W2:Y:S01]  /*663c0*/  LDL.LU.64 R14, [R1+0x3c68] ;  /* 0x003c6800010e7983 */ /* 0x000ea20000300a00 */
[----:B------:R-:W2:Y:S02]  /*663d0*/  LDL.LU.64 R26, [R1+0x3c60] ;  /* 0x003c6000011a7983 */ /* 0x000ea40000300a00 */
[----:B------:R-:W2:Y:S11]  /*663e0*/  LDL.LU.64 R24, [R1+0x3c58] ;  /* 0x003c580001187983 */ /* 0x000eb60000300a00 */
[----:B------:R-:W-:Y:S07]  /*663f0*/  @!UPT UIADD3 URZ, URZ, URZ, URZ ;  /* 0x0000003f3f3ff290 */ /* 0x000fee000fffe03f */
[----:B------:R0:W-:Y:S01]  /*66400*/  STL.64 [R1+0x6b0], R20 ;  /* 0x0006b01401007387 */ /* 0x0001e20000100a00 */
[----:B------:R1:W-:Y:S03]  /*66410*/  STL.64 [R1+0x6b8], R22 ;  /* 0x0006b81601007387 */ /* 0x0003e60000100a00 */
[----:B0-----:R-:W3:Y:S01]  /*66420*/  LDL.LU R20, [R1+0x760] ;  /* 0x0007600001147983 */ /* 0x001ee20000300800 */
[----:B------:R-:W3:Y:S02]  /*66430*/  LDL.LU R21, [R1+0x764] ;  /* 0x0007640001157983 */ /* 0x000ee40000300800 */
[----:B-1----:R-:W3:Y:S02]  /*66440*/  LDL.LU R22, [R1+0x768] ;  /* 0x0007680001167983 */ /* 0x002ee40000300800 */
[----:B------:R-:W3:Y:S01]  /*66450*/  LDL.LU R23, [R1+0x76c] ;  /* 0x00076c0001177983 */ /* 0x000ee20000300800 */
[----:B--2---:R-:W-:Y:S01]  /*66460*/  HMMA.16816.F32.BF16 R8, R24, R14, R8 ;  /* 0x0000000e1808723c */ /* 0x004fe20000041808 */
[----:B------:R-:W-:-:S02]  /*66470*/  MOV R3, R14 ;  /* 0x0000000e00037202 */ /* 0x000fc40000000f00 */
[----:B------:R-:W-:Y:S11]  /*66480*/  MOV R2, R15 ;  /* 0x0000000f00027202 */ /* 0x000ff60000000f00 */
[----:B------:R-:W-:Y:S09]  /*66490*/  @!UPT UIADD3 URZ, URZ, URZ, URZ ;  /* 0x0000003f3f3ff290 */ /* 0x000ff2000fffe03f */
[----:B------:R-:W-:Y:S01]  /*664a0*/  STL.64 [R1+0x6a0], R8 ;  /* 0x0006a00801007387 */ /* 0x000fe20000100a00 */
[----:B------:R0:W-:Y:S03]  /*664b0*/  STL.64 [R1+0x6a8], R10 ;  /* 0x0006a80a01007387 */ /* 0x0001e60000100a00 */
[----:B0-----:R-:W2:Y:S01]  /*664c0*/  LDL.LU.64 R10, [R1+0x3c50] ;  /* 0x003c5000010a7983 */ /* 0x001ea20000300a00 */
[----:B------:R-:W2:Y:S02]  /*664d0*/  LDL.LU.64 R8, [R1+0x3c48] ;  /* 0x003c480001087983 */ /* 0x000ea40000300a00 */
[----:B------:R-:W2:Y:S02]  /*664e0*/  LDL.LU.64 R14, [R1+0x3c40] ;  /* 0x003c4000010e7983 */ /* 0x000ea40000300a00 */
[C---:B--2---:R-:W-:Y:S01]  /*664f0*/  HMMA.16816.F32.BF16 R12, R24.reuse, R14, R8 ;  /* 0x0000000e180c723c */ /* 0x044fe20000041808 */
[----:B------:R-:W2:Y:S01]  /*66500*/  LDL.LU.64 R10, [R1+0x3c38] ;  /* 0x003c3800010a7983 */ /* 0x000ea20000300a00 */
[----:B------:R-:W2:Y:S11]  /*66510*/  LDL.LU.64 R8, [R1+0x3c30] ;  /* 0x003c300001087983 */ /* 0x000eb60000300a00 */
[----:B------:R-:W-:Y:S10]  /*66520*/  @!UPT UIADD3 URZ, URZ, URZ, URZ ;  /* 0x0000003f3f3ff290 */ /* 0x000ff4000fffe03f */
[----:B------:R-:W-:Y:S01]  /*66530*/  STL.64 [R1+0x690], R12 ;  /* 0x0006900c01007387 */ /* 0x000fe20000100a00 */
[----:B------:R0:W-:Y:S03]  /*66540*/  STL.64 [R1+0x698], R14 ;  /* 0x0006980e01007387 */ /* 0x0001e60000100a00 */
[----:B0-----:R-:W2:Y:S02]  /*66550*/  LDL.LU.64 R14, [R1+0x3c28] ;  /* 0x003c2800010e7983 */ /* 0x001ea40000300a00 */
[C---:B--2---:R-:W-:Y:S01]  /*66560*/  HMMA.16816.F32.BF16 R8, R24.reuse, R14, R8 ;  /* 0x0000000e1808723c */ /* 0x044fe20000041808 */
[----:B------:R-:W-:Y:S01]  /*66570*/  IMAD.MOV.U32 R19, RZ, RZ, R14 ;  /* 0x000000ffff137224 */ /* 0x000fe200078e000e */
[----:B------:R-:W-:Y:S11]  /*66580*/  MOV R28, R15 ;  /* 0x0000000f001c7202 */ /* 0x000ff60000000f00 */
[----:B------:R-:W-:Y:S10]  /*66590*/  @!UPT UIADD3 URZ, URZ, URZ, URZ ;  /* 0x0000003f3f3ff290 */ /* 0x000ff4000fffe03f */
[----:B------:R-:W-:Y:S01]  /*665a0*/  STL.64 [R1+0x680], R8 ;  /* 0x0006800801007387 */ /* 0x000fe20000100a00 */
[----:B------:R0:W-:Y:S03]  /*665b0*/  STL.64 [R1+0x688], R10 ;  /* 0x0006880a01007387 */ /* 0x0001e60000100a00 */
[----:B0-----:R-:W2:Y:S01]  /*665c0*/  LDL.LU.64 R10, [R1+0x3c20] ;  /* 0x003c2000010a7983 */ /* 0x001ea20000300a00 */
[----:B------:R-:W2:Y:S02]  /*665d0*/  LDL.LU.64 R8, [R1+0x3c18] ;  /* 0x003c180001087983 */ /* 0x000ea40000300a00 */
[----:B------:R-:W2:Y:S02]  /*665e0*/  LDL.LU.64 R14, [R1+0x3c10] ;  /* 0x003c1000010e7983 */ /* 0x000ea40000300a00 */
[----:B------:R0:W-:Y:S01]  /*665f0*/  STL.64 [R1+0x3b68], R18 ;  /* 0x003b681201007387 */ /* 0x0001e20000100a00 */
[----:B------:R-:W-:Y:S04]  /*66600*/  STL.64 [R1+0x3b60], R16 ;  /* 0x003b601001007387 */ /* 0x000fe80000100a00 */
[----:B0-----:R-:W3:Y:S01]  /*66610*/  LDL.64 R18, [R1+0x148] ;  /* 0x0001480001127983 */ /* 0x001ee20000100a00 */
[C---:B--2---:R-:W-:Y:S03]  /*66620*/  HMMA.16816.F32.BF16 R8, R24.reuse, R14, R8 ;  /* 0x0000000e1808723c */ /* 0x044fe60000041808 */
[----:B---3--:R0:W-:Y:S04]  /*66630*/  STL.64 [R1+0x3bf0], R18 ;  /* 0x003bf01201007387 */ /* 0x0081e80000100a00 */
[----:B0-----:R-:W2:Y:S11]  /*66640*/  LDL.64 R18, [R1+0x38] ;  /* 0x0000380001127983 */ /* 0x001eb60000100a00 */
[----:B------:R-:W-:Y:S05]  /*66650*/  @!UPT UIADD3 URZ, URZ, URZ, URZ ;  /* 0x0000003f3f3ff290 */ /* 0x000fea000fffe03f */
[----:B------:R-:W-:Y:S02]  /*66660*/  STL.64 [R1+0x670], R8 ;  /* 0x0006700801007387 */ /* 0x000fe40000100a00 */
[----:B------:R0:W-:Y:S02]  /*66670*/  STL.64 [R1+0x678], R10 ;  /* 0x0006780a01007387 */ /* 0x0001e40000100a00 */
[----:B0-----:R-:W4:Y:S01]  /*66680*/  LDL.LU.64 R10, [R1+0x3c08] ;  /* 0x003c0800010a7983 */ /* 0x001f220000300a00 */
[----:B------:R-:W3:Y:S02]  /*66690*/  LDL.LU R9, [R1+0x3c00] ;  /* 0x003c000001097983 */ /* 0x000ee40000300800 */
[----:B------:R0:W-:Y:S02]  /*666a0*/  STL.64 [R1+0x3bb8], R14 ;  /* 0x003bb80e01007387 */ /* 0x0001e40000100a00 */
[----:B------:R-:W2:Y:S01]  /*666b0*/  LDL.LU R12, [R1+0x730] ;  /* 0x00073000010c7983 */ /* 0x000ea20000300800 */
[----:B------:R-:W2:Y:S04]  /*666c0*/  LDL.LU R13, [R1+0x734] ;  /* 0x00073400010d7983 */ /* 0x000ea80000300800 */
[----:B0-----:R-:W2:Y:S01]  /*666d0*/  LDL.LU R14, [R1+0x738] ;  /* 0x00073800010e7983 */ /* 0x001ea20000300800 */
[----:B------:R-:W2:Y:S01]  /*666e0*/  LDL.LU R15, [R1+0x73c] ;  /* 0x00073c00010f7983 */ /* 0x000ea20000300800 */
[C---:B----4-:R-:W-:Y:S11]  /*666f0*/  HMMA.16816.F32.BF16 R4, R24.reuse, R10, R4 ;  /* 0x0000000a1804723c */ /* 0x050ff60000041804 */
[----:B------:R-:W-:Y:S11]  /*66700*/  @!UPT UIADD3 URZ, URZ, URZ, URZ ;  /* 0x0000003f3f3ff290 */ /* 0x000ff6000fffe03f */
[----:B------:R-:W-:Y:S01]  /*66710*/  @!UPT UIADD3 URZ, URZ, URZ, URZ ;  /* 0x0000003f3f3ff290 */ /* 0x000fe2000fffe03f */
[----:B------:R-:W-:Y:S01]  /*66720*/  STL.64 [R1+0x660], R4 ;  /* 0x0006600401007387 */ /* 0x000fe20000100a00 */
[----:B------:R0:W-:Y:S03]  /*66730*/  STL.64 [R1+0x668], R6 ;  /* 0x0006680601007387 */ /* 0x0001e60000100a00 */
[----:B0-----:R-:W4:Y:S01]  /*66740*/  LDL.LU.64 R6, [R1+0x3bf8] ;  /* 0x003bf80001067983 */ /* 0x001f220000300a00 */
[----:B------:R0:W-:Y:S02]  /*66750*/  STL.64 [R1+0x3b18], R10 ;  /* 0x003b180a01007387 */ /* 0x0001e40000100a00 */
[----:B---3--:R-:W-:Y:S01]  /*66760*/  STL [R1+0x3b10], R9 ;  /* 0x003b100901007387 */ /* 0x008fe20000100800 */
[----:B0-----:R-:W3:Y:S01]  /*66770*/  LDL.64 R10, [R1+0x158] ;  /* 0x00015800010a7983 */ /* 0x001ee20000100a00 */
[C---:B----4-:R-:W-:Y:S03]  /*66780*/  HMMA.16816.F32.BF16 R20, R24.reuse, R6, R20 ;  /* 0x000000061814723c */ /* 0x050fe60000041814 */
[----:B------:R0:W-:Y:S01]  /*66790*/  STL.64 [R1+0x3b08], R6 ;  /* 0x003b080601007387 */ /* 0x0001e20000100a00 */
[----:B------:R-:W4:Y:S11]  /*667a0*/  LDL.LU R4, [R1+0x750] ;  /* 0x0007500001047983 */ /* 0x000f360000300800 */
[----:B------:R-:W-:Y:S08]  /*667b0*/  @!UPT UIADD3 URZ, URZ, URZ, URZ ;  /* 0x0000003f3f3ff290 */ /* 0x000ff0000fffe03f */
[----:B------:R-:W-:Y:S01]  /*667c0*/  STL.64 [R1+0x650], R20 ;  /* 0x0006501401007387 */ /* 0x000fe20000100a00 */
[----:B------:R-:W-:Y:S02]  /*667d0*/  STL.64 [R1+0x658], R22 ;  /* 0x0006581601007387 */ /* 0x000fe40000100a00 */
[----:B------:R-:W1:Y:S04]  /*667e0*/  LDSM.16.M88.4 R20, [R29+0x32000] ;  /* 0x032000001d14783b */ /* 0x000e680000000200 */
[----:B------:R-:W4:Y:S01]  /*667f0*/  LDL.LU R5, [R1+0x754] ;  /* 0x0007540001057983 */ /* 0x000f220000300800 */
[----:B0-----:R-:W4:Y:S01]  /*66800*/  LDL.LU R6, [R1+0x758] ;  /* 0x0007580001067983 */ /* 0x001f220000300800 */
[----:B------:R-:W4:Y:S03]  /*66810*/  LDL.LU R7, [R1+0x75c] ;  /* 0x00075c0001077983 */ /* 0x000f260000300800 */
[----:B-1----:R0:W-:Y:S01]  /*66820*/  STL.64 [R1+0x3a58], R22 ;  /* 0x003a581601007387 */ /* 0x0021e20000100a00 */
[----:B------:R1:W-:Y:S03]  /*66830*/  STL.64 [R1+0x3a50], R20 ;  /* 0x003a501401007387 */ /* 0x0003e60000100a00 */
[----:B0-----:R-:W3:Y:S01]  /*66840*/  LDL.64 R22, [R1+0xe8] ;  /* 0x0000e80001167983 */ /* 0x001ee20000100a00 */
[----:B--2---:R-:W-:Y:S01]  /*66850*/  IMAD.MOV.U32 R0, RZ, RZ, R19 ;  /* 0x000000ffff007224 */ /* 0x004fe200078e0013 */
[C---:B----4-:R-:W-:Y:S02]  /*66860*/  HMMA.16816.F32.BF16 R4, R24.reuse, R18, R4 ;  /* 0x000000121804723c */ /* 0x050fe40000041804 */
[----:B---3--:R0:W-:Y:S01]  /*66870*/  STL.64 [R1+0x3b80], R22 ;  /* 0x003b801601007387 */ /* 0x0081e20000100a00 */
[----:B-1----:R-:W2:Y:S02]  /*66880*/  LDL.LU R20, [R1+0x740] ;  /* 0x0007400001147983 */ /* 0x002ea40000300800 */
[----:B------:R-:W2:Y:S01]  /*66890*/  LDL.LU R21, [R1+0x744] ;  /* 0x0007440001157983 */ /* 0x000ea20000300800 */
[----:B0-----:R-:W2:Y:S01]  /*668a0*/  LDL.LU R22, [R1+0x748] ;  /* 0x0007480001167983 */ /* 0x001ea20000300800 */
[----:B------:R-:W2:Y:S11]  /*668b0*/  LDL.LU R23, [R1+0x74c] ;  /* 0x00074c0001177983 */ /* 0x000eb60000300800 */
[----:B------:R-:W-:Y:S05]  /*668c0*/  @!UPT UIADD3 URZ, URZ, URZ, URZ ;  /* 0x0000003f3f3ff290 */ /* 0x000fea000fffe03f */
[----:B------:R0:W-:Y:S02]  /*668d0*/  STL.64 [R1+0xc60], R4 ;  /* 0x000c600401007387 */ /* 0x0001e40000100a00 */
[----:B------:R1:W-:Y:S01]  /*668e0*/  STL.64 [R1+0xc68], R6 ;  /* 0x000c680601007387 */ /* 0x0003e20000100a00 */
[----:B0-----:R-:W-:Y:S02]  /*668f0*/  MOV R4, R18 ;  /* 0x0000001200047202 */ /* 0x001fe40000000f00 */
[----:B------:R-:W3:Y:S01]  /*66900*/  LDL.LU.64 R18, [R1+0x3bf0] ;  /* 0x003bf00001127983 */ /* 0x000ee20000300a00 */
[C---:B--2---:R-:W-:Y:S08]  /*66910*/  HMMA.16816.F32.BF16 R20, R24.reuse, R10, R20 ;  /* 0x0000000a1814723c */ /* 0x044ff00000041814 */
[----:B---3--:R-:W-:Y:S01]  /*66920*/  HMMA.16816.F32.BF16 R12, R24, R18, R12 ;  /* 0x00000012180c723c */ /* 0x008fe2000004180c */
[----:B------:R-:W-:Y:S11]  /*66930*/  IMAD.MOV.U32 R8, RZ, RZ, R18 ;  /* 0x000000ffff087224 */ /* 0x000ff600078e0012 */
[----:B------:R-:W-:Y:S03]  /*66940*/  @!UPT UIADD3 URZ, URZ, URZ, URZ ;  /* 0x0000003f3f3ff290 */ /* 0x000fe6000fffe03f */
[----:B------:R-:W-:Y:S01]  /*66950*/  STL.64 [R1+0xc50], R20 ;  /* 0x000c501401007387 */ /* 0x000fe20000100a00 */
[----:B------:R-:W-:Y:S01]  /*66960*/  STL.64 [R1+0xc58], R22 ;  /* 0x000c581601007387 */ /* 0x000fe20000100a00 */
[----:B-1----:R-:W-:-:S06]  /*66970*/  MOV R7, R19 ;  /* 0x0000001300077202 */ /* 0x002fcc0000000f00 */
[----:B------:R0:W-:Y:S01]  /*66980*/  STL.64 [R1+0xc40], R12 ;  /* 0x000c400c01007387 */ /* 0x0001e20000100a00 */
[----:B------:R1:W-:Y:S02]  /*66990*/  STL.64 [R1+0xc48], R14 ;  /* 0x000c480e01007387 */ /* 0x0003e40000100a00 */
[----:B------:R-:W-:Y:S02]  /*669a0*/  STL [R1+0x3bb0], R8 ;  /* 0x003bb00801007387 */ /* 0x000fe40000100800 */
[----:B------:R-:W2:Y:S01]  /*669b0*/  LDL.LU R16, [R1+0x640] ;  /* 0x0006400001107983 */ /* 0x000ea20000300800 */
[----:B------:R-:W2:Y:S01]  /*669c0*/  LDL.LU R17, [R1+0x644] ;  /* 0x0006440001117983 */ /* 0x000ea20000300800 */
[----:B------:R-:W3:Y:S02]  /*669d0*/  LDL.LU R18, [R1+0x648] ;  /* 0x0006480001127983 */ /* 0x000ee40000300800 */
[----:B------:R-:W3:Y:S01]  /*669e0*/  LDL.LU R19, [R1+0x64c] ;  /* 0x00064c0001137983 */ /* 0x000ee20000300800 */
[----:B0-----:R-:W4:Y:S01]  /*669f0*/  LDL.LU R12, [R1+0x700] ;  /* 0x00070000010c7983 */ /* 0x001f220000300800 */
[----:B------:R-:W4:Y:S02]  /*66a00*/  LDL.LU R13, [R1+0x704] ;  /* 0x00070400010d7983 */ /* 0x000f240000300800 */
[----:B-1----:R-:W2:Y:S02]  /*66a10*/  LDL.LU R14, [R1+0x708] ;  /* 0x00070800010e7983 */ /* 0x002ea40000300800 */
[----:B------:R-:W2:Y:S02]  /*66a20*/  LDL.LU R15, [R1+0x70c] ;  /* 0x00070c00010f7983 */ /* 0x000ea40000300800 */
[----:B--2---:R0:W-:Y:S01]  /*66a30*/  STL.64 [R1+0x3bc8], R14 ;  /* 0x003bc80e01007387 */ /* 0x0041e20000100a00 */
[----:B----4-:R-:W-:Y:S03]  /*66a40*/  STL.64 [R1+0x3bc0], R12 ;  /* 0x003bc00c01007387 */ /* 0x010fe60000100a00 */
[----:B0-----:R-:W2:Y:S04]  /*66a50*/  LDL R14, [R1+0x128] ;  /* 0x00012800010e7983 */ /* 0x001ea80000100800 */
[----:B------:R-:W2:Y:S01]  /*66a60*/  LDL R15, [R1+0x12c] ;  /* 0x00012c00010f7983 */ /* 0x000ea20000100800 */
[----:B------:R-:W-:-:S02]  /*66a70*/  MOV R6, R10 ;  /* 0x0000000a00067202 */ /* 0x000fc40000000f00 */
[----:B------:R-:W-:Y:S01]  /*66a80*/  MOV R5, R11 ;  /* 0x0000000b00057202 */ /* 0x000fe20000000f00 */
[----:B--2---:R0:W-:Y:S01]  /*66a90*/  STL.64 [R1+0x3bd8], R14 ;  /* 0x003bd80e01007387 */ /* 0x0041e20000100a00 */
[----:B------:R-:W2:Y:S03]  /*66aa0*/  LDL.64 R10, [R1+0x118] ;  /* 0x00011800010a7983 */ /* 0x000ea60000100a00 */
[----:B0-----:R-:W4:Y:S04]  /*66ab0*/  LDL R14, [R1+0x138] ;  /* 0x00013800010e7983 */ /* 0x001f280000100800 */
[----:B------:R-:W4:Y:S04]  /*66ac0*/  LDL R15, [R1+0x13c] ;  /* 0x00013c00010f7983 */ /* 0x000f280000100800 */
[----:B--2---:R0:W-:Y:S01]  /*66ad0*/  STL.64 [R1+0x3bd0], R10 ;  /* 0x003bd00a01007387 */ /* 0x0041e20000100a00 */
[----:B------:R-:W2:Y:S02]  /*66ae0*/  LDL.LU R8, [R1+0x710] ;  /* 0x0007100001087983 */ /* 0x000ea40000300800 */
[----:B------:R-:W2:Y:S01]  /*66af0*/  LDL.LU R9, [R1+0x714] ;  /* 0x0007140001097983 */ /* 0x000ea20000300800 */
[----:B0-----:R-:W2:Y:S01]  /*66b00*/  LDL.LU R10, [R1+0x718] ;  /* 0x00071800010a7983 */ /* 0x001ea20000300800 */
[----:B------:R-:W2:Y:S03]  /*66b10*/  LDL.LU R11, [R1+0x71c] ;  /* 0x00071c00010b7983 */ /* 0x000ea60000300800 */
[----:B--2---:R-:W-:Y:S01]  /*66b20*/  STL.64 [R1+0x3be8], R10 ;  /* 0x003be80a01007387 */ /* 0x004fe20000100a00 */
[----:B------:R0:W-:Y:S03]  /*66b30*/  STL.64 [R1+0x3be0], R8 ;  /* 0x003be00801007387 */ /* 0x0001e60000100a00 */
[----:B0-----:R-:W4:Y:S01]  /*66b40*/  LDL.LU R8, [R1+0x720] ;  /* 0x0007200001087983 */ /* 0x001f220000300800 */
[----:B------:R-:W4:Y:S02]  /*66b50*/  LDL.LU R9, [R1+0x724] ;  /* 0x0007240001097983 */ /* 0x000f240000300800 */
[----:B------:R-:W4:Y:S02]  /*66b60*/  LDL.LU R10, [R1+0x728] ;  /* 0x00072800010a7983 */ /* 0x000f240000300800 */
[----:B------:R-:W4:Y:S01]  /*66b70*/  LDL.LU R11, [R1+0x72c] ;  /* 0x00072c00010b7983 */ /* 0x000f220000300800 */
[----:B------:R-:W2:Y:S04]  /*66b80*/  LDL.64 R22, [R1+0xf8] ;  /* 0x0000f80001167983 */ /* 0x000ea80000100a00 */
[----:B--2---:R-:W-:Y:S01]  /*66b90*/  STL.64 [R1+0x3b98], R22 ;  /* 0x003b981601007387 */ /* 0x004fe20000100a00 */
[----:B---3--:R-:W-:Y:S02]  /*66ba0*/  STL.64 [R1+0x3b78], R18 ;  /* 0x003b781201007387 */ /* 0x008fe40000100a00 */
[----:B------:R0:W-:Y:S02]  /*66bb0*/  STL.64 [R1+0x3b70], R16 ;  /* 0x003b701001007387 */ /* 0x0001e40000100a00 */
[----:B0-----:R-:W2:Y:S01]  /*66bc0*/  LDL.LU R16, [R1+0x6d0] ;  /* 0x0006d00001107983 */ /* 0x001ea20000300800 */
[----:B------:R-:W2:Y:S02]  /*66bd0*/  LDL.LU R17, [R1+0x6d4] ;  /* 0x0006d40001117983 */ /* 0x000ea40000300800 */
[----:B------:R-:W3:Y:S02]  /*66be0*/  LDL.LU R18, [R1+0x6d8] ;  /* 0x0006d80001127983 */ /* 0x000ee40000300800 */
[----:B------:R-:W3:Y:S01]  /*66bf0*/  LDL.LU R19, [R1+0x6dc] ;  /* 0x0006dc0001137983 */ /* 0x000ee20000300800 */
[----:B------:R-:W2:Y:S04]  /*66c00*/  LDL R22, [R1+0x108] ;  /* 0x0001080001167983 */ /* 0x000ea80000100800 */
[----:B------:R-:W4:Y:S04]  /*66c10*/  LDL R23, [R1+0x10c] ;  /* 0x00010c0001177983 */ /* 0x000f280000100800 */
[----:B---3--:R-:W-:Y:S01]  /*66c20*/  STL.64 [R1+0x3b90], R18 ;  /* 0x003b901201007387 */ /* 0x008fe20000100a00 */
[----:B--2---:R0:W-:Y:S03]  /*66c30*/  STL.64 [R1+0x3b88], R16 ;  /* 0x003b881001007387 */ /* 0x0041e60000100a00 */
[----:B0-----:R-:W2:Y:S01]  /*66c40*/  LDL.LU R16, [R1+0x6e0] ;  /* 0x0006e00001107983 */ /* 0x001ea20000300800 */
[----:B------:R-:W2:Y:S02]  /*66c50*/  LDL.LU R17, [R1+0x6e4] ;  /* 0x0006e40001117983 */ /* 0x000ea40000300800 */
[----:B------:R-:W3:Y:S02]  /*66c60*/  LDL.LU R18, [R1+0x6e8] ;  /* 0x0006e80001127983 */ /* 0x000ee40000300800 */
[----:B------:R-:W3:Y:S01]  /*66c70*/  LDL.LU R19, [R1+0x6ec] ;  /* 0x0006ec0001137983 */ /* 0x000ee20000300800 */
[C---:B----4-:R-:W-:Y:S01]  /*66c80*/  HMMA.16816.F32.BF16 R12, R24.reuse, R14, R8 ;  /* 0x0000000e180c723c */ /* 0x050fe20000041808 */
[----:B---3--:R-:W-:Y:S01]  /*66c90*/  STL.64 [R1+0x3ba8], R18 ;  /* 0x003ba81201007387 */ /* 0x008fe20000100a00 */
[----:B--2---:R0:W-:Y:S03]  /*66ca0*/  STL.64 [R1+0x3ba0], R16 ;  /* 0x003ba01001007387 */ /* 0x0041e60000100a00 */
[----:B0-----:R-:W2:Y:S01]  /*66cb0*/  LDL.LU R16, [R1+0x6f0] ;  /* 0x0006f00001107983 */ /* 0x001ea20000300800 */
[----:B------:R-:W2:Y:S02]  /*66cc0*/  LDL.LU R17, [R1+0x6f4] ;  /* 0x0006f40001117983 */ /* 0x000ea40000300800 */
[----:B------:R-:W2:Y:S02]  /*66cd0*/  LDL.LU R18, [R1+0x6f8] ;  /* 0x0006f80001127983 */ /* 0x000ea40000300800 */
[----:B------:R-:W2:Y:S01]  /*66ce0*/  LDL.LU R19, [R1+0x6fc] ;  /* 0x0006fc0001137983 */ /* 0x000ea20000300800 */
[----:B------:R0:W-:Y:S01]  /*66cf0*/  STL.64 [R1+0x3b28], R6 ;  /* 0x003b280601007387 */ /* 0x0001e20000100a00 */
[----:B------:R-:W-:Y:S03]  /*66d00*/  STL.64 [R1+0x3b20], R4 ;  /* 0x003b200401007387 */ /* 0x000fe60000100a00 */
[----:B0-----:R-:W3:Y:S04]  /*66d10*/  LDL R6, [R1+0x18] ;  /* 0x0000180001067983 */ /* 0x001ee80000100800 */
[----:B------:R-:W3:Y:S04]  /*66d20*/  LDL R7, [R1+0x1c] ;  /* 0x00001c0001077983 */ /* 0x000ee80000100800 */
[----:B---3--:R-:W-:Y:S01]  /*66d30*/  STL.64 [R1+0x3b40], R6 ;  /* 0x003b400601007387 */ /* 0x008fe20000100a00 */
[----:B------:R-:W3:Y:S02]  /*66d40*/  LDL.LU.64 R10, [R1+0x3be8] ;  /* 0x003be800010a7983 */ /* 0x000ee40000300a00 */
[----:B------:R-:W3:Y:S02]  /*66d50*/  LDL.LU.64 R8, [R1+0x3be0] ;  /* 0x003be00001087983 */ /* 0x000ee40000300a00 */
[----:B------:R-:W-:Y:S01]  /*66d60*/  STL.64 [R1+0x6c0], R12 ;  /* 0x0006c00c01007387 */ /* 0x000fe20000100a00 */
[----:B------:R0:W-:Y:S04]  /*66d70*/  STL.64 [R1+0x6c8], R14 ;  /* 0x0006c80e01007387 */ /* 0x0001e80000100a00 */
[----:B0-----:R-:W3:Y:S02]  /*66d80*/  LDL.LU.64 R14, [R1+0x3bd8] ;  /* 0x003bd800010e7983 */ /* 0x001ee40000300a00 */
[C---:B---3--:R-:W-:Y:S02]  /*66d90*/  HMMA.16816.F32.BF16 R12, R24.reuse, R14, R8 ;  /* 0x0000000e180c723c */ /* 0x048fe40000041808 */
        /* <DEDUP_REMOVED lines=11> */
[----:B0-----:R-:W3:Y:S01]  /*66e50*/  LDL.LU.64 R14, [R1+0x3bb8] ;  /* 0x003bb800010e7983 */ /* 0x001ee20000300a00 */
[----:B------:R-:W-:Y:S01]  /*66e60*/  MOV R12, R10 ;  /* 0x0000000a000c7202 */ /* 0x000fe20000000f00 */
[----:B------:R-:W4:Y:S01]  /*66e70*/  LDL.LU R8, [R1+0x3bb0] ;  /* 0x003bb00001087983 */ /* 0x000f220000300800 */
[C---:B--2---:R-:W-:Y:S01]  /*66e80*/  HMMA.16816.F32.BF16 R20, R24.reuse, R22, R16 ;  /* 0x000000161814723c */ /* 0x044fe20000041810 */
[----:B---3--:R-:W-:Y:S02]  /*66e90*/  STL.64 [R1+0x3b38], R14 ;  /* 0x003b380e01007387 */ /* 0x008fe40000100a00 */
[----:B------:R0:W-:Y:S02]  /*66ea0*/  STL [R1+0x3b30], R12 ;  /* 0x003b300c01007387 */ /* 0x0001e40000100800 */
        /* <DEDUP_REMOVED lines=10> */
[----:B------:R-:W3:Y:S01]  /*66f50*/  LDL.LU.64 R18, [R1+0x3ba8] ;  /* 0x003ba80001127983 */ /* 0x000ee20000300a00 */
[----:B------:R-:W3:Y:S02]  /*66f60*/  LDL.LU.64 R16, [R1+0x3ba0] ;  /* 0x003ba00001107983 */ /* 0x000ee40000300a00 */
[----:B------:R-:W-:Y:S02]  /*66f70*/  STL.64 [R1+0xc10], R20 ;  /* 0x000c101401007387 */ /* 0x000fe40000100a00 */
[----:B------:R0:W-:Y:S02]  /*66f80*/  STL.64 [R1+0xc18], R22 ;  /* 0x000c181601007387 */ /* 0x0001e40000100a00 */
[----:B0-----:R-:W3:Y:S02]  /*66f90*/  LDL.LU.64 R22, [R1+0x3b98] ;  /* 0x003b980001167983 */ /* 0x001ee40000300a00 */
[C---:B---3--:R-:W-:Y:S01]  /*66fa0*/  HMMA.16816.F32.BF16 R16, R24.reuse, R22, R16 ;  /* 0x000000161810723c */ /* 0x048fe20000041810 */
[----:B------:R-:W-:Y:S01]  /*66fb0*/  MOV R10, R22 ;  /* 0x00000016000a7202 */ /* 0x000fe20000000f00 */
[----:B------:R-:W-:Y:S11]  /*66fc0*/  IMAD.MOV.U32 R9, RZ, RZ, R23 ;  /* 0x000000ffff097224 */ /* 0x000ff600078e0017 */
[----:B------:R-:W-:Y:S10]  /*66fd0*/  @!UPT UIADD3 URZ, URZ, URZ, URZ ;  /* 0x0000003f3f3ff290 */ /* 0x000ff4000fffe03f */
[----:B------:R-:W-:Y:S01]  /*66fe0*/  STL.64 [R1+0xc00], R16 ;  /* 0x000c001001007387 */ /* 0x000fe20000100a00 */
[----:B------:R0:W-:Y:S03]  /*66ff0*/  STL.64 [R1+0xc08], R18 ;  /* 0x000c081201007387 */ /* 0x0001e60000100a00 */
[----:B0-----:R-:W3:Y:S01]  /*67000*/  LDL.LU.64 R18, [R1+0x3b90] ;  /* 0x003b900001127983 */ /* 0x001ee20000300a00 */
[----:B------:R-:W3:Y:S02]  /*67010*/  LDL.LU.64 R16, [R1+0x3b88] ;  /* 0x003b880001107983 */ /* 0x000ee40000300a00 */
[----:B------:R-:W3:Y:S02]  /*67020*/  LDL.LU.64 R22, [R1+0x3b80] ;  /* 0x003b800001167983 */ /* 0x000ee40000300a00 */
[C---:B---3--:R-:W-:Y:S11]  /*67030*/  HMMA.16816.F32.BF16 R16, R24.reuse, R22, R16 ;  /* 0x000000161810723c */ /* 0x048ff60000041810 */
[----:B------:R-:W-:Y:S11]  /*67040*/  @!UPT UIADD3 URZ, URZ, URZ, URZ ;  /* 0x0000003f3f3ff290 */ /* 0x000ff6000fffe03f */
[----:B------:R-:W-:Y:S01]  /*67050*/  @!UPT UIADD3 URZ, URZ, URZ, URZ ;  /* 0x0000003f3f3ff290 */ /* 0x000fe2000fffe03f */
[----:B------:R-:W-:Y:S01]  /*67060*/  STL.64 [R1+0xbf0], R16 ;  /* 0x000bf01001007387 */ /* 0x000fe20000100a00 */
[----:B------:R0:W-:Y:S03]  /*67070*/  STL.64 [R1+0xbf8], R18 ;  /* 0x000bf81201007387 */ /* 0x0001e60000100a00 */
[----:B0-----:R-:W3:Y:S01]  /*67080*/  LDL.LU.64 R18, [R1+0x3b78] ;  /* 0x003b780001127983 */ /* 0x001ee20000300a00 */
[----:B------:R-:W3:Y:S02]  /*67090*/  LDL.LU.64 R16, [R1+0x3b70] ;  /* 0x003b700001107983 */ /* 0x000ee40000300a00 */
[----:B------:R0:W-:Y:S02]  /*670a0*/  STL.64 [R1+0x3a60], R22 ;  /* 0x003a601601007387 */ /* 0x0001e40000100a00 */
[----:B0-----:R-:W3:Y:S02]  /*670b0*/  LDL.64 R22, [R1+0xd8] ;  /* 0x0000d80001167983 */ /* 0x001ee40000100a00 */
[----:B---3--:R-:W-:Y:S02]  /*670c0*/  HMMA.16816.F32.BF16 R24, R24, R22, R16 ;  /* 0x000000161818723c */ /* 0x008fe40000041810 */
[----:B------:R-:W3:Y:S01]  /*670d0*/  LDL.LU.64 R18, [R1+0x3b68] ;  /* 0x003b680001127983 */ /* 0x000ee20000300a00 */
[----:B------:R-:W2:Y:S01]  /*670e0*/  LDL.LU.64 R16, [R1+0x3b60] ;  /* 0x003b600001107983 */ /* 0x000ea20000300a00 */
[----:B------:R-:W-:Y:S01]  /*670f0*/  MOV R6, R3 ;  /* 0x0000000300067202 */ /* 0x000fe20000000f00 */
[----:B------:R-:W-:Y:S01]  /*67100*/  IMAD.MOV.U32 R7, RZ, RZ, R2 ;  /* 0x000000ffff077224 */ /* 0x000fe200078e0002 */
[----:B------:R-:W-:Y:S11]  /*67110*/  MOV R3, R22 ;  /* 0x0000001600037202 */ /* 0x000ff60000000f00 */
[----:B------:R-:W-:Y:S06]  /*67120*/  @!UPT UIADD3 URZ, URZ, URZ, URZ ;  /* 0x0000003f3f3ff290 */ /* 0x000fec000fffe03f */
[----:B------:R-:W-:Y:S01]  /*67130*/  STL.64 [R1+0x640], R24 ;  /* 0x0006401801007387 */ /* 0x000fe20000100a00 */
[----:B------:R3:W-:Y:S01]  /*67140*/  STL.64 [R1+0x648], R26 ;  /* 0x0006481a01007387 */ /* 0x0007e20000100a00 */
[----:B------:R-:W-:Y:S01]  /*67150*/  MOV R2, R23 ;  /* 0x0000001700027202 */ /* 0x000fe20000000f00 */
[----:B---3--:R-:W-:Y:S02]  /*67160*/  IMAD.MOV.U32 R26, RZ, RZ, R19 ;  /* 0x000000ffff1a7224 */ /* 0x008fe400078e0013 */
[----:B------:R-:W2:Y:S01]  /*67170*/  LDL.LU R19, [R1+0x3b58] ;  /* 0x003b580001137983 */ /* 0x000ea20000300800 */
[----:B------:R-:W3:Y:S01]  /*67180*/  LDL.64 R22, [R1+0x108] ;  /* 0x0001080001167983 */ /* 0x000ee20000100a00 */
[C---:B--2---:R-:W-:Y:S02]  /*67190*/  HMMA.16816.F32.BF16 R4, R16.reuse, R6, R12 ;  /* 0x000000061004723c */ /* 0x044fe4000004180c */
[----:B---3--:R0:W-:Y:S01]  /*671a0*/  STL.64 [R1+0x3a70], R22 ;  /* 0x003a701601007387 */ /* 0x0081e20000100a00 */
[----:B------:R-:W2:Y:S02]  /*671b0*/  LDL.LU R20, [R1+0x610] ;  /* 0x0006100001147983 */ /* 0x000ea40000300800 */
[----:B------:R-:W2:Y:S01]  /*671c0*/  LDL.LU R21, [R1+0x614] ;  /* 0x0006140001157983 */ /* 0x000ea20000300800 */
[----:B0-----:R-:W2:Y:S01]  /*671d0*/  LDL.LU R22, [R1+0x618] ;  /* 0x0006180001167983 */ /* 0x001ea20000300800 */
[----:B------:R-:W2:Y:S02]  /*671e0*/  LDL.LU R23, [R1+0x61c] ;  /* 0x00061c0001177983 */ /* 0x000ea40000300800 */
[----:B------:R-:W3:Y:S02]  /*671f0*/  LDL.LU.64 R14, [R1+0x3b50] ;  /* 0x003b5000010e7983 */ /* 0x000ee40000300a00 */
[----:B------:R-:W3:Y:S11]  /*67200*/  LDL.LU.64 R12, [R1+0x3b48] ;  /* 0x003b4800010c7983 */ /* 0x000ef60000300a00 */
[----:B------:R-:W-:Y:S01]  /*67210*/  @!UPT UIADD3 URZ, URZ, URZ, URZ ;  /* 0x0000003f3f3ff290 */ /* 0x000fe2000fffe03f */
[----:B------:R-:W-:Y:S01]  /*67220*/  STL.64 [R1+0x630], R4 ;  /* 0x0006300401007387 */ /* 0x000fe20000100a00 */
[----:B------:R0:W-:Y:S03]  /*67230*/  STL.64 [R1+0x638], R6 ;  /* 0x0006380601007387 */ /* 0x0001e60000100a00 */
[----:B0-----:R-:W3:Y:S01]  /*67240*/  LDL.LU.64 R6, [R1+0x3b40] ;  /* 0x003b400001067983 */ /* 0x001ee20000300a00 */
[----:B------:R-:W-:Y:S01]  /*67250*/  MOV R27, R28 ;  /* 0x0000001c001b7202 */ /* 0x000fe20000000f00 */
[C---:B---3--:R-:W-:Y:S02]  /*67260*/  HMMA.16816.F32.BF16 R4, R16.reuse, R6, R12 ;  /* 0x000000061004723c */ /* 0x048fe4000004180c */
[----:B------:R-:W3:Y:S01]  /*67270*/  LDL.LU.64 R14, [R1+0x3b38] ;  /* 0x003b3800010e7983 */ /* 0x000ee20000300a00 */
[----:B------:R-:W3:Y:S05]  /*67280*/  LDL.LU R12, [R1+0x3b30] ;  /* 0x003b3000010c7983 */ /* 0x000eea0000300800 */
[----:B--2---:R-:W-:Y:S07]  /*67290*/  HMMA.16816.F32.BF16 R24, R16, R26, R20 ;  /* 0x0000001a1018723c */ /* 0x004fee0000041814 */
[----:B------:R-:W-:-:S08]  /*672a0*/  IMAD.MOV.U32 R23, RZ, RZ, R11 ;  /* 0x000000ffff177224 */ /* 0x000fd000078e000b */
[----:B------:R-:W-:Y:S01]  /*672b0*/  STL.64 [R1+0x620], R4 ;  /* 0x0006200401007387 */ /* 0x000fe20000100a00 */
[----:B------:R0:W-:Y:S03]  /*672c0*/  STL.64 [R1+0x628], R6 ;  /* 0x0006280601007387 */ /* 0x0001e60000100a00 */
[----:B0-----:R-:W2:Y:S01]  /*672d0*/  LDL.LU.64 R6, [R1+0x3b28] ;  /* 0x003b280001067983 */ /* 0x001ea20000300a00 */
[----:B------:R-:W2:Y:S03]  /*672e0*/  LDL.LU.64 R4, [R1+0x3b20] ;  /* 0x003b200001047983 */ /* 0x000ea60000300a00 */
[----:B------:R-:W-:Y:S02]  /*672f0*/  STL.64 [R1+0x610], R24 ;  /* 0x0006101801007387 */ /* 0x000fe40000100a00 */
[----:B------:R-:W-:Y:S01]  /*67300*/  STL.64 [R1+0x618], R26 ;  /* 0x0006181a01007387 */ /* 0x000fe20000100a00 */
[----:B---3--:R-:W-:-:S05]  /*67310*/  MOV R22, R12 ;  /* 0x0000000c00167202 */ /* 0x008fca0000000f00 */
[----:B------:R0:W-:Y:S04]  /*67320*/  STL.64 [R1+0x3a88], R22 ;  /* 0x003a881601007387 */ /* 0x0001e80000100a00 */
[----:B0-----:R-:W3:Y:S04]  /*67330*/  LDL.64 R22, [R1+0x128] ;  /* 0x0001280001167983 */ /* 0x001ee80000100a00 */
[----:B---3--:R0:W-:Y:S04]  /*67340*/  STL.64 [R1+0x3aa0], R22 ;  /* 0x003aa01601007387 */ /* 0x0081e80000100a00 */
[----:B0-----:R-:W3:Y:S01]  /*67350*/  LDL.64 R22, [R1+0x138] ;  /* 0x0001380001167983 */ /* 0x001ee20000100a00 */
[----:B------:R-:W-:-:S02]  /*67360*/  MOV R26, R10 ;  /* 0x0000000a001a7202 */ /* 0x000fc40000000f00 */
[----:B------:R-:W-:Y:S01]  /*67370*/  MOV R27, R9 ;  /* 0x00000009001b7202 */ /* 0x000fe20000000f00 */
[----:B---3--:R4:W-:Y:S02]  /*67380*/  STL.64 [R1+0x3ab8], R22 ;  /* 0x003ab81601007387 */ /* 0x0089e40000100a00 */
[----:B----4-:R-:W-:Y:S01]  /*67390*/  IMAD.MOV.U32 R22, RZ, RZ, R8 ;  /* 0x000000ffff167224 */ /* 0x010fe200078e0008 */
[----:B--2---:R-:W-:-:S05]  /*673a0*/  MOV R23, R7 ;  /* 0x0000000700177202 */ /* 0x004fca0000000f00 */
[----:B------:R-:W-:Y:S01]  /*673b0*/  STL.64 [R1+0x3ad0], R22 ;  /* 0x003ad01601007387 */ /* 0x000fe20000100a00 */
[----:B------:R0:W-:Y:S02]  /*673c0*/  STL.64 [R1+0x3a68], R26 ;  /* 0x003a681a01007387 */ /* 0x0001e40000100a00 */
[----:B------:R-:W2:Y:S02]  /*673d0*/  LDL.LU R24, [R1+0x570] ;  /* 0x0005700001187983 */ /* 0x000ea40000300800 */
[----:B------:R-:W2:Y:S01]  /*673e0*/  LDL.LU R25, [R1+0x574] ;  /* 0x0005740001197983 */ /* 0x000ea20000300800 */
[----:B0-----:R-:W3:Y:S01]  /*673f0*/  LDL.LU R26, [R1+0x578] ;  /* 0x00057800011a7983 */ /* 0x001ee20000300800 */
[----:B------:R-:W3:Y:S01]  /*67400*/  LDL.LU R27, [R1+0x57c] ;  /* 0x00057c00011b7983 */ /* 0x000ee20000300800 */
[----:B------:R-:W-:Y:S01]  /*67410*/  MOV R22, R6 ;  /* 0x0000000600167202 */ /* 0x000fe20000000f00 */
[----:B------:R-:W-:-:S05]  /*67420*/  IMAD.MOV.U32 R23, RZ, RZ, R5 ;  /* 0x000000ffff177224 */ /* 0x000fca00078e0005 */
[----:B------:R-:W-:Y:S04]  /*67430*/  STL.64 [R1+0x3ae8], R22 ;  /* 0x003ae81601007387 */ /* 0x000fe80000100a00 */
[----:B---3--:R-:W-:Y:S01]  /*67440*/  STL.64 [R1+0x3a80], R26 ;  /* 0x003a801a01007387 */ /* 0x008fe20000100a00 */
[----:B--2---:R0:W-:Y:S03]  /*67450*/  STL.64 [R1+0x3a78], R24 ;  /* 0x003a781801007387 */ /* 0x0041e60000100a00 */
[----:B0-----:R-:W2:Y:S01]  /*67460*/  LDL.LU R24, [R1+0x580] ;  /* 0x0005800001187983 */ /* 0x001ea20000300800 */
[----:B------:R-:W2:Y:S02]  /*67470*/  LDL.LU R25, [R1+0x584] ;  /* 0x0005840001197983 */ /* 0x000ea40000300800 */
[----:B------:R-:W3:Y:S02]  /*67480*/  LDL.LU R26, [R1+0x588] ;  /* 0x00058800011a7983 */ /* 0x000ee40000300800 */
[----:B------:R-:W3:Y:S01]  /*67490*/  LDL.LU R27, [R1+0x58c] ;  /* 0x00058c00011b7983 */ /* 0x000ee20000300800 */
[----:B------:R-:W-:-:S02]  /*674a0*/  MOV R22, R4 ;  /* 0x0000000400167202 */ /* 0x000fc40000000f00 */
[----:B------:R-:W-:-:S05]  /*674b0*/  MOV R23, R0 ;  /* 0x0000000000177202 */ /* 0x000fca0000000f00 */
[----:B------:R0:W-:Y:S01]  /*674c0*/  STL.64 [R1+0x3b00], R22 ;  /* 0x003b001601007387 */ /* 0x0001e20000100a00 */
[----:B------:R-:W4:Y:S02]  /*674d0*/  LDL.LU R20, [R1+0x5e0] ;  /* 0x0005e00001147983 */ /* 0x000f240000300800 */
[----:B------:R-:W4:Y:S01]  /*674e0*/  LDL.LU R21, [R1+0x5e4] ;  /* 0x0005e40001157983 */ /* 0x000f220000300800 */
[----:B0-----:R-:W4:Y:S01]  /*674f0*/  LDL.LU R22, [R1+0x5e8] ;  /* 0x0005e80001167983 */ /* 0x001f220000300800 */
[----:B------:R-:W4:Y:S02]  /*67500*/  LDL.LU R23, [R1+0x5ec] ;  /* 0x0005ec0001177983 */ /* 0x000f240000300800 */
[----:B------:R-:W4:Y:S02]  /*67510*/  LDL.LU R4, [R1+0x5f0] ;  /* 0x0005f00001047983 */ /* 0x000f240000300800 */
[----:B------:R-:W4:Y:S01]  /*67520*/  LDL.LU R5, [R1+0x5f4] ;  /* 0x0005f40001057983 */ /* 0x000f220000300800 */
[----:B------:R-:W4:Y:S01]  /*67530*/  LDL.LU R6, [R1+0x5f8] ;  /* 0x0005f80001067983 */ /* 0x000f220000300800 */
[----:B------:R-:W4:Y:S02]  /*67540*/  LDL.LU R7, [R1+0x5fc] ;  /* 0x0005fc0001077983 */ /* 0x000f240000300800 */
[----:B------:R-:W4:Y:S02]  /*67550*/  LDL.LU R8, [R1+0x600] ;  /* 0x0006000001087983 */ /* 0x000f240000300800 */
[----:B------:R-:W4:Y:S01]  /*67560*/  LDL.LU R9, [R1+0x604] ;  /* 0x0006040001097983 */ /* 0x000f220000300800 */
[----:B------:R-:W4:Y:S01]  /*67570*/  LDL.LU R10, [R1+0x608] ;  /* 0x00060800010a7983 */ /* 0x000f220000300800 */
[----:B------:R-:W4:Y:S03]  /*67580*/  LDL.LU R11, [R1+0x60c] ;  /* 0x00060c00010b7983 */ /* 0x000f260000300800 */
        /* <DEDUP_REMOVED lines=30> */
[----:B------:R-:W2:Y:S02]  /*67770*/  LDL.LU R27, [R1+0x5dc] ;  /* 0x0005dc00011b7983 */ /* 0x000ea40000300800 */
[----:B------:R-:W-:Y:S01]  /*67780*/  STL.64 [R1+0x600], R8 ;  /* 0x0006000801007387 */ /* 0x000fe20000100a00 */
[----:B------:R0:W-:Y:S03]  /*67790*/  STL.64 [R1+0x608], R10 ;  /* 0x0006080a01007387 */ /* 0x0001e60000100a00 */
[----:B0-----:R-:W3:Y:S01]  /*677a0*/  LDL.LU.64 R10, [R1+0x3b18] ;  /* 0x003b1800010a7983 */ /* 0x001ee20000300a00 */
[----:B------:R-:W4:Y:S01]  /*677b0*/  LDL.LU R9, [R1+0x3b10] ;  /* 0x003b100001097983 */ /* 0x000f220000300800 */
[C---:B---3--:R-:W-:Y:S11]  /*677c0*/  HMMA.16816.F32.BF16 R4, R16.reuse, R10, R4 ;  /* 0x0000000a1004723c */ /* 0x048ff60000041804 */
[----:B------:R-:W-:Y:S11]  /*677d0*/  @!UPT UIADD3 URZ, URZ, URZ, URZ ;  /* 0x0000003f3f3ff290 */ /* 0x000ff6000fffe03f */
[----:B------:R-:W-:Y:S01]  /*677e0*/  @!UPT UIADD3 URZ, URZ, URZ, URZ ;  /* 0x0000003f3f3ff290 */ /* 0x000fe2000fffe03f */
[----:B------:R-:W-:Y:S01]  /*677f0*/  STL.64 [R1+0x5f0], R4 ;  /* 0x0005f00401007387 */ /* 0x000fe20000100a00 */
[----:B------:R0:W-:Y:S03]  /*67800*/  STL.64 [R1+0x5f8], R6 ;  /* 0x0005f80601007387 */ /* 0x0001e60000100a00 */
[----:B0-----:R-:W3:Y:S02]  /*67810*/  LDL.LU.64 R6, [R1+0x3b08] ;  /* 0x003b080001067983 */ /* 0x001ee40000300a00 */
[C---:B---3--:R-:W-:Y:S11]  /*67820*/  HMMA.16816.F32.BF16 R20, R16.reuse, R6, R20 ;  /* 0x000000061014723c */ /* 0x048ff60000041814 */
[----:B------:R-:W-:Y:S11]  /*67830*/  @!UPT UIADD3 URZ, URZ, URZ, URZ ;  /* 0x0000003f3f3ff290 */ /* 0x000ff6000fffe03f */
[----:B------:R-:W-:Y:S01]  /*67840*/  @!UPT UIADD3 URZ, URZ, URZ, URZ ;  /* 0x0000003f3f3ff290 */ /* 0x000fe2000fffe03f */
[----:B------:R-:W-:Y:S01]  /*67850*/  STL.64 [R1+0x5e0], R20 ;  /* 0x0005e01401007387 */ /* 0x000fe20000100a00 */
[----:B------:R0:W-:Y:S03]  /*67860*/  STL.64 [R1+0x5e8], R22 ;  /* 0x0005e81601007387 */ /* 0x0001e60000100a00 */
[----:B0-----:R-:W2:Y:S01]  /*67870*/  LDL.LU.64 R22, [R1+0x3b00] ;  /* 0x003b000001167983 */ /* 0x001ea20000300a00 */
[----:B------:R0:W-:Y:S02]  /*67880*/  STL.64 [R1+0x3a30], R6 ;  /* 0x003a300601007387 */ /* 0x0001e40000100a00 */
[----:B------:R-:W3:Y:S02]  /*67890*/  LDL.LU R4, [R1+0x540] ;  /* 0x0005400001047983 */ /* 0x000ee40000300800 */
[----:B------:R-:W3:Y:S01]  /*678a0*/  LDL.LU R5, [R1+0x544] ;  /* 0x0005440001057983 */ /* 0x000ee20000300800 */
[----:B0-----:R-:W3:Y:S01]  /*678b0*/  LDL.LU R6, [R1+0x548] ;  /* 0x0005480001067983 */ /* 0x001ee20000300800 */
[----:B------:R-:W3:Y:S01]  /*678c0*/  LDL.LU R7, [R1+0x54c] ;  /* 0x00054c0001077983 */ /* 0x000ee20000300800 */
[C---:B--2---:R-:W-:Y:S02]  /*678d0*/  HMMA.16816.F32.BF16 R20, R16.reuse, R22, R24 ;  /* 0x000000161014723c */ /* 0x044fe40000041818 */
[----:B------:R-:W2:Y:S01]  /*678e0*/  LDL.LU.64 R26, [R1+0x3af8] ;  /* 0x003af800011a7983 */ /* 0x000ea20000300a00 */
[----:B------:R-:W2:Y:S11]  /*678f0*/  LDL.LU.64 R24, [R1+0x3af0] ;  /* 0x003af00001187983 */ /* 0x000eb60000300a00 */
[----:B------:R-:W-:Y:S09]  /*67900*/  @!UPT UIADD3 URZ, URZ, URZ, URZ ;  /* 0x0000003f3f3ff290 */ /* 0x000ff2000fffe03f */
[----:B------:R-:W-:Y:S01]  /*67910*/  STL.64 [R1+0xbe0], R20 ;  /* 0x000be01401007387 */ /* 0x000fe20000100a00 */
[----:B------:R0:W-:Y:S03]  /*67920*/  STL.64 [R1+0xbe8], R22 ;  /* 0x000be81601007387 */ /* 0x0001e60000100a00 */
[----:B0-----:R-:W2:Y:S02]  /*67930*/  LDL.LU.64 R22, [R1+0x3ae8] ;  /* 0x003ae80001167983 */ /* 0x001ea40000300a00 */
        /* <DEDUP_REMOVED lines=23> */
[----:B------:R0:W-:Y:S01]  /*67ab0*/  STL [R1+0x39c4], R8 ;  /* 0x0039c40801007387 */ /* 0x0001e20000100800 */
[----:B------:R-:W-:Y:S01]  /*67ac0*/  STL.64 [R1+0x3a18], R10 ;  /* 0x003a180a01007387 */ /* 0x000fe20000100a00 */
[----:B----4-:R1:W-:Y:S03]  /*67ad0*/  STL [R1+0x3a10], R9 ;  /* 0x003a100901007387 */ /* 0x0103e60000100800 */
[----:B0-----:R-:W4:Y:S01]  /*67ae0*/  LDL.LU R8, [R1+0x550] ;  /* 0x0005500001087983 */ /* 0x001f220000300800 */
[----:B-1----:R-:W4:Y:S02]  /*67af0*/  LDL.LU R9, [R1+0x554] ;  /* 0x0005540001097983 */ /* 0x002f240000300800 */
[----:B------:R-:W4:Y:S02]  /*67b00*/  LDL.LU R10, [R1+0x558] ;  /* 0x00055800010a7983 */ /* 0x000f240000300800 */
[----:B------:R-:W4:Y:S01]  /*67b10*/  LDL.LU R11, [R1+0x55c] ;  /* 0x00055c00010b7983 */ /* 0x000f220000300800 */
[----:B------:R-:W-:Y:S01]  /*67b20*/  STL [R1+0x39c0], R28 ;  /* 0x0039c01c01007387 */ /* 0x000fe20000100800 */
[C---:B--2---:R-:W-:Y:S01]  /*67b30*/  HMMA.16816.F32.BF16 R24, R16.reuse, R22, R24 ;  /* 0x000000161018723c */ /* 0x044fe20000041818 */
[----:B------:R-:W-:Y:S11]  /*67b40*/  MOV R0, R23 ;  /* 0x0000001700007202 */ /* 0x000ff60000000f00 */
[----:B------:R-:W-:Y:S11]  /*67b50*/  @!UPT UIADD3 URZ, URZ, URZ, URZ ;  /* 0x0000003f3f3ff290 */ /* 0x000ff6000fffe03f */
        /* <DEDUP_REMOVED lines=19> */
[----:B------:R-:W4:Y:S02]  /*67c90*/  LDL.LU.64 R22, [R1+0x3a60] ;  /* 0x003a600001167983 */ /* 0x000f240000300a00 */
[----:B------:R-:W-:Y:S02]  /*67ca0*/  STL.64 [R1+0x3a08], R14 ;  /* 0x003a080e01007387 */ /* 0x000fe40000100a00 */
[----:B------:R0:W-:Y:S02]  /*67cb0*/  STL.64 [R1+0x3a00], R12 ;  /* 0x003a000c01007387 */ /* 0x0001e40000100a00 */
[----:B0-----:R-:W2:Y:S01]  /*67cc0*/  LDL.LU R12, [R1+0x560] ;  /* 0x00056000010c7983 */ /* 0x001ea20000300800 */
[----:B------:R-:W2:Y:S02]  /*67cd0*/  LDL.LU R13, [R1+0x564] ;  /* 0x00056400010d7983 */ /* 0x000ea40000300800 */
[----:B------:R-:W2:Y:S02]  /*67ce0*/  LDL.LU R14, [R1+0x568] ;  /* 0x00056800010e7983 */ /* 0x000ea40000300800 */
[----:B------:R-:W2:Y:S02]  /*67cf0*/  LDL.LU R15, [R1+0x56c] ;  /* 0x00056c00010f7983 */ /* 0x000ea40000300800 */
[C---:B--2---:R-:W-:Y:S01]  /*67d00*/  HMMA.16816.F32.BF16 R12, R16.reuse, R26, R12 ;  /* 0x0000001a100c723c */ /* 0x044fe2000004180c */
[----:B------:R-:W0:Y:S07]  /*67d10*/  LDSM.16.M88.4 R24, [R29+0x32800] ;  /* 0x032800001d18783b */ /* 0x000e2e0000000200 */
[----:B----4-:R-:W-:Y:S01]  /*67d20*/  HMMA.16816.F32.BF16 R8, R16, R22, R8 ;  /* 0x000000161008723c */ /* 0x010fe20000041808 */
[----:B0-----:R0:W-:Y:S11]  /*67d30*/  STL.64 [R1+0x38f8], R26 ;  /* 0x0038f81a01007387 */ /* 0x0011f60000100a00 */
[----:B------:R-:W-:Y:S03]  /*67d40*/  @!UPT UIADD3 URZ, URZ, URZ, URZ ;  /* 0x0000003f3f3ff290 */ /* 0x000fe6000fffe03f */
[----:B------:R-:W-:Y:S02]  /*67d50*/  STL.64 [R1+0xb70], R12 ;  /* 0x000b700c01007387 */ /* 0x000fe40000100a00 */
[----:B------:R-:W-:Y:S02]  /*67d60*/  STL.64 [R1+0xb78], R14 ;  /* 0x000b780e01007387 */ /* 0x000fe40000100a00 */
[----:B------:R1:W-:Y:S04]  /*67d70*/  STL.64 [R1+0x38f0], R24 ;  /* 0x0038f01801007387 */ /* 0x0003e80000100a00 */
[----:B------:R-:W-:Y:S01]  /*67d80*/  STL.64 [R1+0xb60], R8 ;  /* 0x000b600801007387 */ /* 0x000fe20000100a00 */
[----:B------:R-:W-:Y:S01]  /*67d90*/  STL.64 [R1+0xb68], R10 ;  /* 0x000b680a01007387 */ /* 0x000fe20000100a00 */
[----:B0-----:R-:W-:Y:S01]  /*67da0*/  MOV R26, R3 ;  /* 0x00000003001a7202 */ /* 0x001fe20000000f00 */
[----:B------:R-:W-:Y:S01]  /*67db0*/  IMAD.MOV.U32 R27, RZ, RZ, R2 ;  /* 0x000000ffff1b7224 */ /* 0x000fe200078e0002 */
[----:B-1----:R-:W-:-:S02]  /*67dc0*/  MOV R25, R22 ;  /* 0x0000001600197202 */ /* 0x002fc40000000f00 */
[----:B------:R-:W-:Y:S02]  /*67dd0*/  MOV R24, R23 ;  /* 0x0000001700187202 */ /* 0x000fe40000000f00 */
[----:B------:R-:W2:Y:S01]  /*67de0*/  LDL.LU.64 R22, [R1+0x3a58] ;  /* 0x003a580001167983 */ /* 0x000ea20000300a00 */
[----:B------:R-:W2:Y:S01]  /*67df0*/  LDL.LU.64 R20, [R1+0x3a50] ;  /* 0x003a500001147983 */ /* 0x000ea20000300a00 */
[----:B---3--:R-:W-:Y:S01]  /*67e00*/  HMMA.16816.F32.BF16 R4, R16, R26, R4 ;  /* 0x0000001a1004723c */ /* 0x008fe20000041804 */
[----:B------:R-:W3:Y:S02]  /*67e10*/  LDL.64 R18, [R1+0x38] ;  /* 0x0000380001127983 */ /* 0x000ee40000100a00 */
[----:B---3--:R0:W-:Y:S11]  /*67e20*/  STL.64 [R1+0x39d8], R18 ;  /* 0x0039d81201007387 */ /* 0x0081f60000100a00 */
[----:B------:R-:W-:Y:S09]  /*67e30*/  @!UPT UIADD3 URZ, URZ, URZ, URZ ;  /* 0x0000003f3f3ff290 */ /* 0x000ff2000fffe03f */
[----:B------:R-:W-:Y:S02]  /*67e40*/  STL.64 [R1+0x5c0], R4 ;  /* 0x0005c00401007387 */ /* 0x000fe40000100a00 */
[----:B------:R-:W-:Y:S02]  /*67e50*/  STL.64 [R1+0x5c8], R6 ;  /* 0x0005c80601007387 */ /* 0x000fe40000100a00 */
[----:B------:R-:W3:Y:S01]  /*67e60*/  LDL.LU R16, [R1+0x4e0] ;  /* 0x0004e00001107983 */ /* 0x000ee20000300800 */
[----:B------:R-:W3:Y:S04]  /*67e70*/  LDL.LU R17, [R1+0x4e4] ;  /* 0x0004e40001117983 */ /* 0x000ee80000300800 */
[----:B0-----:R-:W4:Y:S01]  /*67e80*/  LDL.LU R18, [R1+0x4e8] ;  /* 0x0004e80001127983 */ /* 0x001f220000300800 */
[----:B------:R-:W4:Y:S03]  /*67e90*/  LDL.LU R19, [R1+0x4ec] ;  /* 0x0004ec0001137983 */ /* 0x000f260000300800 */
[----:B----4-:R-:W-:Y:S01]  /*67ea0*/  STL.64 [R1+0x39e8], R18 ;  /* 0x0039e81201007387 */ /* 0x010fe20000100a00 */
[----:B---3--:R0:W-:Y:S03]  /*67eb0*/  STL.64 [R1+0x39e0], R16 ;  /* 0x0039e01001007387 */ /* 0x0081e60000100a00 */
        /* <DEDUP_REMOVED lines=12> */
[----:B--2---:R0:W-:Y:S01]  /*67f80*/  STL.64 [R1+0x3a40], R6 ;  /* 0x003a400601007387 */ /* 0x0041e20000100a00 */
[----:B------:R-:W-:Y:S03]  /*67f90*/  STL.64 [R1+0x3a38], R4 ;  /* 0x003a380401007387 */ /* 0x000fe60000100a00 */
[----:B0-----:R-:W2:Y:S01]  /*67fa0*/  LDL.64 R6, [R1+0x28] ;  /* 0x0000280001067983 */ /* 0x001ea20000100a00 */
[----:B------:R0:W-:Y:S02]  /*67fb0*/  STL.64 [R1+0x3a28], R10 ;  /* 0x003a280a01007387 */ /* 0x0001e40000100a00 */
[----:B------:R1:W-:Y:S01]  /*67fc0*/  STL.64 [R1+0x3a20], R8 ;  /* 0x003a200801007387 */ /* 0x0003e20000100a00 */
[----:B0-----:R-:W2:Y:S04]  /*67fd0*/  LDL.64 R10, [R1+0x18] ;  /* 0x00001800010a7983 */ /* 0x001ea80000100a00 */
[----:B--2---:R0:W-:Y:S01]  /*67fe0*/  STL.64 [R1+0x3a48], R10 ;  /* 0x003a480a01007387 */ /* 0x0041e20000100a00 */
[----:B-1----:R-:W2:Y:S02]  /*67ff0*/  LDL.LU R8, [R1+0x530] ;  /* 0x0005300001087983 */ /* 0x002ea40000300800 */
[----:B------:R-:W2:Y:S01]  /*68000*/  LDL.LU R9, [R1+0x534] ;  /* 0x0005340001097983 */ /* 0x000ea20000300800 */
[----:B0-----:R-:W2:Y:S01]  /*68010*/  LDL.LU R10, [R1+0x538] ;  /* 0x00053800010a7983 */ /* 0x001ea20000300800 */
[----:B------:R-:W2:Y:S02]  /*68020*/  LDL.LU R11, [R1+0x53c] ;  /* 0x00053c00010b7983 */ /* 0x000ea40000300800 */
[----:B------:R-:W2:Y:S02]  /*68030*/  LDL.64 R14, [R1+0x8] ;  /* 0x00000800010e7983 */ /* 0x000ea40000100a00 */
[----:B----4-:R-:W-:Y:S01]  /*68040*/  STL.64 [R1+0x39f8], R18 ;  /* 0x0039f81201007387 */ /* 0x010fe20000100a00 */
[----:B---3--:R0:W-:Y:S04]  /*68050*/  STL.64 [R1+0x39f0], R16 ;  /* 0x0039f01001007387 */ /* 0x0081e80000100a00 */
[----:B0-----:R-:W3:Y:S01]  /*68060*/  LDL.LU R16, [R1+0x500] ;  /* 0x0005000001107983 */ /* 0x001ee20000300800 */
[----:B------:R-:W3:Y:S02]  /*68070*/  LDL.LU R17, [R1+0x504] ;  /* 0x0005040001117983 */ /* 0x000ee40000300800 */
[----:B------:R-:W3:Y:S02]  /*68080*/  LDL.LU R18, [R1+0x508] ;  /* 0x0005080001127983 */ /* 0x000ee40000300800 */
[----:B------:R-:W3:Y:S01]  /*68090*/  LDL.LU R19, [R1+0x50c] ;  /* 0x00050c0001137983 */ /* 0x000ee20000300800 */
[----:B------:R0:W-:Y:S02]  /*680a0*/  STL.64 [R1+0x3908], R26 ;  /* 0x0039081a01007387 */ /* 0x0001e40000100a00 */
[----:B0-----:R-:W-:Y:S01]  /*680b0*/  IMAD.MOV.U32 R27, RZ, RZ, R6 ;  /* 0x000000ffff1b7224 */ /* 0x001fe200078e0006 */
[----:B------:R-:W-:Y:S01]  /*680c0*/  MOV R26, R7 ;  /* 0x00000007001a7202 */ /* 0x000fe20000000f00 */
[C---:B--2---:R-:W-:Y:S11]  /*680d0*/  HMMA.16816.F32.BF16 R8, R20.reuse, R6, R8 ;  /* 0x000000061408723c */ /* 0x044ff60000041808 */
[----:B------:R-:W-:Y:S11]  /*680e0*/  @!UPT UIADD3 URZ, URZ, URZ, URZ ;  /* 0x0000003f3f3ff290 */ /* 0x000ff6000fffe03f */
[----:B------:R-:W-:Y:S01]  /*680f0*/  @!UPT UIADD3 URZ, URZ, URZ, URZ ;  /* 0x0000003f3f3ff290 */ /* 0x000fe2000fffe03f */
[----:B------:R-:W-:Y:S01]  /*68100*/  STL.64 [R1+0x5b0], R8 ;  /* 0x0005b00801007387 */ /* 0x000fe20000100a00 */
[----:B------:R0:W-:Y:S03]  /*68110*/  STL.64 [R1+0x5b8], R10 ;  /* 0x0005b80a01007387 */ /* 0x0001e60000100a00 */
[----:B0-----:R-:W2:Y:S01]  /*68120*/  LDL.LU.64 R10, [R1+0x3a48] ;  /* 0x003a4800010a7983 */ /* 0x001ea20000300a00 */
[----:B------:R-:W2:Y:S02]  /*68130*/  LDL.LU.64 R6, [R1+0x3a40] ;  /* 0x003a400001067983 */ /* 0x000ea40000300a00 */
[----:B------:R-:W2:Y:S02]  /*68140*/  LDL.LU.64 R4, [R1+0x3a38] ;  /* 0x003a380001047983 */ /* 0x000ea40000300a00 */
[----:B------:R-:W-:Y:S01]  /*68150*/  STL.64 [R1+0x39a8], R26 ;  /* 0x0039a81a01007387 */ /* 0x000fe20000100a00 */
[----:B------:R0:W-:Y:S04]  /*68160*/  STL.64 [R1+0x39a0], R24 ;  /* 0x0039a01801007387 */ /* 0x0001e80000100a00 */
        /* <DEDUP_REMOVED lines=10> */
[C---:B------:R-:W-:Y:S01]  /*68210*/  HMMA.16816.F32.BF16 R4, R20.reuse, R10, R4 ;  /* 0x0000000a1404723c */ /* 0x040fe20000041804 */
[----:B----4-:R-:W-:Y:S01]  /*68220*/  STL.64 [R1+0x39d0], R26 ;  /* 0x0039d01a01007387 */ /* 0x010fe20000100a00 */
[----:B--2---:R0:W-:Y:S03]  /*68230*/  STL.64 [R1+0x39c8], R24 ;  /* 0x0039c81801007387 */ /* 0x0041e60000100a00 */
[----:B0-----:R-:W2:Y:S01]  /*68240*/  LDL.LU R24, [R1+0x4d0] ;  /* 0x0004d00001187983 */ /* 0x001ea20000300800 */
[----:B------:R-:W2:Y:S02]  /*68250*/  LDL.LU R25, [R1+0x4d4] ;  /* 0x0004d40001197983 */ /* 0x000ea40000300800 */
[----:B------:R-:W2:Y:S02]  /*68260*/  LDL.LU R26, [R1+0x4d8] ;  /* 0x0004d800011a7983 */ /* 0x000ea40000300800 */
[----:B------:R-:W2:Y:S11]  /*68270*/  LDL.LU R27, [R1+0x4dc] ;  /* 0x0004dc00011b7983 */ /* 0x000eb60000300800 */
[----:B------:R-:W-:Y:S02]  /*68280*/  @!UPT UIADD3 URZ, URZ, URZ, URZ ;  /* 0x0000003f3f3ff290 */ /* 0x000fe4000fffe03f */
[----:B------:R0:W-:Y:S01]  /*68290*/  STL.64 [R1+0x5a0], R4 ;  /* 0x0005a00401007387 */ /* 0x0001e20000100a00 */
[----:B------:R1:W-:Y:S01]  /*682a0*/  STL.64 [R1+0x5a8], R6 ;  /* 0x0005a80601007387 */ /* 0x0003e20000100a00 */
[----:B0-----:R-:W-:Y:S02]  /*682b0*/  MOV R5, R10 ;  /* 0x0000000a00057202 */ /* 0x001fe40000000f00 */
[----:B-1----:R-:W4:Y:S01]  /*682c0*/  LDL.LU.64 R6, [R1+0x3a30] ;  /* 0x003a300001067983 */ /* 0x002f220000300a00 */
[----:B------:R-:W-:Y:S02]  /*682d0*/  IMAD.MOV.U32 R4, RZ, RZ, R11 ;  /* 0x000000ffff047224 */ /* 0x000fe400078e000b */
[----:B------:R-:W2:Y:S02]  /*682e0*/  LDL.LU.64 R10, [R1+0x3a28] ;  /* 0x003a2800010a7983 */ /* 0x000ea40000300a00 */
[----:B------:R-:W2:Y:S01]  /*682f0*/  LDL.LU.64 R8, [R1+0x3a20] ;  /* 0x003a200001087983 */ /* 0x000ea20000300a00 */
[----:B------:R-:W-:Y:S01]  /*68300*/  MOV R28, R15 ;  /* 0x0000000f001c7202 */ /* 0x000fe20000000f00 */
[C---:B--2---:R-:W-:Y:S11]  /*68310*/  HMMA.16816.F32.BF16 R8, R20.reuse, R14, R8 ;  /* 0x0000000e1408723c */ /* 0x044ff60000041808 */
[----:B------:R-:W-:Y:S11]  /*68320*/  @!UPT UIADD3 URZ, URZ, URZ, URZ ;  /* 0x0000003f3f3ff290 */ /* 0x000ff6000fffe03f */
[----:B------:R-:W-:Y:S01]  /*68330*/  @!UPT UIADD3 URZ, URZ, URZ, URZ ;  /* 0x0000003f3f3ff290 */ /* 0x000fe2000fffe03f */
[----:B------:R0:W-:Y:S01]  /*68340*/  STL.64 [R1+0x590], R8 ;  /* 0x0005900801007387 */ /* 0x0001e20000100a00 */
[----:B------:R1:W-:Y:S01]  /*68350*/  STL.64 [R1+0x598], R10 ;  /* 0x0005980a01007387 */ /* 0x0003e20000100a00 */
[----:B0-----:R-:W-:Y:S02]  /*68360*/  MOV R8, R14 ;  /* 0x0000000e00087202 */ /* 0x001fe40000000f00 */
[----:B-1----:R-:W2:Y:S01]  /*68370*/  LDL.LU.64 R10, [R1+0x3a18] ;  /* 0x003a1800010a7983 */ /* 0x002ea20000300a00 */
[----:B------:R-:W2:Y:S02]  /*68380*/  LDL.LU R9, [R1+0x3a10] ;  /* 0x003a100001097983 */ /* 0x000ea40000300800 */
[----:B------:R-:W3:Y:S02]  /*68390*/  LDL.LU.64 R14, [R1+0x3a08] ;  /* 0x003a0800010e7983 */ /* 0x000ee40000300a00 */
[----:B------:R-:W2:Y:S01]  /*683a0*/  LDL.LU.64 R12, [R1+0x3a00] ;  /* 0x003a0000010c7983 */ /* 0x000ea20000300a00 */
[C---:B---3--:R-:W-:Y:S11]  /*683b0*/  HMMA.16816.F32.BF16 R16, R20.reuse, R14, R16 ;  /* 0x0000000e1410723c */ /* 0x048ff60000041810 */
[----:B------:R-:W-:Y:S11]  /*683c0*/  @!UPT UIADD3 URZ, URZ, URZ, URZ ;  /* 0x0000003f3f3ff290 */ /* 0x000ff6000fffe03f */
[----:B------:R-:W-:Y:S01]  /*683d0*/  @!UPT UIADD3 URZ, URZ, URZ, URZ ;  /* 0x0000003f3f3ff290 */ /* 0x000fe2000fffe03f */
[----:B------:R-:W-:Y:S01]  /*683e0*/  STL.64 [R1+0x580], R16 ;  /* 0x0005801001007387 */ /* 0x000fe20000100a00 */
[----:B------:R0:W-:Y:S03]  /*683f0*/  STL.64 [R1+0x588], R18 ;  /* 0x0005881201007387 */ /* 0x0001e60000100a00 */
[----:B0-----:R-:W2:Y:S01]  /*68400*/  LDL.LU.64 R18, [R1+0x39f8] ;  /* 0x0039f80001127983 */ /* 0x001ea20000300a00 */
[----:B------:R-:W2:Y:S02]  /*68410*/  LDL.LU.64 R16, [R1+0x39f0] ;  /* 0x0039f00001107983 */ /* 0x000ea40000300a00 */
[----:B------:R-:W-:Y:S01]  /*68420*/  STL.64 [R1+0x3960], R14 ;  /* 0x0039600e01007387 */ /* 0x000fe20000100a00 */
[C---:B--2---:R-:W-:Y:S11]  /*68430*/  HMMA.16816.F32.BF16 R16, R20.reuse, R10, R16 ;  /* 0x0000000a1410723c */ /* 0x044ff60000041810 */
[----:B------:R-:W-:Y:S11]  /*68440*/  @!UPT UIADD3 URZ, URZ, URZ, URZ ;  /* 0x0000003f3f3ff290 */ /* 0x000ff6000fffe03f */
[----:B------:R-:W-:Y:S01]  /*68450*/  @!UPT UIADD3 URZ, URZ, URZ, URZ ;  /* 0x0000003f3f3ff290 */ /* 0x000fe2000fffe03f */
[----:B------:R-:W-:Y:S01]  /*68460*/  STL.64 [R1+0x570], R16 ;  /* 0x0005701001007387 */ /* 0x000fe20000100a00 */
[----:B------:R0:W-:Y:S03]  /*68470*/  STL.64 [R1+0x578], R18 ;  /* 0x0005781201007387 */ /* 0x0001e60000100a00 */
[----:B0-----:R-:W4:Y:S01]  /*68480*/  LDL.LU.64 R18, [R1+0x39e8] ;  /* 0x0039e80001127983 */ /* 0x001f220000300a00 */
[----:B------:R-:W4:Y:S02]  /*68490*/  LDL.LU.64 R16, [R1+0x39e0] ;  /* 0x0039e00001107983 */ /* 0x000f240000300a00 */
[----:B------:R-:W-:Y:S02]  /*684a0*/  STL.64 [R1+0x3958], R10 ;  /* 0x0039580a01007387 */ /* 0x000fe40000100a00 */
[----:B------:R-:W-:Y:S01]  /*684b0*/  STL [R1+0x3950], R9 ;  /* 0x0039500901007387 */ /* 0x000fe20000100800 */
[C---:B----4-:R-:W-:Y:S11]  /*684c0*/  HMMA.16816.F32.BF16 R16, R20.reuse, R6, R16 ;  /* 0x000000061410723c */ /* 0x050ff60000041810 */
[----:B------:R-:W-:Y:S11]  /*684d0*/  @!UPT UIADD3 URZ, URZ, URZ, URZ ;  /* 0x0000003f3f3ff290 */ /* 0x000ff6000fffe03f */
[----:B------:R-:W-:Y:S01]  /*684e0*/  @!UPT UIADD3 URZ, URZ, URZ, URZ ;  /* 0x0000003f3f3ff290 */ /* 0x000fe2000fffe03f */
[----:B------:R-:W-:Y:S01]  /*684f0*/  STL.64 [R1+0x560], R16 ;  /* 0x0005601001007387 */ /* 0x000fe20000100a00 */
[----:B------:R0:W-:Y:S03]  /*68500*/  STL.64 [R1+0x568], R18 ;  /* 0x0005681201007387 */ /* 0x0001e60000100a00 */
[----:B0-----:R-:W2:Y:S02]  /*68510*/  LDL.LU.64 R18, [R1+0x39d8] ;  /* 0x0039d80001127983 */ /* 0x001ea40000300a00 */
[C---:B--2---:R-:W-:Y:S01]  /*68520*/  HMMA.16816.F32.BF16 R24, R20.reuse, R18, R24 ;  /* 0x000000121418723c */ /* 0x044fe20000041818 */
[----:B------:R-:W-:Y:S01]  /*68530*/  IMAD.MOV.U32 R3, RZ, RZ, R18 ;  /* 0x000000ffff037224 */ /* 0x000fe200078e0012 */
[----:B------:R-:W-:Y:S02]  /*68540*/  MOV R2, R19 ;  /* 0x0000001300027202 */ /* 0x000fe40000000f00 */
[----:B------:R-:W0:Y:S11]  /*68550*/  LDSM.16.M88.4 R16, [R29+0x33000] ;  /* 0x033000001d10783b */ /* 0x000e360000000200 */
[----:B------:R-:W-:Y:S08]  /*68560*/  @!UPT UIADD3 URZ, URZ, URZ, URZ ;  /* 0x0000003f3f3ff290 */ /* 0x000ff0000fffe03f */
[----:B------:R-:W-:Y:S01]  /*68570*/  STL.64 [R1+0xb50], R24 ;  /* 0x000b501801007387 */ /* 0x000fe20000100a00 */
[----:B------:R1:W-:Y:S03]  /*68580*/  STL.64 [R1+0xb58], R26 ;  /* 0x000b581a01007387 */ /* 0x0003e60000100a00 */
[----:B-1----:R-:W2:Y:S01]  /*68590*/  LDL.LU.64 R26, [R1+0x39d0] ;  /* 0x0039d000011a7983 */ /* 0x002ea20000300a00 */
[----:B------:R-:W2:Y:S03]  /*685a0*/  LDL.LU.64 R24, [R1+0x39c8] ;  /* 0x0039c80001187983 */ /* 0x000ea60000300a00 */
[----:B0-----:R-:W-:Y:S01]  /*685b0*/  STL.64 [R1+0x37d0], R18 ;  /* 0x0037d01201007387 */ /* 0x001fe20000100a00 */
[----:B------:R0:W-:Y:S03]  /*685c0*/  STL.64 [R1+0x37c8], R16 ;  /* 0x0037c81001007387 */ /* 0x0001e60000100a00 */
[----:B0-----:R-:W3:Y:S01]  /*685d0*/  LDL.LU R16, [R1+0x400] ;  /* 0x0004000001107983 */ /* 0x001ee20000300800 */
[----:B------:R-:W3:Y:S02]  /*685e0*/  LDL.LU R17, [R1+0x404] ;  /* 0x0004040001117983 */ /* 0x000ee40000300800 */
[----:B------:R-:W4:Y:S02]  /*685f0*/  LDL.LU R18, [R1+0x408] ;  /* 0x0004080001127983 */ /* 0x000f240000300800 */
[----:B------:R-:W4:Y:S02]  /*68600*/  LDL.LU R19, [R1+0x40c] ;  /* 0x00040c0001137983 */ /* 0x000f240000300800 */
[----:B----4-:R0:W-:Y:S01]  /*68610*/  STL.64 [R1+0x38a8], R18 ;  /* 0x0038a81201007387 */ /* 0x0101e20000100a00 */
[----:B---3--:R-:W-:Y:S01]  /*68620*/  STL.64 [R1+0x38a0], R16 ;  /* 0x0038a01001007387 */ /* 0x008fe20000100a00 */
[----:B0-----:R-:W-:Y:S01]  /*68630*/  MOV R18, R8 ;  /* 0x0000000800127202 */ /* 0x001fe20000000f00 */
[----:B------:R-:W-:Y:S01]  /*68640*/  IMAD.MOV.U32 R19, RZ, RZ, R28 ;  /* 0x000000ffff137224 */ /* 0x000fe200078e001c */
[----:B------:R-:W3:Y:S01]  /*68650*/  LDL.LU R8, [R1+0x39c4] ;  /* 0x0039c40001087983 */ /* 0x000ee20000300800 */
[----:B------:R-:W4:Y:S03]  /*68660*/  LDL.LU R28, [R1+0x39c0] ;  /* 0x0039c000011c7983 */ /* 0x000f260000300800 */
[----:B------:R0:W-:Y:S04]  /*68670*/  STL.64 [R1+0x38c0], R18 ;  /* 0x0038c01201007387 */ /* 0x0001e80000100a00 */
[----:B0-----:R-:W2:Y:S04]  /*68680*/  LDL R18, [R1+0x158] ;  /* 0x0001580001127983 */ /* 0x001ea80000100800 */
[----:B------:R-:W2:Y:S02]  /*68690*/  LDL R19, [R1+0x15c] ;  /* 0x00015c0001137983 */ /* 0x000ea40000100800 */
[----:B--2---:R-:W-:Y:S02]  /*686a0*/  HMMA.16816.F32.BF16 R16, R20, R18, R24 ;  /* 0x000000121410723c */ /* 0x004fe40000041818 */
[----:B------:R-:W2:Y:S01]  /*686b0*/  LDL.LU.64 R26, [R1+0x39b8] ;  /* 0x0039b800011a7983 */ /* 0x000ea20000300a00 */
[----:B------:R-:W2:Y:S11]  /*686c0*/  LDL.LU.64 R24, [R1+0x39b0] ;  /* 0x0039b00001187983 */ /* 0x000eb60000300a00 */
[----:B------:R-:W-:Y:S09]  /*686d0*/  @!UPT UIADD3 URZ, URZ, URZ, URZ ;  /* 0x0000003f3f3ff290 */ /* 0x000ff2000fffe03f */
[----:B------:R-:W-:Y:S01]  /*686e0*/  STL.64 [R1+0xb40], R16 ;  /* 0x000b401001007387 */ /* 0x000fe20000100a00 */
[----:B------:R0:W-:Y:S02]  /*686f0*/  STL.64 [R1+0xb48], R18 ;  /* 0x000b481201007387 */ /* 0x0001e40000100a00 */
[----:B0-----:R-:W-:Y:S02]  /*68700*/  MOV R18, R5 ;  /* 0x0000000500127202 */ /* 0x001fe40000000f00 */
[----:B------:R-:W-:-:S05]  /*68710*/  MOV R19, R4 ;  /* 0x0000000400137202 */ /* 0x000fca0000000f00 */
[----:B------:R0:W-:Y:S04]  /*68720*/  STL.64 [R1+0x38d8], R18 ;  /* 0x0038d81201007387 */ /* 0x0001e80000100a00 */
[----:B0-----:R-:W2:Y:S02]  /*68730*/  LDL.64 R18, [R1+0x148] ;  /* 0x0001480001127983 */ /* 0x001ea40000100a00 */
[----:B--2---:R-:W-:Y:S11]  /*68740*/  HMMA.16816.F32.BF16 R24, R20, R18, R24 ;  /* 0x000000121418723c */ /* 0x004ff60000041818 */
[----:B------:R-:W-:Y:S11]  /*68750*/  @!UPT UIADD3 URZ, URZ, URZ, URZ ;  /* 0x0000003f3f3ff290 */ /* 0x000ff6000fffe03f */
[----:B------:R-:W-:Y:S01]  /*68760*/  @!UPT UIADD3 URZ, URZ, URZ, URZ ;  /* 0x0000003f3f3ff290 */ /* 0x000fe2000fffe03f */
[----:B------:R-:W-:Y:S01]  /*68770*/  STL.64 [R1+0xb30], R24 ;  /* 0x000b301801007387 */ /* 0x000fe20000100a00 */
[----:B------:R0:W-:Y:S03]  /*68780*/  STL.64 [R1+0xb38], R26 ;  /* 0x000b381a01007387 */ /* 0x0001e60000100a00 */
[----:B0-----:R-:W2:Y:S01]  /*68790*/  LDL.LU.64 R26, [R1+0x39a8] ;  /* 0x0039a800011a7983 */ /* 0x001ea20000300a00 */
[----:B------:R-:W3:Y:S02]  /*687a0*/  LDL.LU.64 R24, [R1+0x39a0] ;  /* 0x0039a00001187983 */ /* 0x000ee40000300a00 */
[----:B------:R-:W-:Y:S01]  /*687b0*/  IMAD.MOV.U32 R5, RZ, RZ, R18 ;  /* 0x000000ffff057224 */ /* 0x000fe200078e0012 */
[----:B------:R-:W-:Y:S02]  /*687c0*/  MOV R4, R19 ;  /* 0x0000001300047202 */ /* 0x000fe40000000f00 */
[----:B--2---:R-:W-:Y:S01]  /*687d0*/  MOV R18, R27 ;  /* 0x0000001b00127202 */ /* 0x004fe20000000f00 */
[----:B------:R-:W-:Y:S01]  /*687e0*/  IMAD.MOV.U32 R19, RZ, RZ, R26 ;  /* 0x000000ffff137224 */ /* 0x000fe200078e001a */
[----:B---3--:R-:W-:-:S02]  /*687f0*/  MOV R26, R25 ;  /* 0x00000019001a7202 */ /* 0x008fc40000000f00 */
[----:B------:R-:W-:-:S05]  /*68800*/  MOV R27, R24 ;  /* 0x00000018001b7202 */ /* 0x000fca0000000f00 */
[----:B------:R-:W-:Y:S01]  /*68810*/  STL.64 [R1+0x3920], R26 ;  /* 0x0039201a01007387 */ /* 0x000fe20000100a00 */
[----:B------:R0:W-:Y:S02]  /*68820*/  STL.64 [R1+0x3900], R18 ;  /* 0x0039001201007387 */ /* 0x0001e40000100a00 */
[----:B------:R-:W2:Y:S02]  /*68830*/  LDL.LU R16, [R1+0x440] ;  /* 0x0004400001107983 */ /* 0x000ea40000300800 */
[----:B------:R-:W2:Y:S01]  /*68840*/  LDL.LU R17, [R1+0x444] ;  /* 0x0004440001117983 */ /* 0x000ea20000300800 */
[----:B0-----:R-:W3:Y:S01]  /*68850*/  LDL.LU R18, [R1+0x448] ;  /* 0x0004480001127983 */ /* 0x001ee20000300800 */
[----:B------:R-:W3:Y:S02]  /*68860*/  LDL.LU R19, [R1+0x44c] ;  /* 0x00044c0001137983 */ /* 0x000ee40000300800 */
[----:B------:R-:W2:Y:S02]  /*68870*/  LDL.64 R26, [R1+0xf8] ;  /* 0x0000f800011a7983 */ /* 0x000ea40000100a00 */
[----:B--2---:R0:W-:Y:S02]  /*68880*/  STL.64 [R1+0x3938], R26 ;  /* 0x0039381a01007387 */ /* 0x0041e40000100a00 */
[----:B0-----:R-:W-:Y:S01]  /*68890*/  IMAD.MOV.U32 R26, RZ, RZ, R13 ;  /* 0x000000ffff1a7224 */ /* 0x001fe200078e000d */
[----:B------:R-:W-:-:S05]  /*688a0*/  MOV R27, R12 ;  /* 0x0000000c001b7202 */ /* 0x000fca0000000f00 */
[----:B------:R-:W-:Y:S01]  /*688b0*/  STL.64 [R1+0x3968], R26 ;  /* 0x0039681a01007387 */ /* 0x000fe20000100a00 */
[----:B---3--:R-:W-:Y:S02]  /*688c0*/  STL.64 [R1+0x3918], R18 ;  /* 0x0039181201007387 */ /* 0x008fe40000100a00 */
[----:B------:R0:W-:Y:S02]  /*688d0*/  STL.64 [R1+0x3910], R16 ;  /* 0x0039101001007387 */ /* 0x0001e40000100a00 */
[----:B0-----:R-:W2:Y:S01]  /*688e0*/  LDL.LU R16, [R1+0x450] ;  /* 0x0004500001107983 */ /* 0x001ea20000300800 */
[----:B------:R-:W2:Y:S02]  /*688f0*/  LDL.LU R17, [R1+0x454] ;  /* 0x0004540001117983 */ /* 0x000ea40000300800 */
[----:B------:R-:W3:Y:S02]  /*68900*/  LDL.LU R18, [R1+0x458] ;  /* 0x0004580001127983 */ /* 0x000ee40000300800 */
[----:B------:R-:W3:Y:S01]  /*68910*/  LDL.LU R19, [R1+0x45c] ;  /* 0x00045c0001137983 */ /* 0x000ee20000300800 */
[----:B------:R-:W2:Y:S01]  /*68920*/  LDL.LU R12, [R1+0x480] ;  /* 0x00048000010c7983 */ /* 0x000ea20000300800 */
[----:B------:R-:W2:Y:S02]  /*68930*/  LDL.LU R13, [R1+0x484] ;  /* 0x00048400010d7983 */ /* 0x000ea40000300800 */
[----:B------:R-:W2:Y:S02]  /*68940*/  LDL.LU R14, [R1+0x488] ;  /* 0x00048800010e7983 */ /* 0x000ea40000300800 */
[----:B------:R-:W2:Y:S01]  /*68950*/  LDL.LU R15, [R1+0x48c] ;  /* 0x00048c00010f7983 */ /* 0x000ea20000300800 */
[----:B------:R-:W-:Y:S01]  /*68960*/  MOV R27, R0 ;  /* 0x00000000001b7202 */ /* 0x000fe20000000f00 */
[----:B--2---:R-:W-:Y:S01]  /*68970*/  STL.64 [R1+0x3978], R14 ;  /* 0x0039780e01007387 */ /* 0x004fe20000100a00 */
[----:B------:R0:W-:Y:S02]  /*68980*/  STL.64 [R1+0x3970], R12 ;  /* 0x0039700c01007387 */ /* 0x0001e40000100a00 */
[----:B------:R-:W2:Y:S02]  /*68990*/  LDL R26, [R1+0x128] ;  /* 0x00012800011a7983 */ /* 0x000ea40000100800 */
[----:B------:R-:W3:Y:S01]  /*689a0*/  LDL.LU R0, [R1+0x3998] ;  /* 0x0039980001007983 */ /* 0x000ee20000300800 */
[----:B--2---:R-:W-:Y:S01]  /*689b0*/  STL.64 [R1+0x3980], R26 ;  /* 0x0039801a01007387 */ /* 0x004fe20000100a00 */
[----:B0-----:R-:W2:Y:S02]  /*689c0*/  LDL.LU R12, [R1+0x490] ;  /* 0x00049000010c7983 */ /* 0x001ea40000300800 */
        /* <DEDUP_REMOVED lines=9> */
[----:B------:R-:W2:Y:S01]  /*68a60*/  LDL.64 R10, [R1+0x118] ;  /* 0x00011800010a7983 */ /* 0x000ea20000100a00 */
[----:B---3--:R-:W-:Y:S02]  /*68a70*/  STL.64 [R1+0x3930], R18 ;  /* 0x0039301201007387 */ /* 0x008fe40000100a00 */
[----:B------:R0:W-:Y:S02]  /*68a80*/  STL.64 [R1+0x3928], R16 ;  /* 0x0039281001007387 */ /* 0x0001e40000100a00 */
        /* <DEDUP_REMOVED lines=15> */
[----:B------:R-:W2:Y:S02]  /*68b80*/  LDL.LU R7, [R1+0x41c] ;  /* 0x00041c0001077983 */ /* 0x000ea40000300800 */
[----:B----4-:R-:W-:Y:S01]  /*68b90*/  IMAD.MOV.U32 R26, RZ, RZ, R28 ;  /* 0x000000ffff1a7224 */ /* 0x010fe200078e001c */
[----:B------:R-:W-:-:S07]  /*68ba0*/  MOV R27, R8 ;  /* 0x00000008001b7202 */ /* 0x000fce0000000f00 */
[C---:B------:R-:W-:Y:S01]  /*68bb0*/  HMMA.16816.F32.BF16 R24, R20.reuse, R26, R12 ;  /* 0x0000001a1418723c */ /* 0x040fe2000004180c */
        /* <DEDUP_REMOVED lines=17> */
[C---:B---3--:R-:W-:Y:S02]  /*68cd0*/  HMMA.16816.F32.BF16 R24, R20.reuse, R26, R12 ;  /* 0x0000001a1418723c */ /* 0x048fe4000004180c */
[----:B------:R-:W3:Y:S01]  /*68ce0*/  LDL.LU.64 R14, [R1+0x3978] ;  /* 0x00397800010e7983 */ /* 0x000ee20000300a00 */
[----:B------:R-:W3:Y:S11]  /*68cf0*/  LDL.LU.64 R12, [R1+0x3970] ;  /* 0x00397000010c7983 */ /* 0x000ef60000300a00 */
[----:B------:R-:W-:Y:S09]  /*68d00*/  @!UPT UIADD3 URZ, URZ, URZ, URZ ;  /* 0x0000003f3f3ff290 */ /* 0x000ff2000fffe03f */
[----:B------:R-:W-:Y:S01]  /*68d10*/  STL.64 [R1+0xb10], R24 ;  /* 0x000b101801007387 */ /* 0x000fe20000100a00 */
[----:B------:R0:W-:Y:S03]  /*68d20*/  STL.64 [R1+0xb18], R26 ;  /* 0x000b181a01007387 */ /* 0x0001e60000100a00 */
[----:B0-----:R-:W4:Y:S01]  /*68d30*/  LDL.LU.64 R26, [R1+0x3968] ;  /* 0x00396800011a7983 */ /* 0x001f220000300a00 */
[----:B------:R-:W-:Y:S01]  /*68d40*/  IMAD.MOV.U32 R8, RZ, RZ, R11 ;  /* 0x000000ffff087224 */ /* 0x000fe200078e000b */
[C---:B---3--:R-:W-:Y:S08]  /*68d50*/  HMMA.16816.F32.BF16 R12, R20.reuse, R10, R12 ;  /* 0x0000000a140c723c */ /* 0x048ff0000004180c */
[C---:B----4-:R-:W-:Y:S11]  /*68d60*/  HMMA.16816.F32.BF16 R24, R20.reuse, R26, R16 ;  /* 0x0000001a1418723c */ /* 0x050ff60000041810 */
[----:B------:R-:W-:Y:S04]  /*68d70*/  @!UPT UIADD3 URZ, URZ, URZ, URZ ;  /* 0x0000003f3f3ff290 */ /* 0x000fe8000fffe03f */
[----:B------:R0:W-:Y:S01]  /*68d80*/  STL.64 [R1+0xb00], R12 ;  /* 0x000b000c01007387 */ /* 0x0001e20000100a00 */
[----:B------:R1:W-:Y:S01]  /*68d90*/  STL.64 [R1+0xb08], R14 ;  /* 0x000b080e01007387 */ /* 0x0003e20000100a00 */
[----:B0-----:R-:W-:Y:S02]  /*68da0*/  MOV R12, R10 ;  /* 0x0000000a000c7202 */ /* 0x001fe40000000f00 */
[----:B-1----:R-:W3:Y:S01]  /*68db0*/  LDL.LU.64 R14, [R1+0x3960] ;  /* 0x00396000010e7983 */ /* 0x002ee20000300a00 */
[----:B------:R-:W4:Y:S02]  /*68dc0*/  LDL.LU.64 R10, [R1+0x3958] ;  /* 0x00395800010a7983 */ /* 0x000f240000300a00 */
[----:B------:R-:W2:Y:S02]  /*68dd0*/  LDL.LU R9, [R1+0x3950] ;  /* 0x0039500001097983 */ /* 0x000ea40000300800 */
[----:B------:R-:W2:Y:S01]  /*68de0*/  LDL.LU.64 R18, [R1+0x3948] ;  /* 0x0039480001127983 */ /* 0x000ea20000300a00 */
[----:B------:R-:W2:Y:S04]  /*68df0*/  LDL.LU.64 R16, [R1+0x3940] ;  /* 0x0039400001107983 */ /* 0x000ea80000300a00 */
[----:B------:R-:W-:Y:S01]  /*68e00*/  STL.64 [R1+0xaf0], R24 ;  /* 0x000af01801007387 */ /* 0x000fe20000100a00 */
[----:B------:R0:W-:Y:S03]  /*68e10*/  STL.64 [R1+0xaf8], R26 ;  /* 0x000af81a01007387 */ /* 0x0001e60000100a00 */
[----:B0-----:R-:W2:Y:S02]  /*68e20*/  LDL.LU.64 R26, [R1+0x3938] ;  /* 0x00393800011a7983 */ /* 0x001ea40000300a00 */
        /* <DEDUP_REMOVED lines=16> */
[----:B--2---:R-:W-:Y:S02]  /*68f30*/  HMMA.16816.F32.BF16 R20, R20, R26, R16 ;  /* 0x0000001a1414723c */ /* 0x004fe40000041810 */
[----:B------:R-:W2:Y:S01]  /*68f40*/  LDL.LU.64 R18, [R1+0x3900] ;  /* 0x0039000001127983 */ /* 0x000ea20000300a00 */
[----:B------:R-:W2:Y:S02]  /*68f50*/  LDL.LU.64 R26, [R1+0x38f8] ;  /* 0x0038f800011a7983 */ /* 0x000ea40000300a00 */
[----:B------:R-:W2:Y:S11]  /*68f60*/  LDL.LU.64 R24, [R1+0x38f0] ;  /* 0x0038f00001187983 */ /* 0x000eb60000300a00 */
[----:B------:R-:W-:Y:S07]  /*68f70*/  @!UPT UIADD3 URZ, URZ, URZ, URZ ;  /* 0x0000003f3f3ff290 */ /* 0x000fee000fffe03f */
[----:B------:R-:W-:Y:S01]  /*68f80*/  STL.64 [R1+0x550], R20 ;  /* 0x0005501401007387 */ /* 0x000fe20000100a00 */
[----:B------:R-:W-:Y:S02]  /*68f90*/  STL.64 [R1+0x558], R22 ;  /* 0x0005581601007387 */ /* 0x000fe40000100a00 */
[----:B------:R-:W0:Y:S02]  /*68fa0*/  LDSM.16.M88.4 R20, [R29+0x33800] ;  /* 0x033800001d14783b */ /* 0x000e240000000200 */
[----:B0-----:R0:W-:Y:S02]  /*68fb0*/  STL.64 [R1+0x36a8], R22 ;  /* 0x0036a81601007387 */ /* 0x0011e40000100a00 */
[----:B------:R1:W-:Y:S02]  /*68fc0*/  STL.64 [R1+0x36a0], R20 ;  /* 0x0036a01401007387 */ /* 0x0003e40000100a00 */
[----:B0-----:R-:W3:Y:S01]  /*68fd0*/  LDL.LU.64 R22, [R1+0xd8] ;  /* 0x0000d80001167983 */ /* 0x001ee20000300a00 */
[C---:B--2---:R-:W-:Y:S03]  /*68fe0*/  HMMA.16816.F32.BF16 R16, R24.reuse, R18, R4 ;  /* 0x000000121810723c */ /* 0x044fe60000041804 */
[----:B---3--:R0:W-:Y:S01]  /*68ff0*/  STL.64 [R1+0x3810], R22 ;  /* 0x0038101601007387 */ /* 0x0081e20000100a00 */
[----:B-1----:R-:W4:Y:S02]  /*69000*/  LDL.LU R20, [R1+0x3f0] ;  /* 0x0003f00001147983 */ /* 0x002f240000300800 */
[----:B------:R-:W4:Y:S01]  /*69010*/  LDL.LU R21, [R1+0x3f4] ;  /* 0x0003f40001157983 */ /* 0x000f220000300800 */
[----:B0-----:R-:W4:Y:S01]  /*69020*/  LDL.LU R22, [R1+0x3f8] ;  /* 0x0003f80001167983 */ /* 0x001f220000300800 */
[----:B------:R-:W4:Y:S02]  /*69030*/  LDL.LU R23, [R1+0x3fc] ;  /* 0x0003fc0001177983 */ /* 0x000f240000300800 */
[----:B------:R-:W2:Y:S02]  /*69040*/  LDL.LU.64 R6, [R1+0x38e8] ;  /* 0x0038e80001067983 */ /* 0x000ea40000300a00 */
[----:B------:R-:W2:Y:S11]  /*69050*/  LDL.LU.64 R4, [R1+0x38e0] ;  /* 0x0038e00001047983 */ /* 0x000eb60000300a00 */
        /* <DEDUP_REMOVED lines=12> */
[----:B------:R-:W3:Y:S11]  /*69120*/  LDL.LU.64 R4, [R1+0x38b0] ;  /* 0x0038b00001047983 */ /* 0x000ef60000300a00 */
[----:B------:R-:W-:Y:S09]  /*69130*/  @!UPT UIADD3 URZ, URZ, URZ, URZ ;  /* 0x0000003f3f3ff290 */ /* 0x000ff2000fffe03f */
        /* <DEDUP_REMOVED lines=8> */
[----:B------:R1:W-:Y:S03]  /*691c0*/  STL.64 [R1+0x518], R18 ;  /* 0x0005181201007387 */ /* 0x0003e60000100a00 */
[----:B0-----:R-:W2:Y:S01]  /*691d0*/  LDL.LU R16, [R1+0x340] ;  /* 0x0003400001107983 */ /* 0x001ea20000300800 */
[----:B------:R-:W2:Y:S02]  /*691e0*/  LDL.LU R17, [R1+0x344] ;  /* 0x0003440001117983 */ /* 0x000ea40000300800 */
[----:B-1----:R-:W2:Y:S02]  /*691f0*/  LDL.LU R18, [R1+0x348] ;  /* 0x0003480001127983 */ /* 0x002ea40000300800 */
[----:B------:R-:W2:Y:S02]  /*69200*/  LDL.LU R19, [R1+0x34c] ;  /* 0x00034c0001137983 */ /* 0x000ea40000300800 */
[----:B--2---:R0:W-:Y:S01]  /*69210*/  STL.64 [R1+0x37e0], R18 ;  /* 0x0037e01201007387 */ /* 0x0041e20000100a00 */
[----:B------:R-:W-:Y:S03]  /*69220*/  STL.64 [R1+0x37d8], R16 ;  /* 0x0037d81001007387 */ /* 0x000fe60000100a00 */
[----:B0-----:R-:W2:Y:S04]  /*69230*/  LDL.64 R18, [R1+0xe8] ;  /* 0x0000e80001127983 */ /* 0x001ea80000100a00 */
[----:B--2---:R0:W-:Y:S02]  /*69240*/  STL.64 [R1+0x37f0], R18 ;  /* 0x0037f01201007387 */ /* 0x0041e40000100a00 */
[----:B0-----:R-:W-:Y:S01]  /*69250*/  IMAD.MOV.U32 R18, RZ, RZ, R28 ;  /* 0x000000ffff127224 */ /* 0x001fe200078e001c */
[----:B------:R-:W-:-:S05]  /*69260*/  MOV R19, R13 ;  /* 0x0000000d00137202 */ /* 0x000fca0000000f00 */
[----:B------:R4:W-:Y:S02]  /*69270*/  STL.64 [R1+0x3808], R18 ;  /* 0x0038081201007387 */ /* 0x0009e40000100a00 */
[----:B----4-:R-:W-:Y:S02]  /*69280*/  HMMA.16816.F32.BF16 R16, R24, R10, R20 ;  /* 0x0000000a1810723c */ /* 0x010fe40000041814 */
[----:B------:R-:W-:Y:S01]  /*69290*/  STL.64 [R1+0x37c0], R14 ;  /* 0x0037c00e01007387 */ /* 0x000fe20000100a00 */
[----:B------:R-:W2:Y:S11]  /*692a0*/  LDL.LU R20, [R1+0x370] ;  /* 0x0003700001147983 */ /* 0x000eb60000300800 */
[----:B------:R-:W-:Y:S09]  /*692b0*/  @!UPT UIADD3 URZ, URZ, URZ, URZ ;  /* 0x0000003f3f3ff290 */ /* 0x000ff2000fffe03f */
[----:B------:R-:W-:Y:S01]  /*692c0*/  STL.64 [R1+0x500], R16 ;  /* 0x0005001001007387 */ /* 0x000fe20000100a00 */
[----:B------:R-:W-:Y:S02]  /*692d0*/  STL.64 [R1+0x508], R18 ;  /* 0x0005081201007387 */ /* 0x000fe40000100a00 */
[----:B------:R-:W2:Y:S02]  /*692e0*/  LDL.LU R21, [R1+0x374] ;  /* 0x0003740001157983 */ /* 0x000ea40000300800 */
[----:B------:R-:W4:Y:S01]  /*692f0*/  LDL.LU R22, [R1+0x378] ;  /* 0x0003780001167983 */ /* 0x000f220000300800 */
[----:B------:R-:W4:Y:S04]  /*69300*/  LDL.LU R23, [R1+0x37c] ;  /* 0x00037c0001177983 */ /* 0x000f280000300800 */
[----:B----4-:R0:W-:Y:S01]  /*69310*/  STL.64 [R1+0x3820], R22 ;  /* 0x0038201601007387 */ /* 0x0101e20000100a00 */
[----:B--2---:R-:W-:Y:S01]  /*69320*/  STL.64 [R1+0x3818], R20 ;  /* 0x0038181401007387 */ /* 0x004fe20000100a00 */
[----:B0-----:R-:W-:Y:S01]  /*69330*/  MOV R22, R12 ;  /* 0x0000000c00167202 */ /* 0x001fe20000000f00 */
[----:B------:R-:W-:-:S05]  /*69340*/  IMAD.MOV.U32 R23, RZ, RZ, R8 ;  /* 0x000000ffff177224 */ /* 0x000fca00078e0008 */
[----:B------:R0:W-:Y:S04]  /*69350*/  STL.64 [R1+0x3830], R22 ;  /* 0x0038301601007387 */ /* 0x0001e80000100a00 */
[----:B0-----:R-:W2:Y:S04]  /*69360*/  LDL.64 R22, [R1+0x128] ;  /* 0x0001280001167983 */ /* 0x001ea80000100a00 */
[----:B--2---:R-:W-:Y:S01]  /*69370*/  STL.64 [R1+0x3848], R22 ;  /* 0x0038481601007387 */ /* 0x004fe20000100a00 */
[----:B------:R-:W2:Y:S03]  /*69380*/  LDL.64 R18, [R1+0x108] ;  /* 0x0001080001127983 */ /* 0x000ea60000100a00 */
[----:B--2---:R0:W-:Y:S01]  /*69390*/  STL.64 [R1+0x3828], R18 ;  /* 0x0038281201007387 */ /* 0x0041e20000100a00 */
[----:B------:R-:W2:Y:S02]  /*693a0*/  LDL.LU R16, [R1+0x380] ;  /* 0x0003800001107983 */ /* 0x000ea40000300800 */
[----:B------:R-:W2:Y:S01]  /*693b0*/  LDL.LU R17, [R1+0x384] ;  /* 0x0003840001117983 */ /* 0x000ea20000300800 */
[----:B0-----:R-:W4:Y:S01]  /*693c0*/  LDL.LU R18, [R1+0x388] ;  /* 0x0003880001127983 */ /* 0x001f220000300800 */
[----:B------:R-:W4:Y:S02]  /*693d0*/  LDL.LU R19, [R1+0x38c] ;  /* 0x00038c0001137983 */ /* 0x000f240000300800 */
[----:B------:R-:W2:Y:S02]  /*693e0*/  LDL.64 R22, [R1+0x138] ;  /* 0x0001380001167983 */ /* 0x000ea40000100a00 */
[----:B--2---:R3:W-:Y:S02]  /*693f0*/  STL.64 [R1+0x3850], R22 ;  /* 0x0038501601007387 */ /* 0x0047e40000100a00 */
[----:B---3--:R-:W-:-:S02]  /*69400*/  MOV R22, R5 ;  /* 0x0000000500167202 */ /* 0x008fc40000000f00 */
[----:B------:R-:W-:-:S05]  /*69410*/  MOV R23, R4 ;  /* 0x0000000400177202 */ /* 0x000fca0000000f00 */
[----:B------:R-:W-:Y:S01]  /*69420*/  STL.64 [R1+0x3868], R22 ;  /* 0x0038681601007387 */ /* 0x000fe20000100a00 */
[----:B----4-:R-:W-:Y:S02]  /*69430*/  STL.64 [R1+0x3840], R18 ;  /* 0x0038401201007387 */ /* 0x010fe40000100a00 */
[----:B------:R0:W-:Y:S02]  /*69440*/  STL.64 [R1+0x3838], R16 ;  /* 0x0038381001007387 */ /* 0x0001e40000100a00 */
[----:B0-----:R-:W2:Y:S01]  /*69450*/  LDL.LU R16, [R1+0x390] ;  /* 0x0003900001107983 */ /* 0x001ea20000300800 */
[----:B------:R-:W2:Y:S02]  /*69460*/  LDL.LU R17, [R1+0x394] ;  /* 0x0003940001117983 */ /* 0x000ea40000300800 */
[----:B------:R-:W3:Y:S02]  /*69470*/  LDL.LU R18, [R1+0x398] ;  /* 0x0003980001127983 */ /* 0x000ee40000300800 */
[----:B------:R-:W3:Y:S01]  /*69480*/  LDL.LU R19, [R1+0x39c] ;  /* 0x00039c0001137983 */ /* 0x000ee20000300800 */
[----:B------:R-:W4:Y:S04]  /*69490*/  LDL.64 R22, [R1+0x158] ;  /* 0x0001580001167983 */ /* 0x000f280000100a00 */
[----:B----4-:R-:W-:Y:S01]  /*694a0*/  STL.64 [R1+0x3880], R22 ;  /* 0x0038801601007387 */ /* 0x010fe20000100a00 */
[----:B---3--:R-:W-:Y:S02]  /*694b0*/  STL.64 [R1+0x3860], R18 ;  /* 0x0038601201007387 */ /* 0x008fe40000100a00 */
[----:B--2---:R0:W-:Y:S02]  /*694c0*/  STL.64 [R1+0x3858], R16 ;  /* 0x0038581001007387 */ /* 0x0041e40000100a00 */
[----:B0-----:R-:W2:Y:S01]  /*694d0*/  LDL.LU R16, [R1+0x3b0] ;  /* 0x0003b00001107983 */ /* 0x001ea20000300800 */
[----:B------:R-:W2:Y:S02]  /*694e0*/  LDL.LU R17, [R1+0x3b4] ;  /* 0x0003b40001117983 */ /* 0x000ea40000300800 */
[----:B------:R-:W3:Y:S02]  /*694f0*/  LDL.LU R18, [R1+0x3b8] ;  /* 0x0003b80001127983 */ /* 0x000ee40000300800 */
[----:B------:R-:W3:Y:S02]  /*69500*/  LDL.LU R19, [R1+0x3bc] ;  /* 0x0003bc0001137983 */ /* 0x000ee40000300800 */
[----:B------:R-:W-:Y:S01]  /*69510*/  IMAD.MOV.U32 R22, RZ, RZ, R3 ;  /* 0x000000ffff167224 */ /* 0x000fe200078e0003 */
[----:B------:R-:W-:-:S05]  /*69520*/  MOV R23, R2 ;  /* 0x0000000200177202 */ /* 0x000fca0000000f00 */
[----:B------:R0:W-:Y:S01]  /*69530*/  STL.64 [R1+0x3898], R22 ;  /* 0x0038981601007387 */ /* 0x0001e20000100a00 */
[----:B------:R-:W4:Y:S02]  /*69540*/  LDL.LU R20, [R1+0x3e0] ;  /* 0x0003e00001147983 */ /* 0x000f240000300800 */
[----:B------:R-:W4:Y:S01]  /*69550*/  LDL.LU R21, [R1+0x3e4] ;  /* 0x0003e40001157983 */ /* 0x000f220000300800 */
[----:B0-----:R-:W4:Y:S01]  /*69560*/  LDL.LU R22, [R1+0x3e8] ;  /* 0x0003e80001167983 */ /* 0x001f220000300800 */
        /* <DEDUP_REMOVED lines=14> */
[C---:B----4-:R-:W-:Y:S03]  /*69650*/  HMMA.16816.F32.BF16 R20, R24.reuse, R6, R20 ;  /* 0x000000061814723c */ /* 0x050fe60000041814 */
[----:B---3--:R0:W-:Y:S01]  /*69660*/  STL.64 [R1+0x37e8], R14 ;  /* 0x0037e80e01007387 */ /* 0x0081e20000100a00 */
[----:B------:R-:W3:Y:S02]  /*69670*/  LDL.LU R12, [R1+0x350] ;  /* 0x00035000010c7983 */ /* 0x000ee40000300800 */
[----:B------:R-:W3:Y:S01]  /*69680*/  LDL.LU R13, [R1+0x354] ;  /* 0x00035400010d7983 */ /* 0x000ee20000300800 */
[----:B0-----:R-:W4:Y:S01]  /*69690*/  LDL.LU R14, [R1+0x358] ;  /* 0x00035800010e7983 */ /* 0x001f220000300800 */
[----:B------:R-:W4:Y:S03]  /*696a0*/  LDL.LU R15, [R1+0x35c] ;  /* 0x00035c00010f7983 */ /* 0x000f260000300800 */
[----:B----4-:R-:W-:Y:S01]  /*696b0*/  STL.64 [R1+0x3800], R14 ;  /* 0x0038000e01007387 */ /* 0x010fe20000100a00 */
[----:B---3--:R0:W-:Y:S03]  /*696c0*/  STL.64 [R1+0x37f8], R12 ;  /* 0x0037f80c01007387 */ /* 0x0081e60000100a00 */
[----:B0-----:R-:W3:Y:S01]  /*696d0*/  LDL.LU R12, [R1+0x360] ;  /* 0x00036000010c7983 */ /* 0x001ee20000300800 */
[----:B------:R-:W3:Y:S02]  /*696e0*/  LDL.LU R13, [R1+0x364] ;  /* 0x00036400010d7983 */ /* 0x000ee40000300800 */
[----:B------:R-:W3:Y:S02]  /*696f0*/  LDL.LU R14, [R1+0x368] ;  /* 0x00036800010e7983 */ /* 0x000ee40000300800 */
[----:B------:R-:W3:Y:S01]  /*69700*/  LDL.LU R15, [R1+0x36c] ;  /* 0x00036c00010f7983 */ /* 0x000ee20000300800 */
[----:B------:R-:W-:Y:S01]  /*69710*/  STL.64 [R1+0x3790], R10 ;  /* 0x0037900a01007387 */ /* 0x000fe20000100a00 */
[----:B------:R0:W-:Y:S02]  /*69720*/  STL [R1+0x3788], R9 ;  /* 0x0037880901007387 */ /* 0x0001e40000100800 */
[----:B------:R-:W4:Y:S01]  /*69730*/  LDL.LU R8, [R1+0x330] ;  /* 0x0003300001087983 */ /* 0x000f220000300800 */
[----:B0-----:R-:W4:Y:S01]  /*69740*/  LDL.LU R9, [R1+0x334] ;  /* 0x0003340001097983 */ /* 0x001f220000300800 */
[----:B------:R-:W4:Y:S02]  /*69750*/  LDL.LU R10, [R1+0x338] ;  /* 0x00033800010a7983 */ /* 0x000f240000300800 */
[----:B------:R-:W4:Y:S02]  /*69760*/  LDL.LU R11, [R1+0x33c] ;  /* 0x00033c00010b7983 */ /* 0x000f240000300800 */
[----:B------:R-:W-:Y:S01]  /*69770*/  STL.64 [R1+0x4f0], R20 ;  /* 0x0004f01401007387 */ /* 0x000fe20000100a00 */
[----:B------:R0:W-:Y:S04]  /*69780*/  STL.64 [R1+0x4f8], R22 ;  /* 0x0004f81601007387 */ /* 0x0001e80000100a00 */
        /* <DEDUP_REMOVED lines=28> */
[----:B0-----:R-:W3:Y:S02]  /*69950*/  LDL.LU.64 R22, [R1+0x3850] ;  /* 0x0038500001167983 */ /* 0x001ee40000300a00 */
[C---:B---3--:R-:W-:Y:S11]  /*69960*/  HMMA.16816.F32.BF16 R4, R24.reuse, R22, R4 ;  /* 0x000000161804723c */ /* 0x048ff60000041804 */
[----:B------:R-:W-:Y:S11]  /*69970*/  @!UPT UIADD3 URZ, URZ, URZ, URZ ;  /* 0x0000003f3f3ff290 */ /* 0x000ff6000fffe03f */
[----:B------:R-:W-:Y:S01]  /*69980*/  @!UPT UIADD3 URZ, URZ, URZ, URZ ;  /* 0x0000003f3f3ff290 */ /* 0x000fe2000fffe03f */
[----:B------:R0:W-:Y:S01]  /*69990*/  STL.64 [R1+0xaa0], R4 ;  /* 0x000aa00401007387 */ /* 0x0001e20000100a00 */
        /* <DEDUP_REMOVED lines=8> */
[----:B------:R-:W-:Y:S01]  /*69a20*/  STL.64 [R1+0xa90], R16 ;  /* 0x000a901001007387 */ /* 0x000fe20000100a00 */
[----:B------:R0:W-:Y:S03]  /*69a30*/  STL.64 [R1+0xa98], R18 ;  /* 0x000a981201007387 */ /* 0x0001e60000100a00 */
[----:B0-----:R-:W2:Y:S01]  /*69a40*/  LDL.LU.64 R18, [R1+0x3840] ;  /* 0x0038400001127983 */ /* 0x001ea20000300a00 */
[----:B------:R-:W2:Y:S02]  /*69a50*/  LDL.LU.64 R16, [R1+0x3838] ;  /* 0x0038380001107983 */ /* 0x000ea40000300a00 */
[----:B------:R-:W2:Y:S02]  /*69a60*/  LDL.LU.64 R22, [R1+0x3830] ;  /* 0x0038300001167983 */ /* 0x000ea40000300a00 */
[C---:B--2---:R-:W-:Y:S01]  /*69a70*/  HMMA.16816.F32.BF16 R20, R24.reuse, R22, R16 ;  /* 0x000000161814723c */ /* 0x044fe20000041810 */
[----:B------:R-:W2:Y:S11]  /*69a80*/  LDL.LU.64 R18, [R1+0x3828] ;  /* 0x0038280001127983 */ /* 0x000eb60000300a00 */
[----:B------:R-:W-:Y:S11]  /*69a90*/  @!UPT UIADD3 URZ, URZ, URZ, URZ ;  /* 0x0000003f3f3ff290 */ /* 0x000ff6000fffe03f */
[----:B------:R-:W-:Y:S01]  /*69aa0*/  STL.64 [R1+0xa80], R20 ;  /* 0x000a801401007387 */ /* 0x000fe20000100a00 */
[----:B------:R0:W-:Y:S03]  /*69ab0*/  STL.64 [R1+0xa88], R22 ;  /* 0x000a881601007387 */ /* 0x0001e60000100a00 */
[----:B0-----:R-:W2:Y:S01]  /*69ac0*/  LDL.LU.64 R22, [R1+0x3820] ;  /* 0x0038200001167983 */ /* 0x001ea20000300a00 */
[----:B------:R-:W2:Y:S02]  /*69ad0*/  LDL.LU.64 R20, [R1+0x3818] ;  /* 0x0038180001147983 */ /* 0x000ea40000300a00 */
[C---:B--2---:R-:W-:Y:S11]  /*69ae0*/  HMMA.16816.F32.BF16 R20, R24.reuse, R18, R20 ;  /* 0x000000121814723c */ /* 0x044ff60000041814 */
[----:B------:R-:W-:Y:S11]  /*69af0*/  @!UPT UIADD3 URZ, URZ, URZ, URZ ;  /* 0x0000003f3f3ff290 */ /* 0x000ff6000fffe03f */
[----:B------:R-:W-:Y:S01]  /*69b00*/  @!UPT UIADD3 URZ, URZ, URZ, URZ ;  /* 0x0000003f3f3ff290 */ /* 0x000fe2000fffe03f */
[----:B------:R0:W-:Y:S01]  /*69b10*/  STL.64 [R1+0xa70], R20 ;  /* 0x000a701401007387 */ /* 0x0001e20000100a00 */
[----:B------:R1:W-:Y:S01]  /*69b20*/  STL.64 [R1+0xa78], R22 ;  /* 0x000a781601007387 */ /* 0x0003e20000100a00 */
[----:B0-----:R-:W-:Y:S02]  /*69b30*/  MOV R21, R18 ;  /* 0x0000001200157202 */ /* 0x001fe40000000f00 */
[----:B-1----:R-:W2:Y:S01]  /*69b40*/  LDL.LU.64 R22, [R1+0x3810] ;  /* 0x0038100001167983 */ /* 0x002ea20000300a00 */
[----:B------:R-:W-:Y:S02]  /*69b50*/  IMAD.MOV.U32 R20, RZ, RZ, R19 ;  /* 0x000000ffff147224 */ /* 0x000fe400078e0013 */
[----:B------:R-:W3:Y:S02]  /*69b60*/  LDL.LU.64 R18, [R1+0x3808] ;  /* 0x0038080001127983 */ /* 0x000ee40000300a00 */
[C---:B---3--:R-:W-:Y:S01]  /*69b70*/  HMMA.16816.F32.BF16 R16, R24.reuse, R18, R12 ;  /* 0x000000121810723c */ /* 0x048fe2000004180c */
[----:B------:R-:W3:Y:S01]  /*69b80*/  LDL.LU.64 R14, [R1+0x3800] ;  /* 0x00380000010e7983 */ /* 0x000ee20000300a00 */
[----:B------:R-:W3:Y:S11]  /*69b90*/  LDL.LU.64 R12, [R1+0x37f8] ;  /* 0x0037f800010c7983 */ /* 0x000ef60000300a00 */
[----:B------:R-:W-:Y:S10]  /*69ba0*/  @!UPT UIADD3 URZ, URZ, URZ, URZ ;  /* 0x0000003f3f3ff290 */ /* 0x000ff4000fffe03f */
[----:B------:R-:W-:Y:S01]  /*69bb0*/  STL.64 [R1+0xa60], R16 ;  /* 0x000a601001007387 */ /* 0x000fe20000100a00 */
[----:B------:R0:W-:Y:S03]  /*69bc0*/  STL.64 [R1+0xa68], R18 ;  /* 0x000a681201007387 */ /* 0x0001e60000100a00 */
[----:B0-----:R-:W3:Y:S02]  /*69bd0*/  LDL.LU.64 R18, [R1+0x37f0] ;  /* 0x0037f00001127983 */ /* 0x001ee40000300a00 */
[C---:B---3--:R-:W-:Y:S01]  /*69be0*/  HMMA.16816.F32.BF16 R12, R24.reuse, R18, R12 ;  /* 0x00000012180c723c */ /* 0x048fe2000004180c */
[----:B------:R-:W-:Y:S02]  /*69bf0*/  MOV R29, R18 ;  /* 0x00000012001d7202 */ /* 0x000fe40000000f00 */
[----:B------:R-:W-:Y:S11]  /*69c00*/  MOV R28, R19 ;  /* 0x00000013001c7202 */ /* 0x000ff60000000f00 */
[----:B------:R-:W-:Y:S09]  /*69c10*/  @!UPT UIADD3 URZ, URZ, URZ, URZ ;  /* 0x0000003f3f3ff290 */ /* 0x000ff2000fffe03f */
[----:B------:R-:W-:Y:S01]  /*69c20*/  STL.64 [R1+0xa50], R12 ;  /* 0x000a500c01007387 */ /* 0x000fe20000100a00 */
[----:B------:R0:W-:Y:S03]  /*69c30*/  STL.64 [R1+0xa58], R14 ;  /* 0x000a580e01007387 */ /* 0x0001e60000100a00 */
[----:B0-----:R-:W4:Y:S01]  /*69c40*/  LDL.LU.64 R14, [R1+0x37e8] ;  /* 0x0037e800010e7983 */ /* 0x001f220000300a00 */
[----:B------:R-:W2:Y:S02]  /*69c50*/  LDL.LU.64 R18, [R1+0x37e0] ;  /* 0x0037e00001127983 */ /* 0x000ea40000300a00 */
[----:B------:R-:W2:Y:S02]  /*69c60*/  LDL.LU.64 R16, [R1+0x37d8] ;  /* 0x0037d80001107983 */ /* 0x000ea40000300a00 */
[----:B--2---:R-:W-:Y:S01]  /*69c70*/  HMMA.16816.F32.BF16 R24, R24, R22, R16 ;  /* 0x000000161818723c */ /* 0x004fe20000041810 */
[----:B------:R-:W4:Y:S01]  /*69c80*/  LDL.LU.64 R18, [R1+0x37d0] ;  /* 0x0037d00001127983 */ /* 0x000f220000300a00 */
[----:B------:R-:W4:Y:S11]  /*69c90*/  LDL.LU.64 R16, [R1+0x37c8] ;  /* 0x0037c80001107983 */ /* 0x000f360000300a00 */
[----:B------:R-:W-:Y:S10]  /*69ca0*/  @!UPT UIADD3 URZ, URZ, URZ, URZ ;  /* 0x0000003f3f3ff290 */ /* 0x000ff4000fffe03f */
[----:B------:R-:W-:Y:S01]  /*69cb0*/  STL.64 [R1+0x9c0], R24 ;  /* 0x0009c01801007387 */ /* 0x000fe20000100a00 */
[----:B------:R0:W-:Y:S02]  /*69cc0*/  STL.64 [R1+0x9c8], R26 ;  /* 0x0009c81a01007387 */ /* 0x0001e40000100a00 */
[----:B0-----:R-:W-:Y:S01]  /*69cd0*/  IMAD.MOV.U32 R26, RZ, RZ, R7 ;  /* 0x000000ffff1a7224 */ /* 0x001fe200078e0007 */
[----:B------:R-:W-:-:S05]  /*69ce0*/  MOV R27, R6 ;  /* 0x00000006001b7202 */ /* 0x000fca0000000f00 */
[----:B------:R0:W-:Y:S02]  /*69cf0*/  STL.64 [R1+0x3728], R26 ;  /* 0x0037281a01007387 */ /* 0x0001e40000100a00 */
[----:B0-----:R-:W-:Y:S01]  /*69d00*/  MOV R26, R5 ;  /* 0x00000005001a7202 */ /* 0x001fe20000000f00 */
[----:B------:R-:W-:-:S05]  /*69d10*/  IMAD.MOV.U32 R27, RZ, RZ, R4 ;  /* 0x000000ffff1b7224 */ /* 0x000fca00078e0004 */
[----:B------:R0:W-:Y:S04]  /*69d20*/  STL.64 [R1+0x3740], R26 ;  /* 0x0037401a01007387 */ /* 0x0001e80000100a00 */
[----:B0-----:R-:W2:Y:S01]  /*69d30*/  LDL.LU.64 R26, [R1+0x148] ;  /* 0x00014800011a7983 */ /* 0x001ea20000300a00 */
[----:B----4-:R-:W-:Y:S03]  /*69d40*/  HMMA.16816.F32.BF16 R4, R16, R14, R8 ;  /* 0x0000000e1004723c */ /* 0x010fe60000041808 */
[----:B--2---:R0:W-:Y:S02]  /*69d50*/  STL.64 [R1+0x3758], R26 ;  /* 0x0037581a01007387 */ /* 0x0041e40000100a00 */
[----:B0-----:R-:W-:-:S02]  /*69d60*/  MOV R26, R3 ;  /* 0x00000003001a7202 */ /* 0x001fc40000000f00 */
[----:B------:R-:W-:-:S05]  /*69d70*/  MOV R27, R2 ;  /* 0x00000002001b7202 */ /* 0x000fca0000000f00 */
[----:B------:R-:W-:Y:S01]  /*69d80*/  STL.64 [R1+0x3770], R26 ;  /* 0x0037701a01007387 */ /* 0x000fe20000100a00 */
[----:B------:R-:W-:Y:S10]  /*69d90*/  STL.64 [R1+0x36c0], R22 ;  /* 0x0036c01601007387 */ /* 0x000ff40000100a00 */
[----:B------:R0:W-:Y:S02]  /*69da0*/  STL.64 [R1+0x9b0], R4 ;  /* 0x0009b00401007387 */ /* 0x0001e40000100a00 */
[----:B------:R1:W-:Y:S01]  /*69db0*/  STL.64 [R1+0x9b8], R6 ;  /* 0x0009b80601007387 */ /* 0x0003e20000100a00 */
[----:B0-----:R-:W2:Y:S01]  /*69dc0*/  LDL.LU R4, [R1+0x2e0] ;  /* 0x0002e00001047983 */ /* 0x001ea20000300800 */
[----:B------:R-:W2:Y:S02]  /*69dd0*/  LDL.LU R5, [R1+0x2e4] ;  /* 0x0002e40001057983 */ /* 0x000ea40000300800 */
[----:B-1----:R-:W3:Y:S02]  /*69de0*/  LDL.LU R6, [R1+0x2e8] ;  /* 0x0002e80001067983 */ /* 0x002ee40000300800 */
[----:B------:R-:W3:Y:S02]  /*69df0*/  LDL.LU R7, [R1+0x2ec] ;  /* 0x0002ec0001077983 */ /* 0x000ee40000300800 */
[----:B---3--:R0:W-:Y:S01]  /*69e00*/  STL.64 [R1+0x37a0], R6 ;  /* 0x0037a00601007387 */ /* 0x0081e20000100a00 */
[----:B--2---:R-:W-:Y:S03]  /*69e10*/  STL.64 [R1+0x3798], R4 ;  /* 0x0037980401007387 */ /* 0x004fe60000100a00 */
[----:B0-----:R-:W2:Y:S04]  /*69e20*/  LDL.LU.64 R6, [R1+0x8] ;  /* 0x0000080001067983 */ /* 0x001ea80000300a00 */
[----:B--2---:R0:W-:Y:S01]  /*69e30*/  STL.64 [R1+0x37b8], R6 ;  /* 0x0037b80601007387 */ /* 0x0041e20000100a00 */
[----:B------:R-:W2:Y:S02]  /*69e40*/  LDL.LU R8, [R1+0x300] ;  /* 0x0003000001087983 */ /* 0x000ea40000300800 */
[----:B------:R-:W2:Y:S02]  /*69e50*/  LDL.LU R9, [R1+0x304] ;  /* 0x0003040001097983 */ /* 0x000ea40000300800 */
[----:B------:R-:W3:Y:S01]  /*69e60*/  LDL.LU R10, [R1+0x308] ;  /* 0x00030800010a7983 */ /* 0x000ee20000300800 */
[----:B------:R-:W3:Y:S01]  /*69e70*/  LDL.LU R11, [R1+0x30c] ;  /* 0x00030c00010b7983 */ /* 0x000ee20000300800 */
[----:B------:R-:W4:Y:S02]  /*69e80*/  LDL.LU R12, [R1+0x320] ;  /* 0x00032000010c7983 */ /* 0x000f240000300800 */
[----:B------:R-:W-:-:S02]  /*69e90*/  IMAD.MOV.U32 R23, RZ, RZ, R14 ;  /* 0x000000ffff177224 */ /* 0x000fc400078e000e */
[----:B------:R-:W4:Y:S01]  /*69ea0*/  LDL.LU R13, [R1+0x324] ;  /* 0x00032400010d7983 */ /* 0x000f220000300800 */
[----:B------:R-:W-:Y:S01]  /*69eb0*/  MOV R22, R15 ;  /* 0x0000000f00167202 */ /* 0x000fe20000000f00 */
[----:B------:R-:W4:Y:S01]  /*69ec0*/  LDL.LU R14, [R1+0x328] ;  /* 0x00032800010e7983 */ /* 0x000f220000300800 */
[----:B------:R-:W4:Y:S02]  /*69ed0*/  LDL.LU R15, [R1+0x32c] ;  /* 0x00032c00010f7983 */ /* 0x000f240000300800 */
[----:B0-----:R-:W4:Y:S01]  /*69ee0*/  LDL.LU.64 R6, [R1+0x18] ;  /* 0x0000180001067983 */ /* 0x001f220000300a00 */
[----:B---3--:R-:W-:Y:S01]  /*69ef0*/  STL.64 [R1+0x37b0], R10 ;  /* 0x0037b00a01007387 */ /* 0x008fe20000100a00 */
[----:B--2---:R0:W-:Y:S03]  /*69f00*/  STL.64 [R1+0x37a8], R8 ;  /* 0x0037a80801007387 */ /* 0x0041e60000100a00 */
[----:B0-----:R-:W2:Y:S01]  /*69f10*/  LDL.LU R8, [R1+0x310] ;  /* 0x0003100001087983 */ /* 0x001ea20000300800 */
[----:B------:R-:W2:Y:S02]  /*69f20*/  LDL.LU R9, [R1+0x314] ;  /* 0x0003140001097983 */ /* 0x000ea40000300800 */
[----:B------:R-:W2:Y:S02]  /*69f30*/  LDL.LU R10, [R1+0x318] ;  /* 0x00031800010a7983 */ /* 0x000ea40000300800 */
[----:B------:R-:W2:Y:S01]  /*69f40*/  LDL.LU R11, [R1+0x31c] ;  /* 0x00031c00010b7983 */ /* 0x000ea20000300800 */
[----:B------:R-:W3:Y:S04]  /*69f50*/  LDL.LU.64 R26, [R1+0x38] ;  /* 0x00003800011a7983 */ /* 0x000ee80000300a00 */
[----:B---3--:R0:W-:Y:S01]  /*69f60*/  STL.64 [R1+0x3778], R26 ;  /* 0x0037781a01007387 */ /* 0x0081e20000100a00 */
[----:B------:R-:W3:Y:S02]  /*69f70*/  LDL.LU R24, [R1+0x2d0] ;  /* 0x0002d00001187983 */ /* 0x000ee40000300800 */
[----:B------:R-:W3:Y:S01]  /*69f80*/  LDL.LU R25, [R1+0x2d4] ;  /* 0x0002d40001197983 */ /* 0x000ee20000300800 */
[----:B0-----:R-:W3:Y:S01]  /*69f90*/  LDL.LU R26, [R1+0x2d8] ;  /* 0x0002d800011a7983 */ /* 0x001ee20000300800 */
[----:B------:R-:W3:Y:S02]  /*69fa0*/  LDL.LU R27, [R1+0x2dc] ;  /* 0x0002dc00011b7983 */ /* 0x000ee40000300800 */
[----:B------:R-:W-:Y:S02]  /*69fb0*/  STL.64 [R1+0x3738], R22 ;  /* 0x0037381601007387 */ /* 0x000fe40000100a00 */
[----:B------:R0:W-:Y:S02]  /*69fc0*/  STL.64 [R1+0x3730], R20 ;  /* 0x0037301401007387 */ /* 0x0001e40000100a00 */
        /* <DEDUP_REMOVED lines=16> */
[----:B------:R-:W2:Y:S02]  /*6a0d0*/  LDL.LU R23, [R1+0x2bc] ;  /* 0x0002bc0001177983 */ /* 0x000ea40000300800 */
[----:B------:R0:W-:Y:S01]  /*6a0e0*/  STL.64 [R1+0x9a0], R12 ;  /* 0x0009a00c01007387 */ /* 0x0001e20000100a00 */
[----:B------:R1:W-:Y:S01]  /*6a0f0*/  STL.64 [R1+0x9a8], R14 ;  /* 0x0009a80e01007387 */ /* 0x0003e20000100a00 */
[----:B0-----:R-:W-:-:S02]  /*6a100*/  MOV R13, R6 ;  /* 0x00000006000d7202 */ /* 0x001fc40000000f00 */
[----:B-1----:R-:W4:Y:S01]  /*6a110*/  LDL.LU.64 R14, [R1+0x37c0] ;  /* 0x0037c000010e7983 */ /* 0x002f220000300a00 */
[----:B------:R-:W-:Y:S02]  /*6a120*/  IMAD.MOV.U32 R12, RZ, RZ, R7 ;  /* 0x000000ffff0c7224 */ /* 0x000fe400078e0007 */
[----:B------:R-:W2:Y:S02]  /*6a130*/  LDL.LU.64 R6, [R1+0x37b8] ;  /* 0x0037b80001067983 */ /* 0x000ea40000300a00 */
[C---:B--2---:R-:W-:Y:S11]  /*6a140*/  HMMA.16816.F32.BF16 R8, R16.reuse, R6, R8 ;  /* 0x000000061008723c */ /* 0x044ff60000041808 */
[----:B------:R-:W-:Y:S11]  /*6a150*/  @!UPT UIADD3 URZ, URZ, URZ, URZ ;  /* 0x0000003f3f3ff290 */ /* 0x000ff6000fffe03f */
[----:B------:R-:W-:Y:S01]  /*6a160*/  @!UPT UIADD3 URZ, URZ, URZ, URZ ;  /* 0x0000003f3f3ff290 */ /* 0x000fe2000fffe03f */
[----:B------:R-:W-:Y:S01]  /*6a170*/  STL.64 [R1+0x990], R8 ;  /* 0x0009900801007387 */ /* 0x000fe20000100a00 */
[----:B------:R0:W-:Y:S03]  /*6a180*/  STL.64 [R1+0x998], R10 ;  /* 0x0009980a01007387 */ /* 0x0001e60000100a00 */
[----:B0-----:R-:W4:Y:S01]  /*6a190*/  LDL.LU.64 R10, [R1+0x37b0] ;  /* 0x0037b000010a7983 */ /* 0x001f220000300a00 */
[----:B------:R-:W4:Y:S01]  /*6a1a0*/  LDL.LU.64 R8, [R1+0x37a8] ;  /* 0x0037a80001087983 */ /* 0x000f220000300a00 */
[----:B------:R-:W-:Y:S02]  /*6a1b0*/  MOV R2, R6 ;  /* 0x0000000600027202 */ /* 0x000fe40000000f00 */
[----:B------:R-:W-:Y:S02]  /*6a1c0*/  MOV R3, R7 ;  /* 0x0000000700037202 */ /* 0x000fe40000000f00 */
[----:B------:R-:W2:Y:S01]  /*6a1d0*/  LDL.LU.64 R6, [R1+0x37a0] ;  /* 0x0037a00001067983 */ /* 0x000ea20000300a00 */
[----:B------:R-:W2:Y:S01]  /*6a1e0*/  LDL.LU.64 R4, [R1+0x3798] ;  /* 0x0037980001047983 */ /* 0x000ea20000300a00 */
[C---:B----4-:R-:W-:Y:S11]  /*6a1f0*/  HMMA.16816.F32.BF16 R8, R16.reuse, R14, R8 ;  /* 0x0000000e1008723c */ /* 0x050ff60000041808 */
[----:B------:R-:W-:Y:S11]  /*6a200*/  @!UPT UIADD3 URZ, URZ, URZ, URZ ;  /* 0x0000003f3f3ff290 */ /* 0x000ff6000fffe03f */
[----:B------:R-:W-:Y:S01]  /*6a210*/  @!UPT UIADD3 URZ, URZ, URZ, URZ ;  /* 0x0000003f3f3ff290 */ /* 0x000fe2000fffe03f */
[----:B------:R-:W-:Y:S01]  /*6a220*/  STL.64 [R1+0x980], R8 ;  /* 0x0009800801007387 */ /* 0x000fe20000100a00 */
[----:B------:R0:W-:Y:S03]  /*6a230*/  STL.64 [R1+0x988], R10 ;  /* 0x0009880a01007387 */ /* 0x0001e60000100a00 */
[----:B0-----:R-:W2:Y:S01]  /*6a240*/  LDL.LU.64 R10, [R1+0x3790] ;  /* 0x00379000010a7983 */ /* 0x001ea20000300a00 */
[----:B------:R-:W4:Y:S02]  /*6a250*/  LDL.LU R9, [R1+0x3788] ;  /* 0x0037880001097983 */ /* 0x000f240000300800 */
[----:B------:R-:W-:Y:S01]  /*6a260*/  STL.64 [R1+0x3658], R14 ;  /* 0x0036580e01007387 */ /* 0x000fe20000100a00 */
[C---:B--2---:R-:W-:Y:S11]  /*6a270*/  HMMA.16816.F32.BF16 R4, R16.reuse, R10, R4 ;  /* 0x0000000a1004723c */ /* 0x044ff60000041804 */
[----:B------:R-:W-:Y:S11]  /*6a280*/  @!UPT UIADD3 URZ, URZ, URZ, URZ ;  /* 0x0000003f3f3ff290 */ /* 0x000ff6000fffe03f */
[----:B------:R-:W-:Y:S01]  /*6a290*/  @!UPT UIADD3 URZ, URZ, URZ, URZ ;  /* 0x0000003f3f3ff290 */ /* 0x000fe2000fffe03f */
[----:B------:R-:W-:Y:S01]  /*6a2a0*/  STL.64 [R1+0x970], R4 ;  /* 0x0009700401007387 */ /* 0x000fe20000100a00 */
[----:B------:R0:W-:Y:S03]  /*6a2b0*/  STL.64 [R1+0x978], R6 ;  /* 0x0009780601007387 */ /* 0x0001e60000100a00 */
[----:B0-----:R-:W3:Y:S01]  /*6a2c0*/  LDL.LU.64 R6, [R1+0x3780] ;  /* 0x0037800001067983 */ /* 0x001ee20000300a00 */
[----:B------:R-:W-:Y:S02]  /*6a2d0*/  STL.64 [R1+0x3678], R10 ;  /* 0x0036780a01007387 */ /* 0x000fe40000100a00 */
[----:B----4-:R0:W-:Y:S02]  /*6a2e0*/  STL [R1+0x3670], R9 ;  /* 0x0036700901007387 */ /* 0x0101e40000100800 */
[----:B------:R-:W2:Y:S01]  /*6a2f0*/  LDL.LU R8, [R1+0x2c0] ;  /* 0x0002c00001087983 */ /* 0x000ea20000300800 */
[----:B0-----:R-:W2:Y:S01]  /*6a300*/  LDL.LU R9, [R1+0x2c4] ;  /* 0x0002c40001097983 */ /* 0x001ea20000300800 */
[----:B------:R-:W2:Y:S02]  /*6a310*/  LDL.LU R10, [R1+0x2c8] ;  /* 0x0002c800010a7983 */ /* 0x000ea40000300800 */
[----:B------:R-:W2:Y:S01]  /*6a320*/  LDL.LU R11, [R1+0x2cc] ;  /* 0x0002cc00010b7983 */ /* 0x000ea20000300800 */
[C---:B---3--:R-:W-:Y:S11]  /*6a330*/  HMMA.16816.F32.BF16 R24, R16.reuse, R6, R24 ;  /* 0x000000061018723c */ /* 0x048ff60000041818 */
[----:B------:R-:W-:Y:S11]  /*6a340*/  @!UPT UIADD3 URZ, URZ, URZ, URZ ;  /* 0x0000003f3f3ff290 */ /* 0x000ff6000fffe03f */
[----:B------:R-:W-:Y:S01]  /*6a350*/  @!UPT UIADD3 URZ, URZ, URZ, URZ ;  /* 0x0000003f3f3ff290 */ /* 0x000fe2000fffe03f */
[----:B------:R-:W-:Y:S01]  /*6a360*/  STL.64 [R1+0x960], R24 ;  /* 0x0009601801007387 */ /* 0x000fe20000100a00 */
[----:B------:R0:W-:Y:S03]  /*6a370*/  STL.64 [R1+0x968], R26 ;  /* 0x0009681a01007387 */ /* 0x0001e60000100a00 */
[----:B0-----:R-:W2:Y:S02]  /*6a380*/  LDL.LU.64 R26, [R1+0x3778] ;  /* 0x00377800011a7983 */ /* 0x001ea40000300a00 */
[C---:B--2---:R-:W-:Y:S11]  /*6a390*/  HMMA.16816.F32.BF16 R8, R16.reuse, R26, R8 ;  /* 0x0000001a1008723c */ /* 0x044ff60000041808 */
[----:B------:R-:W-:Y:S11]  /*6a3a0*/  @!UPT UIADD3 URZ, URZ, URZ, URZ ;  /* 0x0000003f3f3ff290 */ /* 0x000ff6000fffe03f */
[----:B------:R-:W-:Y:S01]  /*6a3b0*/  @!UPT UIADD3 URZ, URZ, URZ, URZ ;  /* 0x0000003f3f3ff290 */ /* 0x000fe2000fffe03f */
[----:B------:R0:W-:Y:S01]  /*6a3c0*/  STL.64 [R1+0x950], R8 ;  /* 0x0009500801007387 */ /* 0x0001e20000100a00 */
[----:B------:R-:W-:Y:S02]  /*6a3d0*/  STL.64 [R1+0x958], R10 ;  /* 0x0009580a01007387 */ /* 0x000fe40000100a00 */
[----:B0-----:R-:W-:Y:S01]  /*6a3e0*/  IMAD.MOV.U32 R9, RZ, RZ, R26 ;  /* 0x000000ffff097224 */ /* 0x001fe200078e001a */
[----:B------:R-:W-:Y:S02]  /*6a3f0*/  MOV R8, R27 ;  /* 0x0000001b00087202 */ /* 0x000fe40000000f00 */
[----:B------:R-:W2:Y:S02]  /*6a400*/  LDL.LU.64 R26, [R1+0x3770] ;  /* 0x00377000011a7983 */ /* 0x000ea40000300a00 */
        /* <DEDUP_REMOVED lines=16> */
[----:B------:R0:W-:Y:S01]  /*6a510*/  STL [R1+0x3624], R4 ;  /* 0x0036240401007387 */ /* 0x0001e20000100800 */
[----:B------:R1:W-:Y:S01]  /*6a520*/  STL [R1+0x3620], R5 ;  /* 0x0036200501007387 */ /* 0x0003e20000100800 */
[----:B------:R3:W-:Y:S03]  /*6a530*/  STL.64 [R1+0x3710], R6 ;  /* 0x0037100601007387 */ /* 0x0007e60000100a00 */
[----:B0-----:R-:W4:Y:S01]  /*6a540*/  LDL.LU R4, [R1+0x280] ;  /* 0x0002800001047983 */ /* 0x001f220000300800 */
[----:B-1----:R-:W4:Y:S03]  /*6a550*/  LDL.LU R5, [R1+0x284] ;  /* 0x0002840001057983 */ /* 0x002f260000300800 */
[----:B---3--:R-:W4:Y:S01]  /*6a560*/  LDL.LU R6, [R1+0x288] ;  /* 0x0002880001067983 */ /* 0x008f220000300800 */
[----:B------:R-:W4:Y:S01]  /*6a570*/  LDL.LU R7, [R1+0x28c] ;  /* 0x00028c0001077983 */ /* 0x000f220000300800 */
[C---:B--2---:R-:W-:Y:S02]  /*6a580*/  HMMA.16816.F32.BF16 R24, R16.reuse, R26, R20 ;  /* 0x0000001a1018723c */ /* 0x044fe40000041814 */
[----:B------:R-:W2:Y:S01]  /*6a590*/  LDL.LU.64 R22, [R1+0x3738] ;  /* 0x0037380001167983 */ /* 0x000ea20000300a00 */
[----:B------:R-:W3:Y:S11]  /*6a5a0*/  LDL.LU.64 R20, [R1+0x3730] ;  /* 0x0037300001147983 */ /* 0x000ef60000300a00 */
[----:B------:R-:W-:Y:S09]  /*6a5b0*/  @!UPT UIADD3 URZ, URZ, URZ, URZ ;  /* 0x0000003f3f3ff290 */ /* 0x000ff2000fffe03f */
[----:B------:R-:W-:Y:S01]  /*6a5c0*/  STL.64 [R1+0xa20], R24 ;  /* 0x000a201801007387 */ /* 0x000fe20000100a00 */
[----:B------:R0:W-:Y:S03]  /*6a5d0*/  STL.64 [R1+0xa28], R26 ;  /* 0x000a281a01007387 */ /* 0x0001e60000100a00 */
[----:B0-----:R-:W4:Y:S01]  /*6a5e0*/  LDL.LU.64 R26, [R1+0x3728] ;  /* 0x00372800011a7983 */ /* 0x001f220000300a00 */
[----:B------:R-:W2:Y:S01]  /*6a5f0*/  LDL.LU R24, [R1+0x50] ;  /* 0x0000500001187983 */ /* 0x000ea20000300800 */
[----:B----4-:R-:W-:Y:S11]  /*6a600*/  HMMA.16816.F32.BF16 R4, R16, R26, R4 ;  /* 0x0000001a1004723c */ /* 0x010ff60000041804 */
[----:B------:R-:W-:Y:S11]  /*6a610*/  @!UPT UIADD3 URZ, URZ, URZ, URZ ;  /* 0x0000003f3f3ff290 */ /* 0x000ff6000fffe03f */
[----:B------:R-:W-:Y:S01]  /*6a620*/  @!UPT UIADD3 URZ, URZ, URZ, URZ ;  /* 0x0000003f3f3ff290 */ /* 0x000fe2000fffe03f */
[----:B------:R-:W-:Y:S01]  /*6a630*/  STL.64 [R1+0xa10], R4 ;  /* 0x000a100401007387 */ /* 0x000fe20000100a00 */
[----:B------:R-:W-:Y:S02]  /*6a640*/  STL.64 [R1+0xa18], R6 ;  /* 0x000a180601007387 */ /* 0x000fe40000100a00 */
[----:B------:R-:W2:Y:S02]  /*6a650*/  LDL.LU R25, [R1+0x54] ;  /* 0x0000540001197983 */ /* 0x000ea40000300800 */
[----:B------:R-:W4:Y:S01]  /*6a660*/  LDL.LU R26, [R1+0x58] ;  /* 0x00005800011a7983 */ /* 0x000f220000300800 */
[----:B------:R-:W4:Y:S01]  /*6a670*/  LDL.LU R27, [R1+0x5c] ;  /* 0x00005c00011b7983 */ /* 0x000f220000300800 */
[----:B------:R-:W-:Y:S02]  /*6a680*/  MOV R14, R2 ;  /* 0x00000002000e7202 */ /* 0x000fe40000000f00 */
[----:B------:R-:W-:Y:S01]  /*6a690*/  MOV R15, R3 ;  /* 0x00000003000f7202 */ /* 0x000fe20000000f00 */
[----:B------:R-:W3:Y:S01]  /*6a6a0*/  LDL.LU R2, [R1+0x3724] ;  /* 0x0037240001027983 */ /* 0x000ee20000300800 */
[----:B------:R-:W3:Y:S03]  /*6a6b0*/  LDL.LU R3, [R1+0x3720] ;  /* 0x0037200001037983 */ /* 0x000ee60000300800 */
[----:B------:R-:W-:Y:S02]  /*6a6c0*/  STL.64 [R1+0x3680], R14 ;  /* 0x0036800e01007387 */ /* 0x000fe40000100a00 */
[----:B------:R-:W-:Y:S01]  /*6a6d0*/  IMAD.MOV.U32 R10, RZ, RZ, R13 ;  /* 0x000000ffff0a7224 */ /* 0x000fe200078e000d */
[----:B------:R-:W-:Y:S01]  /*6a6e0*/  MOV R11, R12 ;  /* 0x0000000c000b7202 */ /* 0x000fe20000000f00 */
[----:B----4-:R-:W-:Y:S01]  /*6a6f0*/  STL.64 [R1+0x3640], R26 ;  /* 0x0036401a01007387 */ /* 0x010fe20000100a00 */
[----:B--2---:R0:W-:Y:S03]  /*6a700*/  STL.64 [R1+0x3638], R24 ;  /* 0x0036381801007387 */ /* 0x0041e60000100a00 */
[----:B0-----:R-:W2:Y:S01]  /*6a710*/  LDL.LU R24, [R1+0x60] ;  /* 0x0000600001187983 */ /* 0x001ea20000300800 */
[----:B------:R-:W2:Y:S02]  /*6a720*/  LDL.LU R25, [R1+0x64] ;  /* 0x0000640001197983 */ /* 0x000ea40000300800 */
[----:B------:R-:W4:Y:S02]  /*6a730*/  LDL.LU R26, [R1+0x68] ;  /* 0x00006800011a7983 */ /* 0x000f240000300800 */
[----:B------:R-:W4:Y:S01]  /*6a740*/  LDL.LU R27, [R1+0x6c] ;  /* 0x00006c00011b7983 */ /* 0x000f220000300800 */
[----:B------:R0:W-:Y:S01]  /*6a750*/  STL.64 [R1+0x3688], R10 ;  /* 0x0036880a01007387 */ /* 0x0001e20000100a00 */
[----:B------:R-:W2:Y:S02]  /*6a760*/  LDL.LU R12, [R1+0x90] ;  /* 0x00009000010c7983 */ /* 0x000ea40000300800 */
[----:B------:R-:W2:Y:S02]  /*6a770*/  LDL.LU R13, [R1+0x94] ;  /* 0x00009400010d7983 */ /* 0x000ea40000300800 */
[----:B------:R-:W2:Y:S01]  /*6a780*/  LDL.LU R14, [R1+0x98] ;  /* 0x00009800010e7983 */ /* 0x000ea20000300800 */
[----:B------:R-:W2:Y:S01]  /*6a790*/  LDL.LU R15, [R1+0x9c] ;  /* 0x00009c00010f7983 */ /* 0x000ea20000300800 */
[----:B0-----:R-:W-:Y:S01]  /*6a7a0*/  MOV R10, R23 ;  /* 0x00000017000a7202 */ /* 0x001fe20000000f00 */
[----:B------:R-:W-:Y:S01]  /*6a7b0*/  IMAD.MOV.U32 R11, RZ, RZ, R22 ;  /* 0x000000ffff0b7224 */ /* 0x000fe200078e0016 */
[----:B------:R-:W-:-:S02]  /*6a7c0*/  MOV R22, R29 ;  /* 0x0000001d00167202 */ /* 0x000fc40000000f00 */
[----:B------:R-:W-:Y:S01]  /*6a7d0*/  MOV R23, R28 ;  /* 0x0000001c00177202 */ /* 0x000fe20000000f00 */
[----:B--2---:R-:W-:Y:S01]  /*6a7e0*/  STL.64 [R1+0x3698], R14 ;  /* 0x0036980e01007387 */ /* 0x004fe20000100a00 */
[----:B------:R-:W-:Y:S02]  /*6a7f0*/  STL.64 [R1+0x3690], R12 ;  /* 0x0036900c01007387 */ /* 0x000fe40000100a00 */
[----:B------:R-:W2:Y:S02]  /*6a800*/  LDL.LU R29, [R1+0x371c] ;  /* 0x00371c00011d7983 */ /* 0x000ea40000300800 */
[----:B------:R0:W-:Y:S02]  /*6a810*/  STL.64 [R1+0x36d8], R22 ;  /* 0x0036d81601007387 */ /* 0x0001e40000100a00 */
[----:B0-----:R-:W2:Y:S04]  /*6a820*/  LDL.LU.64 R22, [R1+0xf8] ;  /* 0x0000f80001167983 */ /* 0x001ea80000300a00 */
[----:B--2---:R-:W-:Y:S01]  /*6a830*/  STL.64 [R1+0x36f0], R22 ;  /* 0x0036f01601007387 */ /* 0x004fe20000100a00 */
[----:B------:R-:W-:Y:S02]  /*6a840*/  STL.64 [R1+0x36b8], R10 ;  /* 0x0036b80a01007387 */ /* 0x000fe40000100a00 */
[----:B------:R0:W-:Y:S02]  /*6a850*/  STL.64 [R1+0x36b0], R8 ;  /* 0x0036b00801007387 */ /* 0x0001e40000100a00 */
[----:B0-----:R-:W2:Y:S01]  /*6a860*/  LDL.LU R8, [R1+0xb0] ;  /* 0x0000b00001087983 */ /* 0x001ea20000300800 */
[----:B------:R-:W2:Y:S02]  /*6a870*/  LDL.LU R9, [R1+0xb4] ;  /* 0x0000b40001097983 */ /* 0x000ea40000300800 */
[----:B------:R-:W2:Y:S02]  /*6a880*/  LDL.LU R10, [R1+0xb8] ;  /* 0x0000b800010a7983 */ /* 0x000ea40000300800 */
[----:B------:R-:W2:Y:S02]  /*6a890*/  LDL.LU R11, [R1+0xbc] ;  /* 0x0000bc00010b7983 */ /* 0x000ea40000300800 */
[----:B---3--:R-:W-:Y:S01]  /*6a8a0*/  IMAD.MOV.U32 R22, RZ, RZ, R21 ;  /* 0x000000ffff167224 */ /* 0x008fe200078e0015 */
[----:B------:R-:W-:Y:S01]  /*6a8b0*/  MOV R23, R20 ;  /* 0x0000001400177202 */ /* 0x000fe20000000f00 */
[----:B------:R-:W3:Y:S01]  /*6a8c0*/  LDL.LU R4, [R1+0x270] ;  /* 0x0002700001047983 */ /* 0x000ee20000300800 */
[----:B------:R-:W3:Y:S02]  /*6a8d0*/  LDL.LU R5, [R1+0x274] ;  /* 0x0002740001057983 */ /* 0x000ee40000300800 */
[----:B------:R-:W3:Y:S02]  /*6a8e0*/  LDL.LU R6, [R1+0x278] ;  /* 0x0002780001067983 */ /* 0x000ee40000300800 */
[----:B------:R-:W3:Y:S01]  /*6a8f0*/  LDL.LU R7, [R1+0x27c] ;  /* 0x00027c0001077983 */ /* 0x000ee20000300800 */
[----:B------:R0:W-:Y:S04]  /*6a900*/  STL.64 [R1+0x3708], R22 ;  /* 0x0037081601007387 */ /* 0x0001e80000100a00 */
[----:B0-----:R-:W3:Y:S04]  /*6a910*/  LDL.LU.64 R22, [R1+0x118] ;  /* 0x0001180001167983 */ /* 0x001ee80000300a00 */
        /* <DEDUP_REMOVED lines=23> */
[----:B----4-:R0:W-:Y:S01]  /*6aa90*/  STL.64 [R1+0x3650], R26 ;  /* 0x0036501a01007387 */ /* 0x0101e20000100a00 */
[----:B------:R1:W-:Y:S01]  /*6aaa0*/  STL.64 [R1+0x3648], R24 ;  /* 0x0036481801007387 */ /* 0x0003e20000100a00 */
[----:B0-----:R-:W-:-:S02]  /*6aab0*/  MOV R26, R29 ;  /* 0x0000001d001a7202 */ /* 0x001fc40000000f00 */
[----:B-1----:R-:W4:Y:S01]  /*6aac0*/  LDL.LU R24, [R1+0x70] ;  /* 0x0000700001187983 */ /* 0x002f220000300800 */
[----:B------:R-:W4:Y:S02]  /*6aad0*/  LDL.LU R25, [R1+0x74] ;  /* 0x0000740001197983 */ /* 0x000f240000300800 */
[----:B------:R-:W2:Y:S02]  /*6aae0*/  LDL.LU R29, [R1+0x3718] ;  /* 0x00371800011d7983 */ /* 0x000ea40000300800 */
[----:B------:R-:W2:Y:S02]  /*6aaf0*/  LDL.LU R27, [R1+0x7c] ;  /* 0x00007c00011b7983 */ /* 0x000ea40000300800 */
[----:B--2---:R-:W-:Y:S01]  /*6ab00*/  STL.64 [R1+0x3668], R26 ;  /* 0x0036681a01007387 */ /* 0x004fe20000100a00 */
[----:B----4-:R0:W-:Y:S03]  /*6ab10*/  STL.64 [R1+0x3660], R24 ;  /* 0x0036601801007387 */ /* 0x0101e60000100a00 */
[----:B0-----:R-:W2:Y:S01]  /*6ab20*/  LDL.LU R24, [R1+0x80] ;  /* 0x0000800001187983 */ /* 0x001ea20000300800 */
[----:B------:R-:W2:Y:S02]  /*6ab30*/  LDL.LU R25, [R1+0x84] ;  /* 0x0000840001197983 */ /* 0x000ea40000300800 */
[----:B------:R-:W2:Y:S02]  /*6ab40*/  LDL.LU R26, [R1+0x88] ;  /* 0x00008800011a7983 */ /* 0x000ea40000300800 */
[----:B------:R0:W-:Y:S01]  /*6ab50*/  STL.64 [R1+0xa00], R4 ;  /* 0x000a000401007387 */ /* 0x0001e20000100a00 */
[----:B------:R1:W-:Y:S01]  /*6ab60*/  STL.64 [R1+0xa08], R6 ;  /* 0x000a080601007387 */ /* 0x0003e20000100a00 */
[----:B0-----:R-:W-:-:S03]  /*6ab70*/  MOV R4, R22 ;  /* 0x0000001600047202 */ /* 0x001fc60000000f00 */
[----:B-1----:R-:W4:Y:S01]  /*6ab80*/  LDL.LU.64 R6, [R1+0x3710] ;  /* 0x0037100001067983 */ /* 0x002f220000300a00 */
[----:B------:R-:W-:Y:S02]  /*6ab90*/  MOV R5, R23 ;  /* 0x0000001700057202 */ /* 0x000fe40000000f00 */
[----:B------:R-:W2:Y:S03]  /*6aba0*/  LDL.LU.64 R22, [R1+0x3708] ;  /* 0x0037080001167983 */ /* 0x000ea60000300a00 */
[----:B------:R-:W-:Y:S01]  /*6abb0*/  STL [R1+0x362c], R5 ;  /* 0x00362c0501007387 */ /* 0x000fe20000100800 */
[----:B------:R-:W-:Y:S01]  /*6abc0*/  STL [R1+0x3628], R4 ;  /* 0x0036280401007387 */ /* 0x000fe20000100800 */
        /* <DEDUP_REMOVED lines=16> */
[----:B------:R-:W-:Y:S01]  /*6acd0*/  STL [R1+0x3634], R4 ;  /* 0x0036340401007387 */ /* 0x000fe20000100800 */
[----:B------:R-:W-:Y:S01]  /*6ace0*/  STL [R1+0x3630], R5 ;  /* 0x0036300501007387 */ /* 0x000fe20000100800 */
[C---:B--2---:R-:W-:Y:S03]  /*6acf0*/  HMMA.16816.F32.BF16 R20, R16.reuse, R22, R8 ;  /* 0x000000161014723c */ /* 0x044fe60000041808 */
[----:B------:R-:W2:Y:S01]  /*6ad00*/  LDL.LU.64 R10, [R1+0x36d0] ;  /* 0x0036d000010a7983 */ /* 0x000ea20000300a00 */
[----:B------:R-:W2:Y:S11]  /*6ad10*/  LDL.LU.64 R8, [R1+0x36c8] ;  /* 0x0036c80001087983 */ /* 0x000eb60000300a00 */
[----:B------:R-:W-:Y:S08]  /*6ad20*/  @!UPT UIADD3 URZ, URZ, URZ, URZ ;  /* 0x0000003f3f3ff290 */ /* 0x000ff0000fffe03f */
[----:B------:R-:W-:Y:S01]  /*6ad30*/  STL.64 [R1+0x9d0], R20 ;  /* 0x0009d01401007387 */ /* 0x000fe20000100a00 */
[----:B------:R0:W-:Y:S03]  /*6ad40*/  STL.64 [R1+0x9d8], R22 ;  /* 0x0009d81601007387 */ /* 0x0001e60000100a00 */
[----:B0-----:R-:W2:Y:S02]  /*6ad50*/  LDL.LU.64 R22, [R1+0x36c0] ;  /* 0x0036c00001167983 */ /* 0x001ea40000300a00 */
[----:B--2---:R-:W-:Y:S02]  /*6ad60*/  HMMA.16816.F32.BF16 R16, R16, R22, R8 ;  /* 0x000000161010723c */ /* 0x004fe40000041808 */
[----:B------:R-:W3:Y:S01]  /*6ad70*/  LDL.LU.64 R10, [R1+0x36b8] ;  /* 0x0036b800010a7983 */ /* 0x000ee20000300a00 */
[----:B------:R-:W2:Y:S01]  /*6ad80*/  LDL.LU.64 R8, [R1+0x36b0] ;  /* 0x0036b00001087983 */ /* 0x000ea20000300a00 */
[----:B------:R-:W-:Y:S01]  /*6ad90*/  MOV R4, R22 ;  /* 0x0000001600047202 */ /* 0x000fe20000000f00 */
[----:B------:R-:W-:-:S02]  /*6ada0*/  IMAD.MOV.U32 R5, RZ, RZ, R23 ;  /* 0x000000ffff057224 */ /* 0x000fc400078e0017 */
[----:B------:R-:W3:Y:S01]  /*6adb0*/  LDL.LU.64 R22, [R1+0x36a8] ;  /* 0x0036a80001167983 */ /* 0x000ee20000300a00 */
[----:B------:R-:W3:Y:S02]  /*6adc0*/  LDL.LU.64 R20, [R1+0x36a0] ;  /* 0x0036a00001147983 */ /* 0x000ee40000300a00 */
[----:B------:R-:W-:Y:S11]  /*6add0*/  IMAD.MOV.U32 R27, RZ, RZ, R29 ;  /* 0x000000ffff1b7224 */ /* 0x000ff600078e001d */
[----:B------:R-:W-:Y:S02]  /*6ade0*/  @!UPT UIADD3 URZ, URZ, URZ, URZ ;  /* 0x0000003f3f3ff290 */ /* 0x000fe4000fffe03f */
[----:B------:R-:W-:Y:S01]  /*6adf0*/  STL.64 [R1+0x940], R16 ;  /* 0x0009401001007387 */ /* 0x000fe20000100a00 */
[----:B------:R-:W-:Y:S01]  /*6ae00*/  STL [R1+0x948], R18 ;  /* 0x0009481201007387 */ /* 0x000fe20000100800 */
[----:B------:R-:W-:-:S05]  /*6ae10*/  MOV R29, R19 ;  /* 0x00000013001d7202 */ /* 0x000fca0000000f00 */
[----:B------:R0:W-:Y:S04]  /*6ae20*/  STL [R1+0x2eb8], R29 ;  /* 0x002eb81d01007387 */ /* 0x0001e80000100800 */
[----:B0-----:R-:W4:Y:S01]  /*6ae30*/  LDL R29, [R1+0x1b1c] ;  /* 0x001b1c00011d7983 */ /* 0x001f220000100800 */
[----:B--2---:R-:W-:Y:S01]  /*6ae40*/  MOV R18, R9 ;  /* 0x0000000900127202 */ /* 0x004fe20000000f00 */
[----:B------:R-:W-:Y:S02]  /*6ae50*/  IMAD.MOV.U32 R19, RZ, RZ, R8 ;  /* 0x000000ffff137224 */ /* 0x000fe400078e0008 */
[C---:B---3--:R-:W-:Y:S01]  /*6ae60*/  HMMA.16816.F32.BF16 R8, R20.reuse, R10, R12 ;  /* 0x0000000a1408723c */ /* 0x048fe2000004180c */
[----:B------:R-:W2:Y:S01]  /*6ae70*/  LDL.LU.64 R14, [R1+0x3698] ;  /* 0x00369800010e7983 */ /* 0x000ea20000300a00 */
[----:B------:R-:W2:Y:S11]  /*6ae80*/  LDL.LU.64 R12, [R1+0x3690] ;  /* 0x00369000010c7983 */ /* 0x000eb60000300a00 */
[----:B------:R-:W-:Y:S10]  /*6ae90*/  @!UPT UIADD3 URZ, URZ, URZ, URZ ;  /* 0x0000003f3f3ff290 */ /* 0x000ff4000fffe03f */
[----:B------:R-:W-:Y:S01]  /*6aea0*/  STL.64 [R1+0x930], R8 ;  /* 0x0009300801007387 */ /* 0x000fe20000100a00 */
[----:B------:R0:W-:Y:S03]  /*6aeb0*/  STL.64 [R1+0x938], R10 ;  /* 0x0009380a01007387 */ /* 0x0001e60000100a00 */
[----:B0-----:R-:W2:Y:S02]  /*6aec0*/  LDL.LU.64 R10, [R1+0x3688] ;  /* 0x00368800010a7983 */ /* 0x001ea40000300a00 */
[C---:B--2---:R-:W-:Y:S02]  /*6aed0*/  HMMA.16816.F32.BF16 R8, R20.reuse, R10, R12 ;  /* 0x0000000a1408723c */ /* 0x044fe4000004180c */
[----:B------:R-:W2:Y:S11]  /*6aee0*/  LDL.LU.64 R14, [R1+0x3680] ;  /* 0x00368000010e7983 */ /* 0x000eb60000300a00 */
[----:B------:R-:W-:Y:S10]  /*6aef0*/  @!UPT UIADD3 URZ, URZ, URZ, URZ ;  /* 0x0000003f3f3ff290 */ /* 0x000ff4000fffe03f */
[----:B------:R-:W-:Y:S01]  /*6af00*/  STL.64 [R1+0x920], R8 ;  /* 0x0009200801007387 */ /* 0x000fe20000100a00 */
[----:B------:R0:W-:Y:S03]  /*6af10*/  STL.64 [R1+0x928], R10 ;  /* 0x0009280a01007387 */ /* 0x0001e60000100a00 */
[----:B0-----:R-:W3:Y:S01]  /*6af20*/  LDL.LU.64 R10, [R1+0x3678] ;  /* 0x00367800010a7983 */ /* 0x001ee20000300a00 */
[----:B------:R-:W3:Y:S02]  /*6af30*/  LDL.LU R9, [R1+0x3670] ;  /* 0x0036700001097983 */ /* 0x000ee40000300800 */
[----:B------:R-:W3:Y:S01]  /*6af40*/  LDL R8, [R1+0x1adc] ;  /* 0x001adc0001087983 */ /* 0x000ee20000100800 */
[C---:B--2---:R-:W-:Y:S01]  /*6af50*/  HMMA.16816.F32.BF16 R12, R20.reuse, R14, R24 ;  /* 0x0000000e140c723c */ /* 0x044fe20000041818 */
[----:B------:R-:W2:Y:S01]  /*6af60*/  LDL.LU.64 R26, [R1+0x3668] ;  /* 0x00366800011a7983 */ /* 0x000ea20000300a00 */
[----:B------:R-:W2:Y:S11]  /*6af70*/  LDL.LU.64 R24, [R1+0x3660] ;  /* 0x0036600001187983 */ /* 0x000eb60000300a00 */
[----:B------:R-:W-:Y:S10]  /*6af80*/  @!UPT UIADD3 URZ, URZ, URZ, URZ ;  /* 0x0000003f3f3ff290 */ /* 0x000ff4000fffe03f */
[----:B------:R-:W-:Y:S01]  /*6af90*/  STL.64 [R1+0x910], R12 ;  /* 0x0009100c01007387 */ /* 0x000fe20000100a00 */
[----:B------:R0:W-:Y:S03]  /*6afa0*/  STL.64 [R1+0x918], R14 ;  /* 0x0009180e01007387 */ /* 0x0001e60000100a00 */
[----:B0-----:R-:W2:Y:S02]  /*6afb0*/  LDL.LU.64 R14, [R1+0x3658] ;  /* 0x00365800010e7983 */ /* 0x001ea40000300a00 */
[C---:B--2---:R-:W-:Y:S02]  /*6afc0*/  HMMA.16816.F32.BF16 R12, R20.reuse, R14, R24 ;  /* 0x0000000e140c723c */ /* 0x044fe40000041818 */
[----:B------:R-:W3:Y:S01]  /*6afd0*/  LDL.LU.64 R26, [R1+0x3650] ;  /* 0x00365000011a7983 */ /* 0x000ee20000300a00 */
[----:B------:R-:W3:Y:S11]  /*6afe0*/  LDL.LU.64 R24, [R1+0x3648] ;  /* 0x0036480001187983 */ /* 0x000ef60000300a00 */
[----:B------:R-:W-:Y:S09]  /*6aff0*/  @!UPT UIADD3 URZ, URZ, URZ, URZ ;  /* 0x0000003f3f3ff290 */ /* 0x000ff2000fffe03f */
[----:B------:R-:W-:Y:S01]  /*6b000*/  STL.64 [R1+0x900], R12 ;  /* 0x0009000c01007387 */ /* 0x000fe20000100a00 */
[----:B------:R-:W-:Y:S01]  /*6b010*/  STL.64 [R1+0x908], R14 ;  /* 0x0009080e01007387 */ /* 0x000fe20000100a00 */
[C---:B---3--:R-:W-:Y:S11]  /*6b020*/  HMMA.16816.F32.BF16 R24, R20.reuse, R10, R24 ;  /* 0x0000000a1418723c */ /* 0x048ff60000041818 */
[----:B------:R-:W-:Y:S11]  /*6b030*/  @!UPT UIADD3 URZ, URZ, URZ, URZ ;  /* 0x0000003f3f3ff290 */ /* 0x000ff6000fffe03f */
[----:B------:R-:W-:Y:S01]  /*6b040*/  @!UPT UIADD3 URZ, URZ, URZ, URZ ;  /* 0x0000003f3f3ff290 */ /* 0x000fe2000fffe03f */
[----:B------:R-:W-:Y:S01]  /*6b050*/  STL.64 [R1+0x8f0], R24 ;  /* 0x0008f01801007387 */ /* 0x000fe20000100a00 */
[----:B------:R0:W-:Y:S03]  /*6b060*/  STL.64 [R1+0x8f8], R26 ;  /* 0x0008f81a01007387 */ /* 0x0001e60000100a00 */
[----:B0-----:R-:W4:Y:S01]  /*6b070*/  LDL.LU.64 R26, [R1+0x3640] ;  /* 0x00364000011a7983 */ /* 0x001f220000300a00 */
[----:B------:R-:W4:Y:S01]  /*6b080*/  LDL.LU.64 R24, [R1+0x3638] ;  /* 0x0036380001187983 */ /* 0x000f220000300a00 */
[----:B------:R-:W-:Y:S01]  /*6b090*/  MOV R13, R3 ;  /* 0x00000003000d7202 */ /* 0x000fe20000000f00 */
[----:B------:R-:W-:Y:S01]  /*6b0a0*/  IMAD.MOV.U32 R14, RZ, RZ, R2 ;  /* 0x000000ffff0e7224 */ /* 0x000fe200078e0002 */
[----:B------:R-:W-:Y:S01]  /*6b0b0*/  MOV R15, R0 ;  /* 0x00000000000f7202 */ /* 0x000fe20000000f00 */
[----:B----4-:R-:W-:Y:S11]  /*6b0c0*/  HMMA.16816.F32.BF16 R24, R20, R6, R24 ;  /* 0x000000061418723c */ /* 0x010ff60000041818 */
[----:B------:R-:W-:Y:S11]  /*6b0d0*/  @!UPT UIADD3 URZ, URZ, URZ, URZ ;  /* 0x0000003f3f3ff290 */ /* 0x000ff6000fffe03f */
[----:B------:R-:W-:Y:S02]  /*6b0e0*/  @!UPT UIADD3 URZ, URZ, URZ, URZ ;  /* 0x0000003f3f3ff290 */ /* 0x000fe4000fffe03f */
[----:B------:R-:W-:Y:S01]  /*6b0f0*/  MOV R28, R24 ;  /* 0x00000018001c7202 */ /* 0x000fe20000000f00 */
[----:B------:R-:W-:Y:S01]  /*6b100*/  IMAD.MOV.U32 R3, RZ, RZ, R25 ;  /* 0x000000ffff037224 */ /* 0x000fe200078e0019 */
[----:B------:R-:W-:Y:S02]  /*6b110*/  MOV R2, R26 ;  /* 0x0000001a00027202 */ /* 0x000fe40000000f00 */
[----:B------:R-:W-:Y:S02]  /*6b120*/  MOV R0, R27 ;  /* 0x0000001b00007202 */ /* 0x000fe40000000f00 */
[----:B------:R-:W0:Y:S04]  /*6b130*/  LDSM.16.M88.4 R24, [R29+0x30000] ;  /* 0x030000001d18783b */ /* 0x000e280000000200 */
[----:B------:R-:W-:Y:S01]  /*6b140*/  STL [R1+0x2e24], R0 ;  /* 0x002e240001007387 */ /* 0x000fe20000100800 */
[----:B------:R-:W-:Y:S02]  /*6b150*/  STL [R1+0x2e20], R2 ;  /* 0x002e200201007387 */ /* 0x000fe40000100800 */
[----:B------:R-:W-:Y:S02]  /*6b160*/  STL [R1+0x2e1c], R3 ;  /* 0x002e1c0301007387 */ /* 0x000fe40000100800 */
[----:B------:R-:W-:Y:S01]  /*6b170*/  STL [R1+0x2e18], R28 ;  /* 0x002e181c01007387 */ /* 0x000fe20000100800 */
[----:B0-----:R-:W-:Y:S01]  /*6b180*/  STL.64 [R1+0x3568], R26 ;  /* 0x0035681a01007387 */ /* 0x001fe20000100a00 */
[----:B------:R-:W-:Y:S02]  /*6b190*/  STL.64 [R1+0x3560], R24 ;  /* 0x0035601801007387 */ /* 0x000fe40000100a00 */
[----:B------:R-:W0:Y:S02]  /*6b1a0*/  LDSM.16.M88.4 R24, [R8+0x20000] ;  /* 0x020000000818783b */ /* 0x000e240000000200 */
[----:B0-----:R-:W-:Y:S02]  /*6b1b0*/  STL.64 [R1+0xc0], R24 ;  /* 0x0000c01801007387 */ /* 0x001fe40000100a00 */
[----:B------:R-:W-:-:S02]  /*6b1c0*/  IMAD.MOV.U32 R6, RZ, RZ, R24 ;  /* 0x000000ffff067224 */ /* 0x000fc400078e0018 */
[----:B------:R-:W-:Y:S01]  /*6b1d0*/  STL.64 [R1+0xc8], R26 ;  /* 0x0000c81a01007387 */ /* 0x000fe20000100a00 */
[----:B------:R-:W-:Y:S02]  /*6b1e0*/  MOV R3, R25 ;  /* 0x0000001900037202 */ /* 0x000fe40000000f00 */
[----:B------:R-:W0:Y:S04]  /*6b1f0*/  LDSM.16.M88.4 R24, [R8+0x21000] ;  /* 0x021000000818783b */ /* 0x000e280000000200 */
[----:B0-----:R-:W-:Y:S01]  /*6b200*/  STL.64 [R1+0xb0], R24 ;  /* 0x0000b01801007387 */ /* 0x001fe20000100a00 */
[----:B------:R-:W-:Y:S02]  /*6b210*/  STL.64 [R1+0xb8], R26 ;  /* 0x0000b81a01007387 */ /* 0x000fe40000100a00 */
[----:B------:R-:W0:Y:S02]  /*6b220*/  LDSM.16.M88.4 R24, [R8+0x22000] ;  /* 0x022000000818783b */ /* 0x000e240000000200 */
[----:B0-----:R-:W-:Y:S02]  /*6b230*/  STL.64 [R1+0xa0], R24 ;  /* 0x0000a01801007387 */ /* 0x001fe40000100a00 */
[----:B------:R-:W-:Y:S02]  /*6b240*/  STL.64 [R1+0xa8], R26 ;  /* 0x0000a81a01007387 */ /* 0x000fe40000100a00 */
[----:B------:R-:W0:Y:S02]  /*6b250*/  LDSM.16.M88.4 R24, [R8+0x23000] ;  /* 0x023000000818783b */ /* 0x000e240000000200 */
[----:B0-----:R-:W-:Y:S02]  /*6b260*/  STL.64 [R1+0x90], R24 ;  /* 0x0000901801007387 */ /* 0x001fe40000100a00 */
[----:B------:R-:W-:Y:S02]  /*6b270*/  STL.64 [R1+0x98], R26 ;  /* 0x0000981a01007387 */ /* 0x000fe40000100a00 */
[----:B------:R-:W0:Y:S01]  /*6b280*/  LDSM.16.M88.4 R24, [R8+0x24000] ;  /* 0x024000000818783b */ /* 0x000e220000000200 */
[----:B------:R-:W-:Y:S01]  /*6b290*/  MOV R12, R9 ;  /* 0x00000009000c7202 */ /* 0x000fe20000000f00 */
[----:B0-----:R-:W-:Y:S02]  /*6b2a0*/  STL.64 [R1+0x80], R24 ;  /* 0x0000801801007387 */ /* 0x001fe40000100a00 */
[----:B------:R-:W-:Y:S02]  /*6b2b0*/  STL.64 [R1+0x88], R26 ;  /* 0x0000881a01007387 */ /* 0x000fe40000100a00 */
[----:B------:R-:W0:Y:S02]  /*6b2c0*/  LDSM.16.M88.4 R24, [R8+0x25000] ;  /* 0x025000000818783b */ /* 0x000e240000000200 */
[----:B0-----:R-:W-:Y:S01]  /*6b2d0*/  STL.64 [R1+0x70], R24 ;  /* 0x0000701801007387 */ /* 0x001fe20000100a00 */
[----:B------:R-:W-:Y:S01]  /*6b2e0*/  MOV R2, R24 ;  /* 0x0000001800027202 */ /* 0x000fe20000000f00 */
[----:B------:R0:W-:Y:S02]  /*6b2f0*/  STL.64 [R1+0x78], R26 ;  /* 0x0000781a01007387 */ /* 0x0001e40000100a00 */
[----:B------:R-:W-:-:S02]  /*6b300*/  IMAD.MOV.U32 R0, RZ, RZ, R25 ;  /* 0x000000ffff007224 */ /* 0x000fc400078e0019 */
[----:B0-----:R-:W-:Y:S01]  /*6b310*/  HMMA.16816.F32.BF16 R24, R20, R18, R12 ;  /* 0x000000121418723c */ /* 0x001fe2000004180c */
[----:B------:R-:W0:Y:S04]  /*6b320*/  LDSM.16.M88.4 R12, [R8+0x26000] ;  /* 0x02600000080c783b */ /* 0x000e280000000200 */
[----:B------:R-:W1:Y:S11]  /*6b330*/  LDSM.16.M88.4 R16, [R8+0x27000] ;  /* 0x027000000810783b */ /* 0x000e760000000200 */
[----:B------:R-:W-:Y:S07]  /*6b340*/  @!UPT UIADD3 URZ, URZ, URZ, URZ ;  /* 0x0000003f3f3ff290 */ /* 0x000fee000fffe03f */
[----:B------:R-:W-:Y:S01]  /*6b350*/  STL.64 [R1+0x160], R24 ;  /* 0x0001601801007387 */ /* 0x000fe20000100a00 */
[----:B------:R-:W-:Y:S02]  /*6b360*/  STL.64 [R1+0x168], R26 ;  /* 0x0001681a01007387 */ /* 0x000fe40000100a00 */
[----:B------:R-:W2:Y:S01]  /*6b370*/  LDSM.16.M88.4 R24, [R8+0x28000] ;  /* 0x028000000818783b */ /* 0x000ea20000000200 */
[----:B0-----:R-:W-:Y:S03]  /*6b380*/  STL.64 [R1+0x60], R12 ;  /* 0x0000600c01007387 */ /* 0x001fe60000100a00 */
[----:B------:R-:W-:Y:S02]  /*6b390*/  STL.64 [R1+0x68], R14 ;  /* 0x0000680e01007387 */ /* 0x000fe40000100a00 */
[----:B------:R-:W0:Y:S04]  /*6b3a0*/  LDSM.16.M88.4 R12, [R8+0x29000] ;  /* 0x02900000080c783b */ /* 0x000e280000000200 */
[----:B-1----:R-:W-:Y:S01]  /*6b3b0*/  STL.64 [R1+0x50], R16 ;  /* 0x0000501001007387 */ /* 0x002fe20000100a00 */
[----:B------:R-:W-:Y:S02]  /*6b3c0*/  STL.64 [R1+0x58], R18 ;  /* 0x0000581201007387 */ /* 0x000fe40000100a00 */
[----:B------:R-:W1:Y:S02]  /*6b3d0*/  LDSM.16.M88.4 R16, [R8+0x2a000] ;  /* 0x02a000000810783b */ /* 0x000e640000000200 */
[----:B--2---:R-:W-:Y:S02]  /*6b3e0*/  STL.64 [R1+0x40], R24 ;  /* 0x0000401801007387 */ /* 0x004fe40000100a00 */
[----:B------:R-:W-:Y:S02]  /*6b3f0*/  STL.64 [R1+0x48], R26 ;  /* 0x0000481a01007387 */ /* 0x000fe40000100a00 */
[----:B------:R-:W2:Y:S01]  /*6b400*/  LDSM.16.M88.4 R24, [R8+0x2b000] ;  /* 0x02b000000818783b */ /* 0x000ea20000000200 */
[----:B0-----:R-:W-:Y:S03]  /*6b410*/  STL.64 [R1+0x30], R12 ;  /* 0x0000300c01007387 */ /* 0x001fe60000100a00 */
[----:B------:R-:W-:Y:S02]  /*6b420*/  STL.64 [R1+0x38], R14 ;  /* 0x0000380e01007387 */ /* 0x000fe40000100a00 */
[----:B-1----:R-:W-:Y:S02]  /*6b430*/  STL.64 [R1+0x20], R16 ;  /* 0x0000201001007387 */ /* 0x002fe40000100a00 */
[----:B------:R-:W-:Y:S02]  /*6b440*/  STL.64 [R1+0x28], R18 ;  /* 0x0000281201007387 */ /* 0x000fe40000100a00 */
[----:B------:R-:W0:Y:S04]  /*6b450*/  LDSM.16.M88.4 R16, [R8+0x2d000] ;  /* 0x02d000000810783b */ /* 0x000e280000000200 */
[----:B------:R-:W1:Y:S04]  /*6b460*/  LDSM.16.M88.4 R12, [R8+0x2c000] ;  /* 0x02c00000080c783b */ /* 0x000e680000000200 */
[----:B--2---:R-:W-:Y:S01]  /*6b470*/  STL.64 [R1+0x10], R24 ;  /* 0x0000101801007387 */ /* 0x004fe20000100a00 */
[----:B------:R2:W-:Y:S03]  /*6b480*/  STL.64 [R1+0x18], R26 ;  /* 0x0000181a01007387 */ /* 0x0005e60000100a00 */
[----:B0-----:R-:W-:Y:S01]  /*6b490*/  STL.64 [R1+0x34c0], R18 ;  /* 0x0034c01201007387 */ /* 0x001fe20000100a00 */
[----:B-1----:R-:W-:Y:S02]  /*6b4a0*/  STL.64 [R1], R12 ;  /* 0x0000000c01007387 */ /* 0x002fe40000100a00 */
[----:B------:R-:W-:Y:S02]  /*6b4b0*/  STL.64 [R1+0x8], R14 ;  /* 0x0000080e01007387 */ /* 0x000fe40000100a00 */
[----:B------:R-:W0:Y:S04]  /*6b4c0*/  LDSM.16.M88.4 R12, [R8+0x2e000] ;  /* 0x02e00000080c783b */ /* 0x000e280000000200 */
[----:B------:R-:W-:Y:S01]  /*6b4d0*/  STL.64 [R1+0x34b8], R16 ;  /* 0x0034b81001007387 */ /* 0x000fe20000100a00 */
[----:B--2---:R-:W-:-:S02]  /*6b4e0*/  MOV R26, R4 ;  /* 0x00000004001a7202 */ /* 0x004fc40000000f00 */
[----:B------:R-:W-:Y:S01]  /*6b4f0*/  MOV R27, R5 ;  /* 0x00000005001b7202 */ /* 0x000fe20000000f00 */
[----:B------:R-:W1:Y:S04]  /*6b500*/  LDSM.16.M88.4 R8, [R8+0x2f000] ;  /* 0x02f000000808783b */ /* 0x000e680000000200 */
[----:B0-----:R-:W-:Y:S01]  /*6b510*/  STL [R1+0x305c], R14 ;  /* 0x00305c0e01007387 */ /* 0x001fe20000100800 */
[----:B------:R-:W-:Y:S02]  /*6b520*/  STL [R1+0x3058], R15 ;  /* 0x0030580f01007387 */ /* 0x000fe40000100800 */
[----:B------:R-:W-:Y:S02]  /*6b530*/  STL.64 [R1+0x3540], R12 ;  /* 0x0035400c01007387 */ /* 0x000fe40000100a00 */
[----:B------:R-:W2:Y:S01]  /*6b540*/  LDL.LU R4, [R1+0x3634] ;  /* 0x0036340001047983 */ /* 0x000ea20000300800 */
[----:B------:R-:W3:Y:S01]  /*6b550*/  LDL.LU R5, [R1+0x3630] ;  /* 0x0036300001057983 */ /* 0x000ee20000300800 */
[----:B------:R0:W-:Y:S03]  /*6b560*/  STL.64 [R1+0x3578], R26 ;  /* 0x0035781a01007387 */ /* 0x0001e60000100a00 */
[----:B0-----:R-:W4:Y:S01]  /*6b570*/  LDL.LU R26, [R1+0xe8] ;  /* 0x0000e800011a7983 */ /* 0x001f220000300800 */
[----:B------:R-:W4:Y:S02]  /*6b580*/  LDL.LU R27, [R1+0xec] ;  /* 0x0000ec00011b7983 */ /* 0x000f240000300800 */
[----:B------:R-:W-:Y:S01]  /*6b590*/  IMAD.MOV.U32 R16, RZ, RZ, R6 ;  /* 0x000000ffff107224 */ /* 0x000fe200078e0006 */
[----:B------:R-:W-:Y:S01]  /*6b5a0*/  MOV R17, R3 ;  /* 0x0000000300117202 */ /* 0x000fe20000000f00 */
[----:B----4-:R-:W-:Y:S04]  /*6b5b0*/  STL.64 [R1+0x3590], R26 ;  /* 0x0035901a01007387 */ /* 0x010fe80000100a00 */
[----:B------:R0:W-:Y:S02]  /*6b5c0*/  STL.64 [R1+0x3570], R16 ;  /* 0x0035701001007387 */ /* 0x0001e40000100a00 */
[----:B0-----:R-:W4:Y:S01]  /*6b5d0*/  LDL.LU R16, [R1+0x240] ;  /* 0x0002400001107983 */ /* 0x001f220000300800 */
[----:B------:R-:W4:Y:S02]  /*6b5e0*/  LDL.LU R17, [R1+0x244] ;  /* 0x0002440001117983 */ /* 0x000f240000300800 */
[----:B------:R-:W4:Y:S02]  /*6b5f0*/  LDL.LU R18, [R1+0x248] ;  /* 0x0002480001127983 */ /* 0x000f240000300800 */
[----:B------:R-:W4:Y:S01]  /*6b600*/  LDL.LU R19, [R1+0x24c] ;  /* 0x00024c0001137983 */ /* 0x000f220000300800 */
[----:B---3--:R-:W-:Y:S01]  /*6b610*/  MOV R26, R5 ;  /* 0x00000005001a7202 */ /* 0x008fe20000000f00 */
[----:B--2---:R-:W-:Y:S01]  /*6b620*/  IMAD.MOV.U32 R27, RZ, RZ, R4 ;  /* 0x000000ffff1b7224 */ /* 0x004fe200078e0004 */
[----:B------:R-:W2:Y:S01]  /*6b630*/  LDL.LU R5, [R1+0x362c] ;  /* 0x00362c0001057983 */ /* 0x000ea20000300800 */
[----:B------:R-:W3:Y:S03]  /*6b640*/  LDL.LU R4, [R1+0x3628] ;  /* 0x0036280001047983 */ /* 0x000ee60000300800 */
[----:B------:R-:W-:Y:S04]  /*6b650*/  STL.64 [R1+0x35a8], R26 ;  /* 0x0035a81a01007387 */ /* 0x000fe80000100a00 */
[----:B----4-:R-:W-:Y:S01]  /*6b660*/  STL.64 [R1+0x3588], R18 ;  /* 0x0035881201007387 */ /* 0x010fe20000100a00 */
[----:B------:R0:W-:Y:S03]  /*6b670*/  STL.64 [R1+0x3580], R16 ;  /* 0x0035801001007387 */ /* 0x0001e60000100a00 */
[----:B0-----:R-:W4:Y:S01]  /*6b680*/  LDL.LU R16, [R1+0xd90] ;  /* 0x000d900001107983 */ /* 0x001f220000300800 */
[----:B------:R-:W4:Y:S02]  /*6b690*/  LDL.LU R17, [R1+0xd94] ;  /* 0x000d940001117983 */ /* 0x000f240000300800 */
[----:B------:R-:W2:Y:S02]  /*6b6a0*/  LDL.LU R18, [R1+0xd98] ;  /* 0x000d980001127983 */ /* 0x000ea40000300800 */
[----:B------:R-:W2:Y:S01]  /*6b6b0*/  LDL.LU R19, [R1+0xd9c] ;  /* 0x000d9c0001137983 */ /* 0x000ea20000300800 */
[----:B------:R-:W2:Y:S01]  /*6b6c0*/  LDL.LU R26, [R1+0x108] ;  /* 0x00010800011a7983 */ /* 0x000ea20000300800 */
[----:B------:R-:W2:Y:S03]  /*6b6d0*/  LDL.LU R27, [R1+0x10c] ;  /* 0x00010c00011b7983 */ /* 0x000ea60000300800 */
[----:B--2---:R-:W-:Y:S01]  /*6b6e0*/  STL.64 [R1+0x35c0], R26 ;  /* 0x0035c01a01007387 */ /* 0x004fe20000100a00 */
[----:B------:R-:W-:Y:S02]  /*6b6f0*/  STL.64 [R1+0x35a0], R18 ;  /* 0x0035a01201007387 */ /* 0x000fe40000100a00 */
[----:B----4-:R0:W-:Y:S02]  /*6b700*/  STL.64 [R1+0x3598], R16 ;  /* 0x0035981001007387 */ /* 0x0101e40000100a00 */
[----:B0-----:R-:W2:Y:S01]  /*6b710*/  LDL.LU R16, [R1+0xda0] ;  /* 0x000da00001107983 */ /* 0x001ea20000300800 */
[----:B------:R-:W2:Y:S02]  /*6b720*/  LDL.LU R17, [R1+0xda4] ;  /* 0x000da40001117983 */ /* 0x000ea40000300800 */
[----:B------:R-:W4:Y:S02]  /*6b730*/  LDL.LU R18, [R1+0xda8] ;  /* 0x000da80001127983 */ /* 0x000f240000300800 */
[----:B------:R-:W4:Y:S01]  /*6b740*/  LDL.LU R19, [R1+0xdac] ;  /* 0x000dac0001137983 */ /* 0x000f220000300800 */
[----:B------:R-:W2:Y:S01]  /*6b750*/  LDL.LU R14, [R1+0x128] ;  /* 0x00012800010e7983 */ /* 0x000ea20000300800 */
[----:B------:R-:W2:Y:S01]  /*6b760*/  LDL.LU R15, [R1+0x12c] ;  /* 0x00012c00010f7983 */ /* 0x000ea20000300800 */
[----:B---3--:R-:W-:-:S02]  /*6b770*/  MOV R26, R4 ;  /* 0x00000004001a7202 */ /* 0x008fc40000000f00 */
[----:B------:R-:W-:Y:S01]  /*6b780*/  MOV R27, R5 ;  /* 0x00000005001b7202 */ /* 0x000fe20000000f00 */
[----:B--2---:R0:W-:Y:S01]  /*6b790*/  STL.64 [R1+0x35e0], R14 ;  /* 0x0035e00e01007387 */ /* 0x0041e20000100a00 */
[----:B------:R-:W2:Y:S02]  /*6b7a0*/  LDL.LU R4, [R1+0x3624] ;  /* 0x0036240001047983 */ /* 0x000ea40000300800 */
[----:B------:R-:W3:Y:S01]  /*6b7b0*/  LDL.LU R5, [R1+0x3620] ;  /* 0x0036200001057983 */ /* 0x000ee20000300800 */
[----:B0-----:R-:W2:Y:S01]  /*6b7c0*/  LDL.LU R14, [R1+0x138] ;  /* 0x00013800010e7983 */ /* 0x001ea20000300800 */
[----:B------:R-:W2:Y:S03]  /*6b7d0*/  LDL.LU R15, [R1+0x13c] ;  /* 0x00013c00010f7983 */ /* 0x000ea60000300800 */
[----:B--2---:R-:W-:Y:S01]  /*6b7e0*/  STL.64 [R1+0x35f8], R14 ;  /* 0x0035f80e01007387 */ /* 0x004fe20000100a00 */
[----:B------:R0:W-:Y:S02]  /*6b7f0*/  STL.64 [R1+0x35d8], R26 ;  /* 0x0035d81a01007387 */ /* 0x0001e40000100a00 */
[----:B------:R-:W2:Y:S02]  /*6b800*/  LDL.LU R24, [R1+0xdd0] ;  /* 0x000dd00001187983 */ /* 0x000ea40000300800 */
[----:B------:R-:W2:Y:S01]  /*6b810*/  LDL.LU R25, [R1+0xdd4] ;  /* 0x000dd40001197983 */ /* 0x000ea20000300800 */
[----:B0-----:R-:W2:Y:S01]  /*6b820*/  LDL.LU R26, [R1+0xdd8] ;  /* 0x000dd800011a7983 */ /* 0x001ea20000300800 */
[----:B------:R-:W2:Y:S02]  /*6b830*/  LDL.LU R27, [R1+0xddc] ;  /* 0x000ddc00011b7983 */ /* 0x000ea40000300800 */
[----:B------:R-:W2:Y:S02]  /*6b840*/  LDL.LU R12, [R1+0xdf0] ;  /* 0x000df000010c7983 */ /* 0x000ea40000300800 */
[----:B------:R-:W2:Y:S01]  /*6b850*/  LDL.LU R13, [R1+0xdf4] ;  /* 0x000df400010d7983 */ /* 0x000ea20000300800 */
[----:B------:R-:W2:Y:S01]  /*6b860*/  LDL.LU R14, [R1+0xdf8] ;  /* 0x000df800010e7983 */ /* 0x000ea20000300800 */
[----:B------:R-:W2:Y:S03]  /*6b870*/  LDL.LU R15, [R1+0xdfc] ;  /* 0x000dfc00010f7983 */ /* 0x000ea60000300800 */
[----:B--2---:R0:W-:Y:S01]  /*6b880*/  STL.64 [R1+0x3608], R14 ;  /* 0x0036080e01007387 */ /* 0x0041e20000100a00 */
[----:B------:R-:W-:Y:S03]  /*6b890*/  STL.64 [R1+0x3600], R12 ;  /* 0x0036000c01007387 */ /* 0x000fe60000100a00 */
[----:B0-----:R-:W2:Y:S01]  /*6b8a0*/  LDL.LU R14, [R1+0x158] ;  /* 0x00015800010e7983 */ /* 0x001ea20000300800 */
[----:B------:R-:W2:Y:S02]  /*6b8b0*/  LDL.LU R15, [R1+0x15c] ;  /* 0x00015c00010f7983 */ /* 0x000ea40000300800 */
[----:B------:R-:W-:Y:S02]  /*6b8c0*/  STL.64 [R1+0x35f0], R26 ;  /* 0x0035f01a01007387 */ /* 0x000fe40000100a00 */
[----:B------:R0:W-:Y:S02]  /*6b8d0*/  STL.64 [R1+0x35e8], R24 ;  /* 0x0035e81801007387 */ /* 0x0001e40000100a00 */
        /* <DEDUP_REMOVED lines=10> */
[----:B----4-:R-:W-:Y:S01]  /*6b980*/  STL.64 [R1+0x35b8], R18 ;  /* 0x0035b81201007387 */ /* 0x010fe20000100a00 */
        /* <DEDUP_REMOVED lines=10> */
[----:B------:R-:W2:Y:S01]  /*6ba30*/  LDL.LU R19, [R1+0xdcc] ;  /* 0x000dcc0001137983 */ /* 0x000ea20000300800 */
[----:B-1----:R3:W-:Y:S01]  /*6ba40*/  STL [R1+0x2bcc], R10 ;  /* 0x002bcc0a01007387 */ /* 0x0027e20000100800 */
[----:B------:R0:W-:Y:S02]  /*6ba50*/  STL [R1+0x2bc8], R11 ;  /* 0x002bc80b01007387 */ /* 0x0001e40000100800 */
[----:B---3--:R-:W-:Y:S01]  /*6ba60*/  IMAD.MOV.U32 R10, RZ, RZ, R5 ;  /* 0x000000ffff0a7224 */ /* 0x008fe200078e0005 */
[----:B0-----:R-:W-:-:S02]  /*6ba70*/  MOV R11, R4 ;  /* 0x00000004000b7202 */ /* 0x001fc40000000f00 */
[----:B------:R-:W0:Y:S01]  /*6ba80*/  LDSM.16.M88.4 R4, [R29+0x30800] ;  /* 0x030800001d04783b */ /* 0x000e220000000200 */
[C---:B------:R-:W-:Y:S03]  /*6ba90*/  HMMA.16816.F32.BF16 R12, R20.reuse, R14, R24 ;  /* 0x0000000e140c723c */ /* 0x040fe60000041818 */
[----:B------:R-:W-:Y:S04]  /*6baa0*/  STL.64 [R1+0x3558], R8 ;  /* 0x0035580801007387 */ /* 0x000fe80000100a00 */
[----:B0-----:R-:W-:Y:S01]  /*6bab0*/  STL.64 [R1+0x3490], R6 ;  /* 0x0034900601007387 */ /* 0x001fe20000100a00 */
[----:B------:R0:W-:Y:S03]  /*6bac0*/  STL.64 [R1+0x3488], R4 ;  /* 0x0034880401007387 */ /* 0x0001e60000100a00 */
[----:B0-----:R-:W3:Y:S01]  /*6bad0*/  LDL.LU R4, [R1+0x230] ;  /* 0x0002300001047983 */ /* 0x001ee20000300800 */
[----:B------:R-:W3:Y:S02]  /*6bae0*/  LDL.LU R5, [R1+0x234] ;  /* 0x0002340001057983 */ /* 0x000ee40000300800 */
[----:B------:R-:W3:Y:S02]  /*6baf0*/  LDL.LU R6, [R1+0x238] ;  /* 0x0002380001067983 */ /* 0x000ee40000300800 */
[----:B------:R-:W3:Y:S01]  /*6bb00*/  LDL.LU R7, [R1+0x23c] ;  /* 0x00023c0001077983 */ /* 0x000ee20000300800 */
[----:B------:R-:W4:Y:S01]  /*6bb10*/  LDL.LU.64 R26, [R1+0x3618] ;  /* 0x00361800011a7983 */ /* 0x000f220000300a00 */
[----:B------:R-:W4:Y:S05]  /*6bb20*/  LDL.LU.64 R24, [R1+0x3610] ;  /* 0x0036100001187983 */ /* 0x000f2a0000300a00 */
[----:B------:R-:W-:Y:S02]  /*6bb30*/  STL.64 [R1+0x150], R12 ;  /* 0x0001500c01007387 */ /* 0x000fe40000100a00 */
[----:B------:R0:W-:Y:S02]  /*6bb40*/  STL.64 [R1+0x158], R14 ;  /* 0x0001580e01007387 */ /* 0x0001e40000100a00 */
[----:B0-----:R-:W2:Y:S01]  /*6bb50*/  LDL.LU.64 R14, [R1+0x3608] ;  /* 0x00360800010e7983 */ /* 0x001ea20000300a00 */
[----:B------:R-:W2:Y:S02]  /*6bb60*/  LDL.LU.64 R12, [R1+0x3600] ;  /* 0x00360000010c7983 */ /* 0x000ea40000300a00 */
[C---:B--2---:R-:W-:Y:S01]  /*6bb70*/  HMMA.16816.F32.BF16 R8, R20.reuse, R10, R12 ;  /* 0x0000000a1408723c */ /* 0x044fe2000004180c */
[----:B------:R-:W4:Y:S11]  /*6bb80*/  LDL.LU.64 R14, [R1+0x35f8] ;  /* 0x0035f800010e7983 */ /* 0x000f360000300a00 */
[----:B------:R-:W-:Y:S11]  /*6bb90*/  @!UPT UIADD3 URZ, URZ, URZ, URZ ;  /* 0x0000003f3f3ff290 */ /* 0x000ff6000fffe03f */
[----:B------:R0:W-:Y:S01]  /*6bba0*/  STL.64 [R1+0x140], R8 ;  /* 0x0001400801007387 */ /* 0x0001e20000100a00 */
[----:B------:R1:W-:Y:S03]  /*6bbb0*/  STL.64 [R1+0x148], R10 ;  /* 0x0001480a01007387 */ /* 0x0003e60000100a00 */
[----:B0-----:R-:W2:Y:S01]  /*6bbc0*/  LDL.LU R8, [R1+0x220] ;  /* 0x0002200001087983 */ /* 0x001ea20000300800 */
[----:B------:R-:W2:Y:S02]  /*6bbd0*/  LDL.LU R9, [R1+0x224] ;  /* 0x0002240001097983 */ /* 0x000ea40000300800 */
[----:B-1----:R-:W2:Y:S02]  /*6bbe0*/  LDL.LU R10, [R1+0x228] ;  /* 0x00022800010a7983 */ /* 0x002ea40000300800 */
[----:B------:R-:W2:Y:S01]  /*6bbf0*/  LDL.LU R11, [R1+0x22c] ;  /* 0x00022c00010b7983 */ /* 0x000ea20000300800 */
[C---:B----4-:R-:W-:Y:S01]  /*6bc00*/  HMMA.16816.F32.BF16 R12, R20.reuse, R14, R24 ;  /* 0x0000000e140c723c */ /* 0x050fe20000041818 */
[----:B------:R-:W4:Y:S01]  /*6bc10*/  LDL.LU.64 R26, [R1+0x35f0] ;  /* 0x0035f000011a7983 */ /* 0x000f220000300a00 */
[----:B------:R-:W4:Y:S11]  /*6bc20*/  LDL.LU.64 R24, [R1+0x35e8] ;  /* 0x0035e80001187983 */ /* 0x000f360000300a00 */
[----:B------:R-:W-:Y:S10]  /*6bc30*/  @!UPT UIADD3 URZ, URZ, URZ, URZ ;  /* 0x0000003f3f3ff290 */ /* 0x000ff4000fffe03f */
[----:B------:R-:W-:Y:S01]  /*6bc40*/  STL.64 [R1+0x130], R12 ;  /* 0x0001300c01007387 */ /* 0x000fe20000100a00 */
[----:B------:R0:W-:Y:S03]  /*6bc50*/  STL.64 [R1+0x138], R14 ;  /* 0x0001380e01007387 */ /* 0x0001e60000100a00 */
[----:B0-----:R-:W4:Y:S02]  /*6bc60*/  LDL.LU.64 R14, [R1+0x35e0] ;  /* 0x0035e000010e7983 */ /* 0x001f240000300a00 */
[C---:B----4-:R-:W-:Y:S02]  /*6bc70*/  HMMA.16816.F32.BF16 R12, R20.reuse, R14, R24 ;  /* 0x0000000e140c723c */ /* 0x050fe40000041818 */
        /* <DEDUP_REMOVED lines=8> */
[C---:B----4-:R-:W-:Y:S01]  /*6bd00*/  HMMA.16816.F32.BF16 R24, R20.reuse, R26, R16 ;  /* 0x0000001a1418723c */ /* 0x050fe20000041810 */
[----:B--2---:R-:W-:Y:S01]  /*6bd10*/  STL.64 [R1+0x3550], R14 ;  /* 0x0035500e01007387 */ /* 0x004fe20000100a00 */
[----:B------:R0:W-:Y:S03]  /*6bd20*/  STL.64 [R1+0x3548], R12 ;  /* 0x0035480c01007387 */ /* 0x0001e60000100a00 */
[----:B0-----:R-:W2:Y:S01]  /*6bd30*/  LDL.64 R12, [R1+0xb0] ;  /* 0x0000b000010c7983 */ /* 0x001ea20000100a00 */
[----:B------:R-:W4:Y:S02]  /*6bd40*/  LDL.LU.64 R18, [R1+0x35d0] ;  /* 0x0035d00001127983 */ /* 0x000f240000300a00 */
[----:B------:R-:W4:Y:S11]  /*6bd50*/  LDL.LU.64 R16, [R1+0x35c8] ;  /* 0x0035c80001107983 */ /* 0x000f360000300a00 */
[----:B------:R-:W-:Y:S04]  /*6bd60*/  @!UPT UIADD3 URZ, URZ, URZ, URZ ;  /* 0x0000003f3f3ff290 */ /* 0x000fe8000fffe03f */
[----:B------:R-:W-:Y:S01]  /*6bd70*/  STL.64 [R1+0x110], R24 ;  /* 0x0001101801007387 */ /* 0x000fe20000100a00 */
[----:B------:R0:W-:Y:S04]  /*6bd80*/  STL.64 [R1+0x118], R26 ;  /* 0x0001181a01007387 */ /* 0x0001e80000100a00 */
[----:B0-----:R-:W4:Y:S02]  /*6bd90*/  LDL.LU.64 R26, [R1+0x35c0] ;  /* 0x0035c000011a7983 */ /* 0x001f240000300a00 */
[C---:B----4-:R-:W-:Y:S02]  /*6bda0*/  HMMA.16816.F32.BF16 R24, R20.reuse, R26, R16 ;  /* 0x0000001a1418723c */ /* 0x050fe40000041810 */
[----:B------:R-:W4:Y:S01]  /*6bdb0*/  LDL.LU.64 R18, [R1+0x35b8] ;  /* 0x0035b80001127983 */ /* 0x000f220000300a00 */
[----:B------:R-:W4:Y:S11]  /*6bdc0*/  LDL.LU.64 R16, [R1+0x35b0] ;  /* 0x0035b00001107983 */ /* 0x000f360000300a00 */
[----:B------:R-:W-:Y:S09]  /*6bdd0*/  @!UPT UIADD3 URZ, URZ, URZ, URZ ;  /* 0x0000003f3f3ff290 */ /* 0x000ff2000fffe03f */
[----:B------:R-:W-:Y:S01]  /*6bde0*/  STL.64 [R1+0x100], R24 ;  /* 0x0001001801007387 */ /* 0x000fe20000100a00 */
[----:B------:R0:W-:Y:S03]  /*6bdf0*/  STL.64 [R1+0x108], R26 ;  /* 0x0001081a01007387 */ /* 0x0001e60000100a00 */
        /* <DEDUP_REMOVED lines=15> */
[----:B----4-:R-:W-:Y:S02]  /*6bef0*/  HMMA.16816.F32.BF16 R20, R20, R26, R16 ;  /* 0x0000001a1414723c */ /* 0x010fe40000041810 */
[----:B------:R-:W3:Y:S01]  /*6bf00*/  LDL.LU.64 R16, [R1+0x3570] ;  /* 0x0035700001107983 */ /* 0x000ee20000300a00 */
[----:B------:R-:W3:Y:S02]  /*6bf10*/  LDL.LU.64 R26, [R1+0x3568] ;  /* 0x00356800011a7983 */ /* 0x000ee40000300a00 */
[----:B------:R-:W3:Y:S11]  /*6bf20*/  LDL.LU.64 R24, [R1+0x3560] ;  /* 0x0035600001187983 */ /* 0x000ef60000300a00 */
[----:B------:R-:W-:Y:S07]  /*6bf30*/  @!UPT UIADD3 URZ, URZ, URZ, URZ ;  /* 0x0000003f3f3ff290 */ /* 0x000fee000fffe03f */
[----:B------:R0:W-:Y:S01]  /*6bf40*/  STL.64 [R1+0xd0], R20 ;  /* 0x0000d01401007387 */ /* 0x0001e20000100a00 */
[----:B------:R-:W-:Y:S03]  /*6bf50*/  STL.64 [R1+0xd8], R22 ;  /* 0x0000d81601007387 */ /* 0x000fe60000100a00 */
[----:B0-----:R-:W4:Y:S04]  /*6bf60*/  LDL.64 R20, [R1+0x80] ;  /* 0x0000800001147983 */ /* 0x001f280000100a00 */
[----:B----4-:R0:W-:Y:S04]  /*6bf70*/  STL.64 [R1+0x3528], R20 ;  /* 0x0035281401007387 */ /* 0x0101e80000100a00 */
[----:B0-----:R-:W4:Y:S01]  /*6bf80*/  LDL.LU R20, [R1+0x200] ;  /* 0x0002000001147983 */ /* 0x001f220000300800 */
[----:B------:R-:W4:Y:S02]  /*6bf90*/  LDL.LU R21, [R1+0x204] ;  /* 0x0002040001157983 */ /* 0x000f240000300800 */
[----:B------:R-:W4:Y:S02]  /*6bfa0*/  LDL.LU R22, [R1+0x208] ;  /* 0x0002080001167983 */ /* 0x000f240000300800 */
[----:B------:R-:W4:Y:S01]  /*6bfb0*/  LDL.LU R23, [R1+0x20c] ;  /* 0x00020c0001177983 */ /* 0x000f220000300800 */
[C---:B---3--:R-:W-:Y:S08]  /*6bfc0*/  HMMA.16816.F32.BF16 R4, R24.reuse, R16, R4 ;  /* 0x000000101804723c */ /* 0x048ff00000041804 */
[----:B--2---:R-:W-:Y:S01]  /*6bfd0*/  HMMA.16816.F32.BF16 R8, R24, R12, R8 ;  /* 0x0000000c1808723c */ /* 0x004fe20000041808 */
[----:B----4-:R-:W-:Y:S01]  /*6bfe0*/  STL.64 [R1+0x3538], R22 ;  /* 0x0035381601007387 */ /* 0x010fe20000100a00 */
[----:B------:R0:W-:Y:S03]  /*6bff0*/  STL.64 [R1+0x3530], R20 ;  /* 0x0035301401007387 */ /* 0x0001e60000100a00 */
[----:B0-----:R-:W2:Y:S10]  /*6c000*/  LDL.64 R20, [R1+0xa0] ;  /* 0x0000a00001147983 */ /* 0x001eb40000100a00 */
[----:B------:R0:W-:Y:S02]  /*6c010*/  STL.64 [R1+0x8d0], R4 ;  /* 0x0008d00401007387 */ /* 0x0001e40000100a00 */
[----:B------:R1:W-:Y:S01]  /*6c020*/  STL.64 [R1+0x8d8], R6 ;  /* 0x0008d80601007387 */ /* 0x0003e20000100a00 */
[----:B0-----:R-:W3:Y:S01]  /*6c030*/  LDL.LU R4, [R1+0x1e0] ;  /* 0x0001e00001047983 */ /* 0x001ee20000300800 */
[----:B------:R-:W3:Y:S02]  /*6c040*/  LDL.LU R5, [R1+0x1e4] ;  /* 0x0001e40001057983 */ /* 0x000ee40000300800 */
[----:B-1----:R-:W3:Y:S02]  /*6c050*/  LDL.LU R6, [R1+0x1e8] ;  /* 0x0001e80001067983 */ /* 0x002ee40000300800 */
[----:B------:R-:W3:Y:S01]  /*6c060*/  LDL.LU R7, [R1+0x1ec] ;  /* 0x0001ec0001077983 */ /* 0x000ee20000300800 */
[----:B------:R0:W-:Y:S01]  /*6c070*/  STL.64 [R1+0x8c0], R8 ;  /* 0x0008c00801007387 */ /* 0x0001e20000100a00 */
[----:B------:R1:W-:Y:S03]  /*6c080*/  STL.64 [R1+0x8c8], R10 ;  /* 0x0008c80a01007387 */ /* 0x0003e60000100a00 */
[----:B0-----:R-:W4:Y:S01]  /*6c090*/  LDL.LU.64 R8, [R1+0x3558] ;  /* 0x0035580001087983 */ /* 0x001f220000300a00 */
[----:B-1----:R-:W-:-:S02]  /*6c0a0*/  MOV R11, R12 ;  /* 0x0000000c000b7202 */ /* 0x002fc40000000f00 */
[----:B------:R-:W-:Y:S01]  /*6c0b0*/  MOV R10, R13 ;  /* 0x0000000d000a7202 */ /* 0x000fe20000000f00 */
[----:B------:R-:W2:Y:S01]  /*6c0c0*/  LDL.LU.64 R14, [R1+0x3550] ;  /* 0x00355000010e7983 */ /* 0x000ea20000300a00 */
[----:B------:R-:W2:Y:S03]  /*6c0d0*/  LDL.LU.64 R12, [R1+0x3548] ;  /* 0x00354800010c7983 */ /* 0x000ea60000300a00 */
[----:B------:R-:W-:Y:S01]  /*6c0e0*/  STL.64 [R1+0x34a0], R10 ;  /* 0x0034a00a01007387 */ /* 0x000fe20000100a00 */
[C---:B--2---:R-:W-:Y:S01]  /*6c0f0*/  HMMA.16816.F32.BF16 R12, R24.reuse, R20, R12 ;  /* 0x00000014180c723c */ /* 0x044fe2000004180c */
[----:B----4-:R0:W-:Y:S04]  /*6c100*/  STL.64 [R1+0x3498], R8 ;  /* 0x0034980801007387 */ /* 0x0101e80000100a00 */
[----:B0-----:R-:W2:Y:S01]  /*6c110*/  LDL.LU R8, [R1+0x1f0] ;  /* 0x0001f00001087983 */ /* 0x001ea20000300800 */
[----:B------:R-:W2:Y:S02]  /*6c120*/  LDL.LU R9, [R1+0x1f4] ;  /* 0x0001f40001097983 */ /* 0x000ea40000300800 */
[----:B------:R-:W2:Y:S02]  /*6c130*/  LDL.LU R10, [R1+0x1f8] ;  /* 0x0001f800010a7983 */ /* 0x000ea40000300800 */
[----:B------:R-:W2:Y:S11]  /*6c140*/  LDL.LU R11, [R1+0x1fc] ;  /* 0x0001fc00010b7983 */ /* 0x000eb60000300800 */
[----:B------:R-:W-:Y:S02]  /*6c150*/  @!UPT UIADD3 URZ, URZ, URZ, URZ ;  /* 0x0000003f3f3ff290 */ /* 0x000fe4000fffe03f */
[----:B------:R0:W-:Y:S01]  /*6c160*/  STL.64 [R1+0x8b0], R12 ;  /* 0x0008b00c01007387 */ /* 0x0001e20000100a00 */
[----:B------:R1:W-:Y:S03]  /*6c170*/  STL.64 [R1+0x8b8], R14 ;  /* 0x0008b80e01007387 */ /* 0x0003e60000100a00 */
[----:B0-----:R-:W4:Y:S01]  /*6c180*/  LDL.LU.64 R12, [R1+0x3540] ;  /* 0x00354000010c7983 */ /* 0x001f220000300a00 */
[----:B-1----:R-:W-:Y:S01]  /*6c190*/  IMAD.MOV.U32 R15, RZ, RZ, R20 ;  /* 0x000000ffff0f7224 */ /* 0x002fe200078e0014 */
[----:B------:R-:W-:Y:S01]  /*6c1a0*/  MOV R14, R21 ;  /* 0x00000015000e7202 */ /* 0x000fe20000000f00 */
[----:B------:R-:W2:Y:S01]  /*6c1b0*/  LDL.LU.64 R22, [R1+0x3538] ;  /* 0x0035380001167983 */ /* 0x000ea20000300a00 */
[----:B------:R-:W2:Y:S03]  /*6c1c0*/  LDL.LU.64 R20, [R1+0x3530] ;  /* 0x0035300001147983 */ /* 0x000ea60000300a00 */
[----:B------:R-:W-:Y:S01]  /*6c1d0*/  STL.64 [R1+0x34b0], R14 ;  /* 0x0034b00e01007387 */ /* 0x000fe20000100a00 */
[----:B----4-:R0:W-:Y:S04]  /*6c1e0*/  STL.64 [R1+0x34a8], R12 ;  /* 0x0034a80c01007387 */ /* 0x0101e80000100a00 */
[----:B0-----:R-:W2:Y:S01]  /*6c1f0*/  LDL.64 R12, [R1+0x90] ;  /* 0x00009000010c7983 */ /* 0x001ea20000100a00 */
[----:B------:R-:W-:Y:S01]  /*6c200*/  MOV R16, R2 ;  /* 0x0000000200107202 */ /* 0x000fe20000000f00 */
[----:B------:R-:W-:Y:S01]  /*6c210*/  IMAD.MOV.U32 R17, RZ, RZ, R0 ;  /* 0x000000ffff117224 */ /* 0x000fe200078e0000 */
[C---:B--2---:R-:W-:Y:S01]  /*6c220*/  HMMA.16816.F32.BF16 R20, R24.reuse, R12, R20 ;  /* 0x0000000c1814723c */ /* 0x044fe20000041814 */
[----:B------:R-:W-:Y:S01]  /*6c230*/  MOV R2, R12 ;  /* 0x0000000c00027202 */ /* 0x000fe20000000f00 */
[----:B------:R-:W-:Y:S11]  /*6c240*/  IMAD.MOV.U32 R0, RZ, RZ, R13 ;  /* 0x000000ffff007224 */ /* 0x000ff600078e000d */
[----:B------:R-:W-:Y:S10]  /*6c250*/  @!UPT UIADD3 URZ, URZ, URZ, URZ ;  /* 0x0000003f3f3ff290 */ /* 0x000ff4000fffe03f */
[----:B------:R0:W-:Y:S01]  /*6c260*/  STL.64 [R1+0x8a0], R20 ;  /* 0x0008a01401007387 */ /* 0x0001e20000100a00 */
[----:B------:R-:W-:Y:S03]  /*6c270*/  STL.64 [R1+0x8a8], R22 ;  /* 0x0008a81601007387 */ /* 0x000fe60000100a00 */
[----:B0-----:R-:W2:Y:S01]  /*6c280*/  LDL.LU.64 R20, [R1+0x3528] ;  /* 0x0035280001147983 */ /* 0x001ea20000300a00 */
[----:B------:R-:W4:Y:S02]  /*6c290*/  LDL.LU R12, [R1+0xd60] ;  /* 0x000d6000010c7983 */ /* 0x000f240000300800 */
[----:B------:R-:W4:Y:S02]  /*6c2a0*/  LDL.LU R13, [R1+0xd64] ;  /* 0x000d6400010d7983 */ /* 0x000f240000300800 */
[----:B------:R-:W2:Y:S01]  /*6c2b0*/  LDL.LU R14, [R1+0xd68] ;  /* 0x000d6800010e7983 */ /* 0x000ea20000300800 */
[----:B------:R-:W2:Y:S01]  /*6c2c0*/  LDL.LU R15, [R1+0xd6c] ;  /* 0x000d6c00010f7983 */ /* 0x000ea20000300800 */
[C---:B---3--:R-:W-:Y:S03]  /*6c2d0*/  HMMA.16816.F32.BF16 R4, R24.reuse, R16, R4 ;  /* 0x000000101804723c */ /* 0x048fe60000041804 */
[----:B--2---:R-:W-:Y:S01]  /*6c2e0*/  STL.64 [R1+0x3510], R14 ;  /* 0x0035100e01007387 */ /* 0x004fe20000100a00 */
[----:B----4-:R0:W-:Y:S03]  /*6c2f0*/  STL.64 [R1+0x3508], R12 ;  /* 0x0035080c01007387 */ /* 0x0101e60000100a00 */
[----:B0-----:R-:W2:Y:S01]  /*6c300*/  LDL.64 R12, [R1+0x50] ;  /* 0x00005000010c7983 */ /* 0x001ea20000100a00 */
[----:B------:R-:W-:Y:S01]  /*6c310*/  HMMA.16816.F32.BF16 R8, R24, R20, R8 ;  /* 0x000000141808723c */ /* 0x000fe20000041808 */
[----:B------:R-:W-:-:S02]  /*6c320*/  MOV R3, R21 ;  /* 0x0000001500037202 */ /* 0x000fc40000000f00 */
[----:B------:R-:W-:Y:S02]  /*6c330*/  MOV R28, R20 ;  /* 0x00000014001c7202 */ /* 0x000fe40000000f00 */
[----:B------:R-:W0:Y:S04]  /*6c340*/  LDSM.16.M88.4 R20, [R29+0x31000] ;  /* 0x031000001d14783b */ /* 0x000e280000000200 */
[----:B--2---:R1:W-:Y:S01]  /*6c350*/  STL.64 [R1+0x3520], R12 ;  /* 0x0035200c01007387 */ /* 0x0043e20000100a00 */
[----:B------:R-:W-:Y:S02]  /*6c360*/  STL [R1+0x344c], R0 ;  /* 0x00344c0001007387 */ /* 0x000fe40000100800 */
[----:B------:R-:W-:Y:S11]  /*6c370*/  STL [R1+0x3448], R2 ;  /* 0x0034480201007387 */ /* 0x000ff60000100800 */
[----:B------:R2:W-:Y:S01]  /*6c380*/  STL.64 [R1+0x890], R8 ;  /* 0x0008900801007387 */ /* 0x0005e20000100a00 */
[----:B------:R3:W-:Y:S04]  /*6c390*/  STL.64 [R1+0x898], R10 ;  /* 0x0008980a01007387 */ /* 0x0007e80000100a00 */
[----:B-1----:R-:W4:Y:S01]  /*6c3a0*/  LDL.LU R12, [R1+0xd80] ;  /* 0x000d8000010c7983 */ /* 0x002f220000300800 */
[----:B------:R-:W4:Y:S02]  /*6c3b0*/  LDL.LU R13, [R1+0xd84] ;  /* 0x000d8400010d7983 */ /* 0x000f240000300800 */
[----:B------:R-:W4:Y:S02]  /*6c3c0*/  LDL.LU R14, [R1+0xd88] ;  /* 0x000d8800010e7983 */ /* 0x000f240000300800 */
[----:B------:R-:W4:Y:S01]  /*6c3d0*/  LDL.LU R15, [R1+0xd8c] ;  /* 0x000d8c00010f7983 */ /* 0x000f220000300800 */
[----:B------:R-:W-:Y:S01]  /*6c3e0*/  STL [R1+0x3454], R3 ;  /* 0x0034540301007387 */ /* 0x000fe20000100800 */
[----:B------:R-:W-:Y:S02]  /*6c3f0*/  STL [R1+0x3450], R28 ;  /* 0x0034501c01007387 */ /* 0x000fe40000100800 */
[----:B--2---:R-:W2:Y:S02]  /*6c400*/  LDL.LU R8, [R1+0xd40] ;  /* 0x000d400001087983 */ /* 0x004ea40000300800 */
[----:B------:R-:W-:Y:S01]  /*6c410*/  STL.64 [R1+0x7f0], R4 ;  /* 0x0007f00401007387 */ /* 0x000fe20000100a00 */
[----:B------:R-:W-:Y:S01]  /*6c420*/  STL.64 [R1+0x7f8], R6 ;  /* 0x0007f80601007387 */ /* 0x000fe20000100a00 */
[----:B------:R-:W2:Y:S02]  /*6c430*/  LDL.LU R9, [R1+0xd44] ;  /* 0x000d440001097983 */ /* 0x000ea40000300800 */
[----:B---3--:R-:W3:Y:S02]  /*6c440*/  LDL.LU R10, [R1+0xd48] ;  /* 0x000d4800010a7983 */ /* 0x008ee40000300800 */
[----:B------:R-:W3:Y:S02]  /*6c450*/  LDL.LU R11, [R1+0xd4c] ;  /* 0x000d4c00010b7983 */ /* 0x000ee40000300800 */
[----:B---3--:R-:W-:Y:S01]  /*6c460*/  STL.64 [R1+0x34f8], R10 ;  /* 0x0034f80a01007387 */ /* 0x008fe20000100a00 */
[----:B--2---:R1:W-:Y:S03]  /*6c470*/  STL.64 [R1+0x34f0], R8 ;  /* 0x0034f00801007387 */ /* 0x0043e60000100a00 */
[----:B-1----:R-:W2:Y:S04]  /*6c480*/  LDL.64 R8, [R1+0x30] ;  /* 0x0000300001087983 */ /* 0x002ea80000100a00 */
[----:B--2---:R1:W-:Y:S04]  /*6c490*/  STL.64 [R1+0x3518], R8 ;  /* 0x0035180801007387 */ /* 0x0043e80000100a00 */
[----:B-1----:R-:W2:Y:S01]  /*6c4a0*/  LDL.LU R8, [R1+0xd70] ;  /* 0x000d700001087983 */ /* 0x002ea20000300800 */
[----:B------:R-:W2:Y:S02]  /*6c4b0*/  LDL.LU R9, [R1+0xd74] ;  /* 0x000d740001097983 */ /* 0x000ea40000300800 */
[----:B------:R-:W2:Y:S02]  /*6c4c0*/  LDL.LU R10, [R1+0xd78] ;  /* 0x000d7800010a7983 */ /* 0x000ea40000300800 */
[----:B------:R-:W2:Y:S01]  /*6c4d0*/  LDL.LU R11, [R1+0xd7c] ;  /* 0x000d7c00010b7983 */ /* 0x000ea20000300800 */
[----:B------:R-:W3:Y:S04]  /*6c4e0*/  LDL.64 R4, [R1+0x20] ;  /* 0x0000200001047983 */ /* 0x000ee80000100a00 */
[----:B---3--:R1:W-:Y:S04]  /*6c4f0*/  STL.64 [R1+0x3500], R4 ;  /* 0x0035000401007387 */ /* 0x0083e80000100a00 */
[----:B-1----:R-:W3:Y:S01]  /*6c500*/  LDL.LU R4, [R1+0xd50] ;  /* 0x000d500001047983 */ /* 0x002ee20000300800 */
[----:B------:R-:W3:Y:S02]  /*6c510*/  LDL.LU R5, [R1+0xd54] ;  /* 0x000d540001057983 */ /* 0x000ee40000300800 */
[----:B------:R-:W3:Y:S02]  /*6c520*/  LDL.LU R6, [R1+0xd58] ;  /* 0x000d580001067983 */ /* 0x000ee40000300800 */
[----:B------:R-:W3:Y:S01]  /*6c530*/  LDL.LU R7, [R1+0xd5c] ;  /* 0x000d5c0001077983 */ /* 0x000ee20000300800 */
[----:B------:R-:W2:Y:S04]  /*6c540*/  LDL.64 R16, [R1] ;  /* 0x0000000001107983 */ /* 0x000ea80000100a00 */
[----:B--2---:R1:W-:Y:S04]  /*6c550*/  STL.64 [R1+0x34d8], R16 ;  /* 0x0034d81001007387 */ /* 0x0043e80000100a00 */
[----:B-1----:R-:W4:Y:S04]  /*6c560*/  LDL R16, [R1+0x60] ;  /* 0x0000600001107983 */ /* 0x002f280000100800 */
[----:B------:R-:W4:Y:S01]  /*6c570*/  LDL R17, [R1+0x64] ;  /* 0x0000640001117983 */ /* 0x000f220000100800 */
[----:B------:R-:W-:Y:S02]  /*6c580*/  STL [R1+0x3458], R29 ;  /* 0x0034581d01007387 */ /* 0x000fe40000100800 */
[----:B0-----:R-:W-:Y:S02]  /*6c590*/  STL.64 [R1+0x3370], R22 ;  /* 0x0033701601007387 */ /* 0x001fe40000100a00 */
[----:B------:R0:W-:Y:S02]  /*6c5a0*/  STL.64 [R1+0x3368], R20 ;  /* 0x0033681401007387 */ /* 0x0001e40000100a00 */
[----:B0-----:R-:W2:Y:S01]  /*6c5b0*/  LDL.64 R20, [R1+0x40] ;  /* 0x0000400001147983 */ /* 0x001ea20000100a00 */
[C---:B----4-:R-:W-:Y:S03]  /*6c5c0*/  HMMA.16816.F32.BF16 R16, R24.reuse, R16, R12 ;  /* 0x000000101810723c */ /* 0x050fe6000004180c */
[----:B------:R-:W4:Y:S11]  /*6c5d0*/  LDL.LU.64 R12, [R1+0x3520] ;  /* 0x00352000010c7983 */ /* 0x000f360000300a00 */
[----:B------:R-:W-:Y:S09]  /*6c5e0*/  @!UPT UIADD3 URZ, URZ, URZ, URZ ;  /* 0x0000003f3f3ff290 */ /* 0x000ff2000fffe03f */
[----:B------:R0:W-:Y:S01]  /*6c5f0*/  STL.64 [R1+0x880], R16 ;  /* 0x0008801001007387 */ /* 0x0001e20000100a00 */
[----:B------:R-:W-:Y:S03]  /*6c600*/  STL.64 [R1+0x888], R18 ;  /* 0x0008881201007387 */ /* 0x000fe60000100a00 */
[----:B0-----:R-:W2:Y:S01]  /*6c610*/  LDL.64 R16, [R1+0x10] ;  /* 0x0000100001107983 */ /* 0x001ea20000100a00 */
[C---:B----4-:R-:W-:Y:S01]  /*6c620*/  HMMA.16816.F32.BF16 R8, R24.reuse, R12, R8 ;  /* 0x0000000c1808723c */ /* 0x050fe20000041808 */
[----:B------:R-:W-:Y:S01]  /*6c630*/  IMAD.MOV.U32 R23, RZ, RZ, R12 ;  /* 0x000000ffff177224 */ /* 0x000fe200078e000c */
[----:B------:R-:W-:Y:S11]  /*6c640*/  MOV R22, R13 ;  /* 0x0000000d00167202 */ /* 0x000ff60000000f00 */
[----:B------:R-:W-:Y:S10]  /*6c650*/  @!UPT UIADD3 URZ, URZ, URZ, URZ ;  /* 0x0000003f3f3ff290 */ /* 0x000ff4000fffe03f */
[----:B------:R0:W-:Y:S01]  /*6c660*/  STL.64 [R1+0x870], R8 ;  /* 0x0008700801007387 */ /* 0x0001e20000100a00 */
[----:B------:R-:W-:Y:S03]  /*6c670*/  STL.64 [R1+0x878], R10 ;  /* 0x0008780a01007387 */ /* 0x000fe60000100a00 */
[----:B0-----:R-:W3:Y:S01]  /*6c680*/  LDL.LU.64 R8, [R1+0x3518] ;  /* 0x0035180001087983 */ /* 0x001ee20000300a00 */
[----:B------:R-:W2:Y:S02]  /*6c690*/  LDL.LU.64 R14, [R1+0x3510] ;  /* 0x00351000010e7983 */ /* 0x000ea40000300a00 */
[----:B------:R-:W2:Y:S02]  /*6c6a0*/  LDL.LU.64 R12, [R1+0x3508] ;  /* 0x00350800010c7983 */ /* 0x000ea40000300a00 */
[----:B------:R-:W-:Y:S01]  /*6c6b0*/  STL [R1+0x345c], R23 ;  /* 0x00345c1701007387 */ /* 0x000fe20000100800 */
[C---:B--2---:R-:W-:Y:S11]  /*6c6c0*/  HMMA.16816.F32.BF16 R12, R24.reuse, R20, R12 ;  /* 0x00000014180c723c */ /* 0x044ff6000004180c */
[----:B------:R-:W-:Y:S11]  /*6c6d0*/  @!UPT UIADD3 URZ, URZ, URZ, URZ ;  /* 0x0000003f3f3ff290 */ /* 0x000ff6000fffe03f */
[----:B------:R-:W-:Y:S01]  /*6c6e0*/  @!UPT UIADD3 URZ, URZ, URZ, URZ ;  /* 0x0000003f3f3ff290 */ /* 0x000fe2000fffe03f */
[----:B------:R0:W-:Y:S01]  /*6c6f0*/  STL.64 [R1+0x860], R12 ;  /* 0x0008600c01007387 */ /* 0x0001e20000100a00 */
[----:B------:R1:W-:Y:S03]  /*6c700*/  STL.64 [R1+0x868], R14 ;  /* 0x0008680e01007387 */ /* 0x0003e60000100a00 */
[----:B0-----:R-:W2:Y:S01]  /*6c710*/  LDL.LU R12, [R1+0xd10] ;  /* 0x000d1000010c7983 */ /* 0x001ea20000300800 */
[----:B------:R-:W2:Y:S02]  /*6c720*/  LDL.LU R13, [R1+0xd14] ;  /* 0x000d1400010d7983 */ /* 0x000ea40000300800 */
[----:B-1----:R-:W4:Y:S02]  /*6c730*/  LDL.LU R14, [R1+0xd18] ;  /* 0x000d1800010e7983 */ /* 0x002f240000300800 */
[----:B------:R-:W4:Y:S01]  /*6c740*/  LDL.LU R15, [R1+0xd1c] ;  /* 0x000d1c00010f7983 */ /* 0x000f220000300800 */
[----:B---3--:R-:W-:Y:S01]  /*6c750*/  HMMA.16816.F32.BF16 R4, R24, R8, R4 ;  /* 0x000000081804723c */ /* 0x008fe20000041804 */
[----:B----4-:R-:W-:Y:S01]  /*6c760*/  STL.64 [R1+0x34d0], R14 ;  /* 0x0034d00e01007387 */ /* 0x010fe20000100a00 */
        /* <DEDUP_REMOVED lines=11> */
[----:B------:R0:W-:Y:S01]  /*6c820*/  STL.64 [R1+0x33f0], R20 ;  /* 0x0033f01401007387 */ /* 0x0001e20000100a00 */
[----:B------:R1:W-:Y:S02]  /*6c830*/  STL.64 [R1+0x850], R4 ;  /* 0x0008500401007387 */ /* 0x0003e40000100a00 */
[----:B------:R-:W-:Y:S01]  /*6c840*/  STL.64 [R1+0x858], R6 ;  /* 0x0008580601007387 */ /* 0x000fe20000100a00 */
[----:B0-----:R-:W-:Y:S01]  /*6c850*/  MOV R21, R8 ;  /* 0x0000000800157202 */ /* 0x001fe20000000f00 */
[----:B-1----:R-:W3:Y:S01]  /*6c860*/  LDL.LU.64 R4, [R1+0x3500] ;  /* 0x0035000001047983 */ /* 0x002ee20000300a00 */
[----:B------:R-:W-:-:S02]  /*6c870*/  IMAD.MOV.U32 R20, RZ, RZ, R9 ;  /* 0x000000ffff147224 */ /* 0x000fc400078e0009 */
[----:B------:R-:W3:Y:S02]  /*6c880*/  LDL.LU.64 R10, [R1+0x34f8] ;  /* 0x0034f800010a7983 */ /* 0x000ee40000300a00 */
[----:B------:R-:W3:Y:S02]  /*6c890*/  LDL.LU.64 R8, [R1+0x34f0] ;  /* 0x0034f00001087983 */ /* 0x000ee40000300a00 */
[----:B------:R-:W-:Y:S01]  /*6c8a0*/  IMAD.MOV.U32 R3, RZ, RZ, R16 ;  /* 0x000000ffff037224 */ /* 0x000fe200078e0010 */
[----:B------:R-:W-:Y:S01]  /*6c8b0*/  MOV R28, R17 ;  /* 0x00000011001c7202 */ /* 0x000fe20000000f00 */
[C---:B--2---:R-:W-:Y:S08]  /*6c8c0*/  HMMA.16816.F32.BF16 R12, R24.reuse, R16, R12 ;  /* 0x00000010180c723c */ /* 0x044ff0000004180c */
[----:B---3--:R-:W-:Y:S01]  /*6c8d0*/  HMMA.16816.F32.BF16 R8, R24, R4, R8 ;  /* 0x000000041808723c */ /* 0x008fe20000041808 */
[----:B------:R-:W-:-:S02]  /*6c8e0*/  MOV R0, R4 ;  /* 0x0000000400007202 */ /* 0x000fc40000000f00 */
[----:B------:R-:W-:Y:S11]  /*6c8f0*/  MOV R2, R5 ;  /* 0x0000000500027202 */ /* 0x000ff60000000f00 */
[----:B------:R-:W-:Y:S09]  /*6c900*/  @!UPT UIADD3 URZ, URZ, URZ, URZ ;  /* 0x0000003f3f3ff290 */ /* 0x000ff2000fffe03f */
[----:B------:R0:W-:Y:S01]  /*6c910*/  STL.64 [R1+0x840], R8 ;  /* 0x0008400801007387 */ /* 0x0001e20000100a00 */
[----:B------:R1:W-:Y:S03]  /*6c920*/  STL.64 [R1+0x848], R10 ;  /* 0x0008480a01007387 */ /* 0x0003e60000100a00 */
[----:B0-----:R-:W2:Y:S01]  /*6c930*/  LDL.LU R8, [R1+0xd00] ;  /* 0x000d000001087983 */ /* 0x001ea20000300800 */
[----:B------:R-:W2:Y:S02]  /*6c940*/  LDL.LU R9, [R1+0xd04] ;  /* 0x000d040001097983 */ /* 0x000ea40000300800 */
[----:B-1----:R-:W2:Y:S02]  /*6c950*/  LDL.LU R10, [R1+0xd08] ;  /* 0x000d0800010a7983 */ /* 0x002ea40000300800 */
[----:B------:R-:W2:Y:S01]  /*6c960*/  LDL.LU R11, [R1+0xd0c] ;  /* 0x000d0c00010b7983 */ /* 0x000ea20000300800 */
[----:B------:R-:W3:Y:S01]  /*6c970*/  LDL.LU R4, [R1+0x1d0] ;  /* 0x0001d00001047983 */ /* 0x000ee20000300800 */
[----:B------:R-:W3:Y:S02]  /*6c980*/  LDL.LU R5, [R1+0x1d4] ;  /* 0x0001d40001057983 */ /* 0x000ee40000300800 */
[----:B------:R-:W3:Y:S02]  /*6c990*/  LDL.LU R6, [R1+0x1d8] ;  /* 0x0001d80001067983 */ /* 0x000ee40000300800 */
[----:B------:R-:W3:Y:S01]  /*6c9a0*/  LDL.LU R7, [R1+0x1dc] ;  /* 0x0001dc0001077983 */ /* 0x000ee20000300800 */
[----:B------:R-:W-:Y:S01]  /*6c9b0*/  STL.64 [R1+0x830], R12 ;  /* 0x0008300c01007387 */ /* 0x000fe20000100a00 */
[----:B------:R0:W-:Y:S03]  /*6c9c0*/  STL.64 [R1+0x838], R14 ;  /* 0x0008380e01007387 */ /* 0x0001e60000100a00 */
[----:B0-----:R-:W4:Y:S01]  /*6c9d0*/  LDL.LU.64 R14, [R1+0x34e8] ;  /* 0x0034e800010e7983 */ /* 0x001f220000300a00 */
[----:B------:R-:W4:Y:S02]  /*6c9e0*/  LDL.LU.64 R12, [R1+0x34e0] ;  /* 0x0034e000010c7983 */ /* 0x000f240000300a00 */
[----:B------:R-:W4:Y:S02]  /*6c9f0*/  LDL.LU.64 R16, [R1+0x34d8] ;  /* 0x0034d80001107983 */ /* 0x000f240000300a00 */
[C---:B----4-:R-:W-:Y:S01]  /*6ca00*/  HMMA.16816.F32.BF16 R12, R24.reuse, R16, R12 ;  /* 0x00000010180c723c */ /* 0x050fe2000004180c */
[----:B------:R-:W-:Y:S01]  /*6ca10*/  MOV R23, R16 ;  /* 0x0000001000177202 */ /* 0x000fe20000000f00 */
[----:B------:R-:W-:Y:S11]  /*6ca20*/  IMAD.MOV.U32 R29, RZ, RZ, R17 ;  /* 0x000000ffff1d7224 */ /* 0x000ff600078e0011 */
[----:B------:R-:W-:Y:S10]  /*6ca30*/  @!UPT UIADD3 URZ, URZ, URZ, URZ ;  /* 0x0000003f3f3ff290 */ /* 0x000ff4000fffe03f */
[----:B------:R-:W-:Y:S01]  /*6ca40*/  STL.64 [R1+0x820], R12 ;  /* 0x0008200c01007387 */ /* 0x000fe20000100a00 */
[----:B------:R0:W-:Y:S03]  /*6ca50*/  STL.64 [R1+0x828], R14 ;  /* 0x0008280e01007387 */ /* 0x0001e60000100a00 */
[----:B0-----:R-:W4:Y:S01]  /*6ca60*/  LDL.LU.64 R14, [R1+0x34d0] ;  /* 0x0034d000010e7983 */ /* 0x001f220000300a00 */
[----:B------:R-:W4:Y:S02]  /*6ca70*/  LDL.LU.64 R12, [R1+0x34c8] ;  /* 0x0034c800010c7983 */ /* 0x000f240000300a00 */
[----:B------:R-:W2:Y:S02]  /*6ca80*/  LDL.LU.64 R18, [R1+0x34c0] ;  /* 0x0034c00001127983 */ /* 0x000ea40000300a00 */
[----:B------:R-:W4:Y:S01]  /*6ca90*/  LDL.LU.64 R16, [R1+0x34b8] ;  /* 0x0034b80001107983 */ /* 0x000f220000300a00 */
[----:B------:R-:W-:Y:S01]  /*6caa0*/  STL.64 [R1+0x3468], R22 ;  /* 0x0034681601007387 */ /* 0x000fe20000100a00 */
[----:B------:R0:W-:Y:S03]  /*6cab0*/  STL.64 [R1+0x3460], R20 ;  /* 0x0034601401007387 */ /* 0x0001e60000100a00 */
[----:B0-----:R-:W2:Y:S01]  /*6cac0*/  LDL.LU R20, [R1+0x1b0] ;  /* 0x0001b00001147983 */ /* 0x001ea20000300800 */
[----:B------:R-:W2:Y:S02]  /*6cad0*/  LDL.LU R21, [R1+0x1b4] ;  /* 0x0001b40001157983 */ /* 0x000ea40000300800 */
[----:B------:R-:W2:Y:S02]  /*6cae0*/  LDL.LU R22, [R1+0x1b8] ;  /* 0x0001b80001167983 */ /* 0x000ea40000300800 */
[----:B------:R-:W2:Y:S01]  /*6caf0*/  LDL.LU R23, [R1+0x1bc] ;  /* 0x0001bc0001177983 */ /* 0x000ea20000300800 */
[C---:B----4-:R-:W-:Y:S01]  /*6cb00*/  HMMA.16816.F32.BF16 R12, R24.reuse, R16, R12 ;  /* 0x00000010180c723c */ /* 0x050fe2000004180c */
[----:B--2---:R-:W-:Y:S01]  /*6cb10*/  STL.64 [R1+0x3478], R22 ;  /* 0x0034781601007387 */ /* 0x004fe20000100a00 */
[----:B------:R0:W-:Y:S03]  /*6cb20*/  STL.64 [R1+0x3470], R20 ;  /* 0x0034701401007387 */ /* 0x0001e60000100a00 */
[----:B0-----:R-:W2:Y:S04]  /*6cb30*/  LDL R20, [R1+0xc0] ;  /* 0x0000c00001147983 */ /* 0x001ea80000100800 */
[----:B------:R-:W2:Y:S11]  /*6cb40*/  LDL R21, [R1+0xc4] ;  /* 0x0000c40001157983 */ /* 0x000eb60000100800 */
[----:B------:R-:W-:Y:S03]  /*6cb50*/  @!UPT UIADD3 URZ, URZ, URZ, URZ ;  /* 0x0000003f3f3ff290 */ /* 0x000fe6000fffe03f */
[----:B------:R-:W-:Y:S02]  /*6cb60*/  STL.64 [R1+0x810], R12 ;  /* 0x0008100c01007387 */ /* 0x000fe40000100a00 */
[----:B------:R0:W-:Y:S02]  /*6cb70*/  STL.64 [R1+0x818], R14 ;  /* 0x0008180e01007387 */ /* 0x0001e40000100a00 */
[----:B0-----:R-:W4:Y:S01]  /*6cb80*/  LDL.LU.64 R14, [R1+0x34b0] ;  /* 0x0034b000010e7983 */ /* 0x001f220000300a00 */
[----:B------:R-:W2:Y:S02]  /*6cb90*/  LDL.LU.64 R12, [R1+0x34a8] ;  /* 0x0034a800010c7983 */ /* 0x000ea40000300a00 */
[----:B------:R-:W-:Y:S02]  /*6cba0*/  STL.64 [R1+0x3388], R18 ;  /* 0x0033881201007387 */ /* 0x000fe40000100a00 */
[----:B------:R4:W-:Y:S01]  /*6cbb0*/  STL.64 [R1+0x3380], R16 ;  /* 0x0033801001007387 */ /* 0x0009e20000100a00 */
[----:B--2---:R-:W-:Y:S01]  /*6cbc0*/  HMMA.16816.F32.BF16 R8, R24, R12, R8 ;  /* 0x0000000c1808723c */ /* 0x004fe20000041808 */
[----:B----4-:R-:W-:-:S02]  /*6cbd0*/  MOV R16, R15 ;  /* 0x0000000f00107202 */ /* 0x010fc40000000f00 */
[----:B------:R-:W-:-:S05]  /*6cbe0*/  MOV R17, R14 ;  /* 0x0000000e00117202 */ /* 0x000fca0000000f00 */
[----:B------:R0:W-:Y:S04]  /*6cbf0*/  STL.64 [R1+0x3480], R16 ;  /* 0x0034801001007387 */ /* 0x0001e80000100a00 */
[----:B0-----:R-:W2:Y:S01]  /*6cc00*/  LDL.LU R16, [R1+0x1c0] ;  /* 0x0001c00001107983 */ /* 0x001ea20000300800 */
[----:B------:R-:W2:Y:S02]  /*6cc10*/  LDL.LU R17, [R1+0x1c4] ;  /* 0x0001c40001117983 */ /* 0x000ea40000300800 */
[----:B------:R-:W2:Y:S02]  /*6cc20*/  LDL.LU R18, [R1+0x1c8] ;  /* 0x0001c80001127983 */ /* 0x000ea40000300800 */
[----:B------:R-:W2:Y:S06]  /*6cc30*/  LDL.LU R19, [R1+0x1cc] ;  /* 0x0001cc0001137983 */ /* 0x000eac0000300800 */
[----:B------:R-:W-:Y:S01]  /*6cc40*/  STL.64 [R1+0x800], R8 ;  /* 0x0008000801007387 */ /* 0x000fe20000100a00 */
[----:B------:R0:W-:Y:S03]  /*6cc50*/  STL.64 [R1+0x808], R10 ;  /* 0x0008080a01007387 */ /* 0x0001e60000100a00 */
[----:B0-----:R-:W4:Y:S01]  /*6cc60*/  LDL.LU.64 R10, [R1+0x34a0] ;  /* 0x0034a000010a7983 */ /* 0x001f220000300a00 */
[----:B------:R-:W3:Y:S02]  /*6cc70*/  LDL.LU.64 R8, [R1+0x3498] ;  /* 0x0034980001087983 */ /* 0x000ee40000300a00 */
[----:B------:R0:W-:Y:S02]  /*6cc80*/  STL.64 [R1+0x3378], R12 ;  /* 0x0033780c01007387 */ /* 0x0001e40000100a00 */
[----:B0-----:R-:W2:Y:S01]  /*6cc90*/  LDL.LU R12, [R1+0x1a0] ;  /* 0x0001a000010c7983 */ /* 0x001ea20000300800 */
[----:B------:R-:W2:Y:S02]  /*6cca0*/  LDL.LU R13, [R1+0x1a4] ;  /* 0x0001a400010d7983 */ /* 0x000ea40000300800 */
[----:B------:R-:W2:Y:S02]  /*6ccb0*/  LDL.LU R14, [R1+0x1a8] ;  /* 0x0001a800010e7983 */ /* 0x000ea40000300800 */
[----:B------:R-:W2:Y:S01]  /*6ccc0*/  LDL.LU R15, [R1+0x1ac] ;  /* 0x0001ac00010f7983 */ /* 0x000ea20000300800 */
[----:B---3--:R-:W-:Y:S01]  /*6ccd0*/  HMMA.16816.F32.BF16 R24, R24, R8, R4 ;  /* 0x000000081818723c */ /* 0x008fe20000041804 */
[----:B------:R-:W2:Y:S01]  /*6cce0*/  LDL.LU.64 R6, [R1+0x3490] ;  /* 0x0034900001067983 */ /* 0x000ea20000300a00 */
[----:B------:R-:W2:Y:S11]  /*6ccf0*/  LDL.LU.64 R4, [R1+0x3488] ;  /* 0x0034880001047983 */ /* 0x000eb60000300a00 */
[----:B------:R-:W-:Y:S10]  /*6cd00*/  @!UPT UIADD3 URZ, URZ, URZ, URZ ;  /* 0x0000003f3f3ff290 */ /* 0x000ff4000fffe03f */
[----:B------:R-:W-:Y:S01]  /*6cd10*/  STL.64 [R1+0x7e0], R24 ;  /* 0x0007e01801007387 */ /* 0x000fe20000100a00 */
[----:B------:R-:W-:Y:S01]  /*6cd20*/  STL.64 [R1+0x7e8], R26 ;  /* 0x0007e81a01007387 */ /* 0x000fe20000100a00 */
[----:B--2---:R-:W-:Y:S02]  /*6cd30*/  HMMA.16816.F32.BF16 R20, R4, R20, R16 ;  /* 0x000000140414723c */ /* 0x004fe40000041810 */
[----:B------:R-:W2:Y:S11]  /*6cd40*/  LDL.LU.64 R16, [R1+0x3480] ;  /* 0x0034800001107983 */ /* 0x000eb60000300a00 */
[----:B------:R-:W-:Y:S10]  /*6cd50*/  @!UPT UIADD3 URZ, URZ, URZ, URZ ;  /* 0x0000003f3f3ff290 */ /* 0x000ff4000fffe03f */
[----:B------:R-:W-:Y:S01]  /*6cd60*/  STL.64 [R1+0x7d0], R20 ;  /* 0x0007d01401007387 */ /* 0x000fe20000100a00 */
[----:B------:R0:W-:Y:S03]  /*6cd70*/  STL.64 [R1+0x7d8], R22 ;  /* 0x0007d81601007387 */ /* 0x0001e60000100a00 */
[----:B0-----:R-:W3:Y:S01]  /*6cd80*/  LDL.LU.64 R22, [R1+0x3478] ;  /* 0x0034780001167983 */ /* 0x001ee20000300a00 */
[----:B------:R-:W3:Y:S02]  /*6cd90*/  LDL.LU.64 R20, [R1+0x3470] ;  /* 0x0034700001147983 */ /* 0x000ee40000300a00 */
[----:B----4-:R-:W-:Y:S01]  /*6cda0*/  IMAD.MOV.U32 R24, RZ, RZ, R11 ;  /* 0x000000ffff187224 */ /* 0x010fe200078e000b */
[----:B------:R-:W-:-:S07]  /*6cdb0*/  MOV R25, R10 ;  /* 0x0000000a00197202 */ /* 0x000fce0000000f00 */
[C---:B---3--:R-:W-:Y:S01]  /*6cdc0*/  HMMA.16816.F32.BF16 R24, R4.reuse, R24, R20 ;  /* 0x000000180418723c */ /* 0x048fe20000041814 */
[----:B------:R-:W3:Y:S01]  /*6cdd0*/  LDL.LU.64 R22, [R1+0x3468] ;  /* 0x0034680001167983 */ /* 0x000ee20000300a00 */
[----:B------:R-:W4:Y:S11]  /*6cde0*/  LDL.LU.64 R20, [R1+0x3460] ;  /* 0x0034600001147983 */ /* 0x000f360000300a00 */
[----:B------:R-:W-:Y:S11]  /*6cdf0*/  @!UPT UIADD3 URZ, URZ, URZ, URZ ;  /* 0x0000003f3f3ff290 */ /* 0x000ff6000fffe03f */
[----:B------:R-:W-:Y:S01]  /*6ce00*/  IMAD.MOV.U32 R11, RZ, RZ, R27 ;  /* 0x000000ffff0b7224 */ /* 0x000fe200078e001b */
[----:B------:R-:W-:Y:S01]  /*6ce10*/  MOV R10, R26 ;  /* 0x0000001a000a7202 */ /* 0x000fe20000000f00 */
[----:B------:R-:W-:Y:S03]  /*6ce20*/  STL.64 [R1+0x7c0], R24 ;  /* 0x0007c01801007387 */ /* 0x000fe60000100a00 */
[----:B------:R-:W-:Y:S01]  /*6ce30*/  STL [R1+0x2bd4], R11 ;  /* 0x002bd40b01007387 */ /* 0x000fe20000100800 */
[----:B------:R-:W-:Y:S01]  /*6ce40*/  STL [R1+0x2bd0], R10 ;  /* 0x002bd00a01007387 */ /* 0x000fe20000100800 */
[----:B------:R2:W-:Y:S02]  /*6ce50*/  STL.64 [R1+0x3440], R8 ;  /* 0x0034400801007387 */ /* 0x0005e40000100a00 */
[----:B--2---:R-:W-:Y:S01]  /*6ce60*/  HMMA.16816.F32.BF16 R8, R4, R16, R12 ;  /* 0x000000100408723c */ /* 0x004fe2000004180c */
[----:B------:R-:W2:Y:S11]  /*6ce70*/  LDL.LU R12, [R1+0xc80] ;  /* 0x000c8000010c7983 */ /* 0x000eb60000300800 */
[----:B------:R-:W-:Y:S11]  /*6ce80*/  @!UPT UIADD3 URZ, URZ, URZ, URZ ;  /* 0x0000003f3f3ff290 */ /* 0x000ff6000fffe03f */
[----:B------:R-:W-:Y:S01]  /*6ce90*/  STL.64 [R1+0x7b0], R8 ;  /* 0x0007b00801007387 */ /* 0x000fe20000100a00 */
[----:B------:R-:W-:Y:S02]  /*6cea0*/  STL.64 [R1+0x7b8], R10 ;  /* 0x0007b80a01007387 */ /* 0x000fe40000100a00 */
[----:B------:R-:W2:Y:S02]  /*6ceb0*/  LDL.LU R13, [R1+0xc84] ;  /* 0x000c8400010d7983 */ /* 0x000ea40000300800 */
[----:B------:R-:W2:Y:S01]  /*6cec0*/  LDL.LU R14, [R1+0xc88] ;  /* 0x000c8800010e7983 */ /* 0x000ea20000300800 */
[----:B------:R-:W2:Y:S01]  /*6ced0*/  LDL.LU R15, [R1+0xc8c] ;  /* 0x000c8c00010f7983 */ /* 0x000ea20000300800 */
[----:B------:R-:W-:Y:S02]  /*6cee0*/  MOV R17, R29 ;  /* 0x0000001d00117202 */ /* 0x000fe40000000f00 */
[----:B---3--:R-:W-:Y:S01]  /*6cef0*/  MOV R16, R23 ;  /* 0x0000001700107202 */ /* 0x008fe20000000f00 */
[----:B--2---:R-:W-:Y:S01]  /*6cf00*/  STL.64 [R1+0x3398], R14 ;  /* 0x0033980e01007387 */ /* 0x004fe20000100a00 */
[----:B------:R-:W-:Y:S02]  /*6cf10*/  STL.64 [R1+0x3390], R12 ;  /* 0x0033900c01007387 */ /* 0x000fe40000100a00 */
[----:B------:R-:W2:Y:S02]  /*6cf20*/  LDL.LU R23, [R1+0x345c] ;  /* 0x00345c0001177983 */ /* 0x000ea40000300800 */
[----:B------:R-:W3:Y:S01]  /*6cf30*/  LDL.LU R29, [R1+0x3458] ;  /* 0x00345800011d7983 */ /* 0x000ee20000300800 */
[----:B------:R0:W-:Y:S02]  /*6cf40*/  STL.64 [R1+0x33a0], R16 ;  /* 0x0033a01001007387 */ /* 0x0001e40000100a00 */
[----:B0-----:R-:W-:Y:S01]  /*6cf50*/  IMAD.MOV.U32 R16, RZ, RZ, R3 ;  /* 0x000000ffff107224 */ /* 0x001fe200078e0003 */
[----:B------:R-:W-:Y:S01]  /*6cf60*/  MOV R17, R28 ;  /* 0x0000001c00117202 */ /* 0x000fe20000000f00 */
[----:B------:R-:W2:Y:S01]  /*6cf70*/  LDL.LU R3, [R1+0x3454] ;  /* 0x0034540001037983 */ /* 0x000ea20000300800 */
[----:B------:R-:W2:Y:S03]  /*6cf80*/  LDL.LU R28, [R1+0x3450] ;  /* 0x00345000011c7983 */ /* 0x000ea60000300800 */
[----:B------:R0:W-:Y:S01]  /*6cf90*/  STL.64 [R1+0x33b8], R16 ;  /* 0x0033b81001007387 */ /* 0x0001e20000100a00 */
[----:B------:R-:W2:Y:S02]  /*6cfa0*/  LDL.LU R12, [R1+0xc90] ;  /* 0x000c9000010c7983 */ /* 0x000ea40000300800 */
[----:B------:R-:W2:Y:S02]  /*6cfb0*/  LDL.LU R13, [R1+0xc94] ;  /* 0x000c9400010d7983 */ /* 0x000ea40000300800 */
[----:B------:R-:W2:Y:S01]  /*6cfc0*/  LDL.LU R14, [R1+0xc98] ;  /* 0x000c9800010e7983 */ /* 0x000ea20000300800 */
[----:B------:R-:W2:Y:S01]  /*6cfd0*/  LDL.LU R15, [R1+0xc9c] ;  /* 0x000c9c00010f7983 */ /* 0x000ea20000300800 */
[----:B0-----:R-:W-:Y:S01]  /*6cfe0*/  MOV R16, R0 ;  /* 0x0000000000107202 */ /* 0x001fe20000000f00 */
[----:B------:R-:W-:-:S02]  /*6cff0*/  IMAD.MOV.U32 R17, RZ, RZ, R2 ;  /* 0x000000ffff117224 */ /* 0x000fc400078e0002 */
[----:B------:R-:W3:Y:S01]  /*6d000*/  LDL.LU R0, [R1+0x344c] ;  /* 0x00344c0001007983 */ /* 0x000ee20000300800 */
[----:B------:R-:W3:Y:S03]  /*6d010*/  LDL.LU R2, [R1+0x3448] ;  /* 0x0034480001027983 */ /* 0x000ee60000300800 */
[----:B------:R4:W-:Y:S02]  /*6d020*/  STL.64 [R1+0x33d0], R16 ;  /* 0x0033d01001007387 */ /* 0x0009e40000100a00 */
[----:B----4-:R-:W-:Y:S02]  /*6d030*/  MOV R16, R21 ;  /* 0x0000001500107202 */ /* 0x010fe40000000f00 */
[----:B------:R-:W-:Y:S01]  /*6d040*/  MOV R17, R20 ;  /* 0x0000001400117202 */ /* 0x000fe20000000f00 */
[----:B--2---:R-:W-:Y:S01]  /*6d050*/  STL.64 [R1+0x33b0], R14 ;  /* 0x0033b00e01007387 */ /* 0x004fe20000100a00 */
[----:B------:R0:W-:Y:S03]  /*6d060*/  STL.64 [R1+0x33a8], R12 ;  /* 0x0033a80c01007387 */ /* 0x0001e60000100a00 */
[----:B0-----:R-:W2:Y:S01]  /*6d070*/  LDL.LU R12, [R1+0xca0] ;  /* 0x000ca000010c7983 */ /* 0x001ea20000300800 */
[----:B------:R-:W2:Y:S02]  /*6d080*/  LDL.LU R13, [R1+0xca4] ;  /* 0x000ca400010d7983 */ /* 0x000ea40000300800 */
[----:B------:R-:W4:Y:S02]  /*6d090*/  LDL.LU R14, [R1+0xca8] ;  /* 0x000ca800010e7983 */ /* 0x000f240000300800 */
[----:B------:R-:W4:Y:S01]  /*6d0a0*/  LDL.LU R15, [R1+0xcac] ;  /* 0x000cac00010f7983 */ /* 0x000f220000300800 */
[----:B------:R0:W-:Y:S04]  /*6d0b0*/  STL.64 [R1+0x33e8], R16 ;  /* 0x0033e81001007387 */ /* 0x0001e80000100a00 */
[----:B0-----:R-:W2:Y:S01]  /*6d0c0*/  LDL.LU R16, [R1+0xcd0] ;  /* 0x000cd00001107983 */ /* 0x001ea20000300800 */
[----:B------:R-:W2:Y:S02]  /*6d0d0*/  LDL.LU R17, [R1+0xcd4] ;  /* 0x000cd40001117983 */ /* 0x000ea40000300800 */
[----:B------:R-:W2:Y:S02]  /*6d0e0*/  LDL.LU R18, [R1+0xcd8] ;  /* 0x000cd80001127983 */ /* 0x000ea40000300800 */
[----:B------:R-:W2:Y:S01]  /*6d0f0*/  LDL.LU R19, [R1+0xcdc] ;  /* 0x000cdc0001137983 */ /* 0x000ea20000300800 */
[----:B------:R-:W2:Y:S01]  /*6d100*/  LDL.64 R24, [R1+0x70] ;  /* 0x0000700001187983 */ /* 0x000ea20000100a00 */
[----:B------:R-:W-:Y:S01]  /*6d110*/  IMAD.MOV.U32 R20, RZ, RZ, R23 ;  /* 0x000000ffff147224 */ /* 0x000fe200078e0017 */
[----:B------:R-:W-:-:S02]  /*6d120*/  MOV R21, R22 ;  /* 0x0000001600157202 */ /* 0x000fc40000000f00 */
[----:B--2---:R0:W-:Y:S01]  /*6d130*/  STL.64 [R1+0x3420], R24 ;  /* 0x0034201801007387 */ /* 0x0041e20000100a00 */
[----:B------:R-:W-:Y:S02]  /*6d140*/  STL.64 [R1+0x3400], R18 ;  /* 0x0034001201007387 */ /* 0x000fe40000100a00 */
[----:B------:R-:W-:Y:S01]  /*6d150*/  STL.64 [R1+0x33f8], R16 ;  /* 0x0033f81001007387 */ /* 0x000fe20000100a00 */
[----:B0-----:R-:W-:Y:S01]  /*6d160*/  MOV R24, R28 ;  /* 0x0000001c00187202 */ /* 0x001fe20000000f00 */
[----:B------:R-:W-:-:S05]  /*6d170*/  IMAD.MOV.U32 R25, RZ, RZ, R3 ;  /* 0x000000ffff197224 */ /* 0x000fca00078e0003 */
[----:B------:R-:W-:Y:S01]  /*6d180*/  STL.64 [R1+0x3438], R24 ;  /* 0x0034381801007387 */ /* 0x000fe20000100a00 */
[----:B------:R-:W2:Y:S02]  /*6d190*/  LDL.LU R8, [R1+0x190] ;  /* 0x0001900001087983 */ /* 0x000ea40000300800 */
[----:B------:R-:W2:Y:S02]  /*6d1a0*/  LDL.LU R9, [R1+0x194] ;  /* 0x0001940001097983 */ /* 0x000ea40000300800 */
[----:B------:R-:W2:Y:S01]  /*6d1b0*/  LDL.LU R10, [R1+0x198] ;  /* 0x00019800010a7983 */ /* 0x000ea20000300800 */
[----:B------:R-:W2:Y:S01]  /*6d1c0*/  LDL.LU R11, [R1+0x19c] ;  /* 0x00019c00010b7983 */ /* 0x000ea20000300800 */
        /* <DEDUP_REMOVED lines=11> */
[----:B---3--:R-:W-:-:S02]  /*6d280*/  MOV R24, R2 ;  /* 0x0000000200187202 */ /* 0x008fc40000000f00 */
[----:B------:R-:W-:Y:S01]  /*6d290*/  MOV R25, R0 ;  /* 0x0000000000197202 */ /* 0x000fe20000000f00 */
        /* <DEDUP_REMOVED lines=10> */
[----:B----4-:R-:W-:Y:S01]  /*6d340*/  STL.64 [R1+0x33c8], R14 ;  /* 0x0033c80e01007387 */ /* 0x010fe20000100a00 */
[----:B------:R0:W-:Y:S03]  /*6d350*/  STL.64 [R1+0x33c0], R12 ;  /* 0x0033c00c01007387 */ /* 0x0001e60000100a00 */
[----:B0-----:R-:W4:Y:S01]  /*6d360*/  LDL.LU R12, [R1+0xcb0] ;  /* 0x000cb000010c7983 */ /* 0x001f220000300800 */
[----:B------:R-:W4:Y:S02]  /*6d370*/  LDL.LU R13, [R1+0xcb4] ;  /* 0x000cb400010d7983 */ /* 0x000f240000300800 */
[----:B------:R-:W2:Y:S02]  /*6d380*/  LDL.LU R14, [R1+0xcb8] ;  /* 0x000cb800010e7983 */ /* 0x000ea40000300800 */
[----:B------:R-:W2:Y:S01]  /*6d390*/  LDL.LU R15, [R1+0xcbc] ;  /* 0x000cbc00010f7983 */ /* 0x000ea20000300800 */
[----:B------:R-:W-:Y:S01]  /*6d3a0*/  HMMA.16816.F32.BF16 R24, R4, R24, R8 ;  /* 0x000000180418723c */ /* 0x000fe20000041808 */
[----:B--2---:R-:W-:Y:S01]  /*6d3b0*/  STL.64 [R1+0x33e0], R14 ;  /* 0x0033e00e01007387 */ /* 0x004fe20000100a00 */
[----:B----4-:R0:W-:Y:S03]  /*6d3c0*/  STL.64 [R1+0x33d8], R12 ;  /* 0x0033d80c01007387 */ /* 0x0101e60000100a00 */
[----:B0-----:R-:W2:Y:S01]  /*6d3d0*/  LDL.LU R12, [R1+0xcc0] ;  /* 0x000cc000010c7983 */ /* 0x001ea20000300800 */
[----:B------:R-:W2:Y:S02]  /*6d3e0*/  LDL.LU R13, [R1+0xcc4] ;  /* 0x000cc400010d7983 */ /* 0x000ea40000300800 */
[----:B------:R-:W2:Y:S02]  /*6d3f0*/  LDL.LU R14, [R1+0xcc8] ;  /* 0x000cc800010e7983 */ /* 0x000ea40000300800 */
[----:B------:R-:W2:Y:S01]  /*6d400*/  LDL.LU R15, [R1+0xccc] ;  /* 0x000ccc00010f7983 */ /* 0x000ea20000300800 */
[----:B------:R-:W4:Y:S11]  /*6d410*/  LDL.LU.64 R8, [R1+0x3440] ;  /* 0x0034400001087983 */ /* 0x000f360000300a00 */
[----:B------:R-:W-:Y:S01]  /*6d420*/  @!UPT UIADD3 URZ, URZ, URZ, URZ ;  /* 0x0000003f3f3ff290 */ /* 0x000fe2000fffe03f */
[----:B------:R0:W-:Y:S02]  /*6d430*/  STL.64 [R1+0x7a0], R24 ;  /* 0x0007a01801007387 */ /* 0x0001e40000100a00 */
[----:B0-----:R-:W2:Y:S01]  /*6d440*/  LDL.LU.64 R24, [R1+0x3438] ;  /* 0x0034380001187983 */ /* 0x001ea20000300a00 */
[----:B------:R-:W-:Y:S01]  /*6d450*/  IMAD.MOV.U32 R11, RZ, RZ, R26 ;  /* 0x000000ffff0b7224 */ /* 0x000fe200078e001a */
[----:B------:R-:W-:-:S05]  /*6d460*/  MOV R10, R27 ;  /* 0x0000001b000a7202 */ /* 0x000fca0000000f00 */
[----:B------:R-:W-:Y:S01]  /*6d470*/  STL [R1+0x2be0], R10 ;  /* 0x002be00a01007387 */ /* 0x000fe20000100800 */
[----:B------:R-:W-:Y:S01]  /*6d480*/  STL [R1+0x2bdc], R11 ;  /* 0x002bdc0b01007387 */ /* 0x000fe20000100800 */
[C---:B--2---:R-:W-:Y:S02]  /*6d490*/  HMMA.16816.F32.BF16 R24, R4.reuse, R24, R20 ;  /* 0x000000180418723c */ /* 0x044fe40000041814 */
[----:B------:R-:W2:Y:S01]  /*6d4a0*/  LDL.LU.64 R22, [R1+0x3430] ;  /* 0x0034300001167983 */ /* 0x000ea20000300a00 */
[----:B------:R-:W2:Y:S11]  /*6d4b0*/  LDL.LU.64 R20, [R1+0x3428] ;  /* 0x0034280001147983 */ /* 0x000eb60000300a00 */
[----:B------:R-:W-:Y:S09]  /*6d4c0*/  @!UPT UIADD3 URZ, URZ, URZ, URZ ;  /* 0x0000003f3f3ff290 */ /* 0x000ff2000fffe03f */
[----:B------:R0:W-:Y:S01]  /*6d4d0*/  STL.64 [R1+0x790], R24 ;  /* 0x0007901801007387 */ /* 0x0001e20000100a00 */
[----:B------:R-:W-:Y:S03]  /*6d4e0*/  STL.64 [R1+0x798], R26 ;  /* 0x0007981a01007387 */ /* 0x000fe60000100a00 */
[----:B0-----:R-:W2:Y:S02]  /*6d4f0*/  LDL.LU.64 R24, [R1+0x3420] ;  /* 0x0034200001187983 */ /* 0x001ea40000300a00 */
[C---:B--2---:R-:W-:Y:S01]  /*6d500*/  HMMA.16816.F32.BF16 R20, R4.reuse, R24, R20 ;  /* 0x000000180414723c */ /* 0x044fe20000041814 */
[----:B------:R-:W-:Y:S01]  /*6d510*/  MOV R10, R24 ;  /* 0x00000018000a7202 */ /* 0x000fe20000000f00 */
[----:B------:R-:W-:Y:S02]  /*6d520*/  IMAD.MOV.U32 R3, RZ, RZ, R25 ;  /* 0x000000ffff037224 */ /* 0x000fe400078e0019 */
        /* <DEDUP_REMOVED lines=8> */
[----:B0-----:R-:W2:Y:S02]  /*6d5b0*/  LDL.64 R24, [R1+0x60] ;  /* 0x0000600001187983 */ /* 0x001ea40000100a00 */
[C---:B--2---:R-:W-:Y:S11]  /*6d5c0*/  HMMA.16816.F32.BF16 R20, R4.reuse, R24, R20 ;  /* 0x000000180414723c */ /* 0x044ff60000041814 */
[----:B------:R-:W-:Y:S11]  /*6d5d0*/  @!UPT UIADD3 URZ, URZ, URZ, URZ ;  /* 0x0000003f3f3ff290 */ /* 0x000ff6000fffe03f */
[----:B------:R-:W-:Y:S01]  /*6d5e0*/  @!UPT UIADD3 URZ, URZ, URZ, URZ ;  /* 0x0000003f3f3ff290 */ /* 0x000fe2000fffe03f */
[----:B------:R0:W-:Y:S01]  /*6d5f0*/  STL.64 [R1+0x780], R20 ;  /* 0x0007801401007387 */ /* 0x0001e20000100a00 */
[----:B------:R-:W-:Y:S03]  /*6d600*/  STL.64 [R1+0x788], R22 ;  /* 0x0007881601007387 */ /* 0x000fe60000100a00 */
[----:B0-----:R-:W3:Y:S01]  /*6d610*/  LDL.LU.64 R20, [R1+0x3408] ;  /* 0x0034080001147983 */ /* 0x001ee20000300a00 */
[----:B------:R0:W-:Y:S03]  /*6d620*/  STL.64 [R1+0x3328], R24 ;  /* 0x0033281801007387 */ /* 0x0001e60000100a00 */
[----:B0-----:R-:W2:Y:S01]  /*6d630*/  LDL.LU R24, [R1+0xc70] ;  /* 0x000c700001187983 */ /* 0x001ea20000300800 */
[----:B------:R-:W2:Y:S02]  /*6d640*/  LDL.LU R25, [R1+0xc74] ;  /* 0x000c740001197983 */ /* 0x000ea40000300800 */
[----:B------:R-:W2:Y:S02]  /*6d650*/  LDL.LU R26, [R1+0xc78] ;  /* 0x000c7800011a7983 */ /* 0x000ea40000300800 */
[----:B------:R-:W2:Y:S01]  /*6d660*/  LDL.LU R27, [R1+0xc7c] ;  /* 0x000c7c00011b7983 */ /* 0x000ea20000300800 */
[C---:B---3--:R-:W-:Y:S01]  /*6d670*/  HMMA.16816.F32.BF16 R20, R4.reuse, R20, R16 ;  /* 0x000000140414723c */ /* 0x048fe20000041810 */
[----:B------:R-:W3:Y:S01]  /*6d680*/  LDL.LU.64 R18, [R1+0x3400] ;  /* 0x0034000001127983 */ /* 0x000ee20000300a00 */
[----:B------:R-:W3:Y:S11]  /*6d690*/  LDL.LU.64 R16, [R1+0x33f8] ;  /* 0x0033f80001107983 */ /* 0x000ef60000300a00 */
[----:B------:R-:W-:Y:S10]  /*6d6a0*/  @!UPT UIADD3 URZ, URZ, URZ, URZ ;  /* 0x0000003f3f3ff290 */ /* 0x000ff4000fffe03f */
[----:B------:R0:W-:Y:S01]  /*6d6b0*/  STL.64 [R1+0x770], R20 ;  /* 0x0007701401007387 */ /* 0x0001e20000100a00 */
[----:B------:R-:W-:Y:S03]  /*6d6c0*/  STL.64 [R1+0x778], R22 ;  /* 0x0007781601007387 */ /* 0x000fe60000100a00 */
[----:B0-----:R-:W3:Y:S02]  /*6d6d0*/  LDL.LU.64 R20, [R1+0x33f0] ;  /* 0x0033f00001147983 */ /* 0x001ee40000300a00 */
[C---:B---3--:R-:W-:Y:S11]  /*6d6e0*/  HMMA.16816.F32.BF16 R16, R4.reuse, R20, R16 ;  /* 0x000000140410723c */ /* 0x048ff60000041810 */
[----:B------:R-:W-:Y:S11]  /*6d6f0*/  @!UPT UIADD3 URZ, URZ, URZ, URZ ;  /* 0x0000003f3f3ff290 */ /* 0x000ff6000fffe03f */
[----:B------:R-:W-:Y:S01]  /*6d700*/  @!UPT UIADD3 URZ, URZ, URZ, URZ ;  /* 0x0000003f3f3ff290 */ /* 0x000fe2000fffe03f */
[----:B------:R0:W-:Y:S01]  /*6d710*/  STL.64 [R1+0x760], R16 ;  /* 0x0007601001007387 */ /* 0x0001e20000100a00 */
[----:B------:R1:W-:Y:S03]  /*6d720*/  STL.64 [R1+0x768], R18 ;  /* 0x0007681201007387 */ /* 0x0003e60000100a00 */
[----:B0-----:R-:W1:Y:S01]  /*6d730*/  LDL.LU.64 R16, [R1+0x33e8] ;  /* 0x0033e80001107983 */ /* 0x001e620000300a00 */
[----:B------:R-:W-:Y:S02]  /*6d740*/  MOV R2, R20 ;  /* 0x0000001400027202 */ /* 0x000fe40000000f00 */
[----:B------:R-:W-:Y:S01]  /*6d750*/  MOV R0, R21 ;  /* 0x0000001500007202 */ /* 0x000fe20000000f00 */
[----:B------:R-:W4:Y:S01]  /*6d760*/  LDL.LU R20, [R1+0x6b0] ;  /* 0x0006b00001147983 */ /* 0x000f220000300800 */
[----:B------:R-:W4:Y:S01]  /*6d770*/  LDL.LU R21, [R1+0x6b4] ;  /* 0x0006b40001157983 */ /* 0x000f220000300800 */
[----:B------:R-:W4:Y:S02]  /*6d780*/  LDL.LU R22, [R1+0x6b8] ;  /* 0x0006b80001167983 */ /* 0x000f240000300800 */
[----:B------:R-:W4:Y:S01]  /*6d790*/  LDL.LU R23, [R1+0x6bc] ;  /* 0x0006bc0001177983 */ /* 0x000f220000300800 */
[C---:B-1----:R-:W-:Y:S01]  /*6d7a0*/  HMMA.16816.F32.BF16 R16, R4.reuse, R16, R12 ;  /* 0x000000100410723c */ /* 0x042fe2000004180c */
[----:B------:R-:W3:Y:S01]  /*6d7b0*/  LDL.LU.64 R14, [R1+0x33e0] ;  /* 0x0033e000010e7983 */ /* 0x000ee20000300a00 */
[----:B------:R-:W3:Y:S11]  /*6d7c0*/  LDL.LU.64 R12, [R1+0x33d8] ;  /* 0x0033d800010c7983 */ /* 0x000ef60000300a00 */
[----:B------:R-:W-:Y:S10]  /*6d7d0*/  @!UPT UIADD3 URZ, URZ, URZ, URZ ;  /* 0x0000003f3f3ff290 */ /* 0x000ff4000fffe03f */
[----:B------:R0:W-:Y:S01]  /*6d7e0*/  STL.64 [R1+0x750], R16 ;  /* 0x0007501001007387 */ /* 0x0001e20000100a00 */
[----:B------:R3:W-:Y:S03]  /*6d7f0*/  STL.64 [R1+0x758], R18 ;  /* 0x0007581201007387 */ /* 0x0007e60000100a00 */
[----:B0-----:R-:W3:Y:S02]  /*6d800*/  LDL.LU.64 R16, [R1+0x33d0] ;  /* 0x0033d00001107983 */ /* 0x001ee40000300a00 */
[C---:B---3--:R-:W-:Y:S02]  /*6d810*/  HMMA.16816.F32.BF16 R16, R4.reuse, R16, R12 ;  /* 0x000000100410723c */ /* 0x048fe4000004180c */
[----:B------:R-:W3:Y:S01]  /*6d820*/  LDL.LU.64 R14, [R1+0x33c8] ;  /* 0x0033c800010e7983 */ /* 0x000ee20000300a00 */
[----:B------:R-:W3:Y:S11]  /*6d830*/  LDL.LU.64 R12, [R1+0x33c0] ;  /* 0x0033c000010c7983 */ /* 0x000ef60000300a00 */
[----:B------:R-:W-:Y:S09]  /*6d840*/  @!UPT UIADD3 URZ, URZ, URZ, URZ ;  /* 0x0000003f3f3ff290 */ /* 0x000ff2000fffe03f */
        /* <DEDUP_REMOVED lines=16> */
[----:B0-----:R-:W2:Y:S01]  /*6d950*/  LDL.LU.64 R18, [R1+0x3388] ;  /* 0x0033880001127983 */ /* 0x001ea20000300a00 */
[----:B------:R-:W3:Y:S02]  /*6d960*/  LDL.LU.64 R16, [R1+0x3380] ;  /* 0x0033800001107983 */ /* 0x000ee40000300a00 */
[C---:B---3--:R-:W-:Y:S11]  /*6d970*/  HMMA.16816.F32.BF16 R12, R4.reuse, R16, R12 ;  /* 0x00000010040c723c */ /* 0x048ff6000004180c */
[----:B------:R-:W-:Y:S11]  /*6d980*/  @!UPT UIADD3 URZ, URZ, URZ, URZ ;  /* 0x0000003f3f3ff290 */ /* 0x000ff6000fffe03f */
[----:B------:R-:W-:Y:S01]  /*6d990*/  @!UPT UIADD3 URZ, URZ, URZ, URZ ;  /* 0x0000003f3f3ff290 */ /* 0x000fe2000fffe03f */
[----:B------:R0:W-:Y:S01]  /*6d9a0*/  STL.64 [R1+0x710], R12 ;  /* 0x0007100c01007387 */ /* 0x0001e20000100a00 */
[----:B------:R-:W-:Y:S03]  /*6d9b0*/  STL.64 [R1+0x718], R14 ;  /* 0x0007180e01007387 */ /* 0x000fe60000100a00 */
[----:B0-----:R-:W3:Y:S01]  /*6d9c0*/  LDL.LU.64 R12, [R1+0x3378] ;  /* 0x00337800010c7983 */ /* 0x001ee20000300a00 */
[----:B--2---:R-:W-:Y:S02]  /*6d9d0*/  STL.64 [R1+0x32a0], R18 ;  /* 0x0032a01201007387 */ /* 0x004fe40000100a00 */
[----:B------:R0:W-:Y:S02]  /*6d9e0*/  STL.64 [R1+0x3298], R16 ;  /* 0x0032981001007387 */ /* 0x0001e40000100a00 */
[----:B0-----:R-:W2:Y:S04]  /*6d9f0*/  LDL.64 R16, [R1+0x90] ;  /* 0x0000900001107983 */ /* 0x001ea80000100a00 */
[----:B--2---:R3:W-:Y:S02]  /*6da00*/  STL.64 [R1+0x3340], R16 ;  /* 0x0033401001007387 */ /* 0x0047e40000100a00 */
[C---:B---3--:R-:W-:Y:S02]  /*6da10*/  HMMA.16816.F32.BF16 R16, R4.reuse, R12, R24 ;  /* 0x0000000c0410723c */ /* 0x048fe40000041818 */
[----:B------:R0:W-:Y:S04]  /*6da20*/  STL.64 [R1+0x3360], R12 ;  /* 0x0033600c01007387 */ /* 0x0001e80000100a00 */
[----:B0-----:R-:W2:Y:S11]  /*6da30*/  LDL.LU R12, [R1+0x6a0] ;  /* 0x0006a000010c7983 */ /* 0x001eb60000300800 */
[----:B------:R-:W-:Y:S06]  /*6da40*/  @!UPT UIADD3 URZ, URZ, URZ, URZ ;  /* 0x0000003f3f3ff290 */ /* 0x000fec000fffe03f */
[----:B------:R0:W-:Y:S01]  /*6da50*/  STL.64 [R1+0x700], R16 ;  /* 0x0007001001007387 */ /* 0x0001e20000100a00 */
[----:B------:R-:W-:Y:S02]  /*6da60*/  STL.64 [R1+0x708], R18 ;  /* 0x0007081201007387 */ /* 0x000fe40000100a00 */
[----:B------:R-:W2:Y:S02]  /*6da70*/  LDL.LU R13, [R1+0x6a4] ;  /* 0x0006a400010d7983 */ /* 0x000ea40000300800 */
[----:B------:R-:W2:Y:S01]  /*6da80*/  LDL.LU R14, [R1+0x6a8] ;  /* 0x0006a800010e7983 */ /* 0x000ea20000300800 */
[----:B------:R-:W2:Y:S04]  /*6da90*/  LDL.LU R15, [R1+0x6ac] ;  /* 0x0006ac00010f7983 */ /* 0x000ea80000300800 */
[----:B0-----:R-:W3:Y:S04]  /*6daa0*/  LDL.64 R16, [R1+0xa0] ;  /* 0x0000a00001107983 */ /* 0x001ee80000100a00 */
[----:B---3--:R0:W-:Y:S04]  /*6dab0*/  STL.64 [R1+0x3348], R16 ;  /* 0x0033481001007387 */ /* 0x0081e80000100a00 */
[----:B0-----:R-:W3:Y:S01]  /*6dac0*/  LDL.LU R16, [R1+0x690] ;  /* 0x0006900001107983 */ /* 0x001ee20000300800 */
[----:B------:R-:W3:Y:S02]  /*6dad0*/  LDL.LU R17, [R1+0x694] ;  /* 0x0006940001117983 */ /* 0x000ee40000300800 */
[----:B------:R-:W2:Y:S02]  /*6dae0*/  LDL.LU R18, [R1+0x698] ;  /* 0x0006980001127983 */ /* 0x000ea40000300800 */
[----:B------:R-:W2:Y:S02]  /*6daf0*/  LDL.LU R19, [R1+0x69c] ;  /* 0x00069c0001137983 */ /* 0x000ea40000300800 */
[----:B--2---:R-:W-:Y:S01]  /*6db00*/  STL.64 [R1+0x3358], R18 ;  /* 0x0033581201007387 */ /* 0x004fe20000100a00 */
[----:B---3--:R0:W-:Y:S02]  /*6db10*/  STL.64 [R1+0x3350], R16 ;  /* 0x0033501001007387 */ /* 0x0081e40000100a00 */
[----:B------:R-:W2:Y:S01]  /*6db20*/  LDL.64 R24, [R1+0x80] ;  /* 0x0000800001187983 */ /* 0x000ea20000100a00 */
[----:B----4-:R-:W-:Y:S01]  /*6db30*/  HMMA.16816.F32.BF16 R4, R4, R8, R20 ;  /* 0x000000080404723c */ /* 0x010fe20000041814 */
[----:B0-----:R-:W3:Y:S04]  /*6db40*/  LDL.64 R16, [R1+0xc0] ;  /* 0x0000c00001107983 */ /* 0x001ee80000100a00 */
[----:B--2---:R0:W-:Y:S04]  /*6db50*/  STL.64 [R1+0x3338], R24 ;  /* 0x0033381801007387 */ /* 0x0041e80000100a00 */
[----:B0-----:R-:W2:Y:S01]  /*6db60*/  LDL.LU R24, [R1+0x670] ;  /* 0x0006700001187983 */ /* 0x001ea20000300800 */
[----:B------:R-:W2:Y:S02]  /*6db70*/  LDL.LU R25, [R1+0x674] ;  /* 0x0006740001197983 */ /* 0x000ea40000300800 */
[----:B------:R-:W2:Y:S02]  /*6db80*/  LDL.LU R26, [R1+0x678] ;  /* 0x00067800011a7983 */ /* 0x000ea40000300800 */
[----:B------:R-:W2:Y:S01]  /*6db90*/  LDL.LU R27, [R1+0x67c] ;  /* 0x00067c00011b7983 */ /* 0x000ea20000300800 */
[----:B------:R-:W3:Y:S01]  /*6dba0*/  LDL.LU.64 R22, [R1+0x3370] ;  /* 0x0033700001167983 */ /* 0x000ee20000300a00 */
[----:B------:R-:W3:Y:S07]  /*6dbb0*/  LDL.LU.64 R20, [R1+0x3368] ;  /* 0x0033680001147983 */ /* 0x000eee0000300a00 */
[----:B------:R0:W-:Y:S02]  /*6dbc0*/  STL.64 [R1+0x4d0], R4 ;  /* 0x0004d00401007387 */ /* 0x0001e40000100a00 */
[----:B------:R-:W-:Y:S02]  /*6dbd0*/  STL.64 [R1+0x4d8], R6 ;  /* 0x0004d80601007387 */ /* 0x000fe40000100a00 */
[----:B0-----:R-:W-:Y:S01]  /*6dbe0*/  IMAD.MOV.U32 R4, RZ, RZ, R10 ;  /* 0x000000ffff047224 */ /* 0x001fe200078e000a */
[----:B------:R-:W-:-:S05]  /*6dbf0*/  MOV R5, R3 ;  /* 0x0000000300057202 */ /* 0x000fca0000000f00 */
[----:B------:R0:W-:Y:S04]  /*6dc00*/  STL.64 [R1+0x3330], R4 ;  /* 0x0033300401007387 */ /* 0x0001e80000100a00 */
[----:B0-----:R-:W4:Y:S01]  /*6dc10*/  LDL.LU R4, [R1+0x660] ;  /* 0x0006600001047983 */ /* 0x001f220000300800 */
[----:B------:R-:W4:Y:S02]  /*6dc20*/  LDL.LU R5, [R1+0x664] ;  /* 0x0006640001057983 */ /* 0x000f240000300800 */
[----:B------:R-:W4:Y:S02]  /*6dc30*/  LDL.LU R6, [R1+0x668] ;  /* 0x0006680001067983 */ /* 0x000f240000300800 */
[----:B------:R-:W4:Y:S01]  /*6dc40*/  LDL.LU R7, [R1+0x66c] ;  /* 0x00066c0001077983 */ /* 0x000f220000300800 */
[----:B------:R-:W-:Y:S01]  /*6dc50*/  STL [R1+0x32bc], R8 ;  /* 0x0032bc0801007387 */ /* 0x000fe20000100800 */
[----:B------:R0:W-:Y:S03]  /*6dc60*/  STL [R1+0x32b8], R9 ;  /* 0x0032b80901007387 */ /* 0x0001e60000100800 */
[----:B0-----:R-:W2:Y:S01]  /*6dc70*/  LDL.64 R8, [R1+0xb0] ;  /* 0x0000b00001087983 */ /* 0x001ea20000100a00 */
[----:B---3--:R-:W-:Y:S11]  /*6dc80*/  HMMA.16816.F32.BF16 R12, R20, R16, R12 ;  /* 0x00000010140c723c */ /* 0x008ff6000004180c */
[----:B------:R-:W-:Y:S11]  /*6dc90*/  @!UPT UIADD3 URZ, URZ, URZ, URZ ;  /* 0x0000003f3f3ff290 */ /* 0x000ff6000fffe03f */
[----:B------:R-:W-:Y:S01]  /*6dca0*/  @!UPT UIADD3 URZ, URZ, URZ, URZ ;  /* 0x0000003f3f3ff290 */ /* 0x000fe2000fffe03f */
[----:B------:R0:W-:Y:S01]  /*6dcb0*/  STL.64 [R1+0x4c0], R12 ;  /* 0x0004c00c01007387 */ /* 0x0001e20000100a00 */
[----:B------:R1:W-:Y:S03]  /*6dcc0*/  STL.64 [R1+0x4c8], R14 ;  /* 0x0004c80e01007387 */ /* 0x0003e60000100a00 */
[----:B0-----:R-:W3:Y:S01]  /*6dcd0*/  LDL.LU.64 R12, [R1+0x3360] ;  /* 0x00336000010c7983 */ /* 0x001ee20000300a00 */
[----:B-1----:R-:W-:Y:S01]  /*6dce0*/  MOV R15, R16 ;  /* 0x00000010000f7202 */ /* 0x002fe20000000f00 */
[----:B------:R-:W-:Y:S02]  /*6dcf0*/  IMAD.MOV.U32 R14, RZ, RZ, R17 ;  /* 0x000000ffff0e7224 */ /* 0x000fe400078e0011 */
[----:B------:R-:W3:Y:S01]  /*6dd00*/  LDL.LU.64 R18, [R1+0x3358] ;  /* 0x0033580001127983 */ /* 0x000ee20000300a00 */
[----:B------:R-:W3:Y:S02]  /*6dd10*/  LDL.LU.64 R16, [R1+0x3350] ;  /* 0x0033500001107983 */ /* 0x000ee40000300a00 */
[----:B------:R-:W-:Y:S01]  /*6dd20*/  STL.64 [R1+0x32b0], R14 ;  /* 0x0032b00e01007387 */ /* 0x000fe20000100a00 */
[----:B--2---:R-:W-:-:S02]  /*6dd30*/  MOV R11, R9 ;  /* 0x00000009000b7202 */ /* 0x004fc40000000f00 */
[----:B------:R-:W-:Y:S01]  /*6dd40*/  MOV R28, R8 ;  /* 0x00000008001c7202 */ /* 0x000fe20000000f00 */
[C---:B---3--:R-:W-:Y:S01]  /*6dd50*/  HMMA.16816.F32.BF16 R16, R20.reuse, R8, R16 ;  /* 0x000000081410723c */ /* 0x048fe20000041810 */
[----:B------:R0:W-:Y:S04]  /*6dd60*/  STL.64 [R1+0x32a8], R12 ;  /* 0x0032a80c01007387 */ /* 0x0001e80000100a00 */
[----:B0-----:R-:W2:Y:S01]  /*6dd70*/  LDL.LU R12, [R1+0x650] ;  /* 0x00065000010c7983 */ /* 0x001ea20000300800 */
[----:B------:R-:W2:Y:S02]  /*6dd80*/  LDL.LU R13, [R1+0x654] ;  /* 0x00065400010d7983 */ /* 0x000ea40000300800 */
[----:B------:R-:W2:Y:S02]  /*6dd90*/  LDL.LU R14, [R1+0x658] ;  /* 0x00065800010e7983 */ /* 0x000ea40000300800 */
[----:B------:R-:W2:Y:S11]  /*6dda0*/  LDL.LU R15, [R1+0x65c] ;  /* 0x00065c00010f7983 */ /* 0x000eb60000300800 */
[----:B------:R-:W-:Y:S02]  /*6ddb0*/  @!UPT UIADD3 URZ, URZ, URZ, URZ ;  /* 0x0000003f3f3ff290 */ /* 0x000fe4000fffe03f */
[----:B------:R0:W-:Y:S01]  /*6ddc0*/  STL.64 [R1+0x4b0], R16 ;  /* 0x0004b01001007387 */ /* 0x0001e20000100a00 */
[----:B------:R-:W-:Y:S03]  /*6ddd0*/  STL.64 [R1+0x4b8], R18 ;  /* 0x0004b81201007387 */ /* 0x000fe60000100a00 */
[----:B0-----:R-:W3:Y:S01]  /*6dde0*/  LDL.LU.64 R16, [R1+0x3348] ;  /* 0x0033480001107983 */ /* 0x001ee20000300a00 */
[----:B------:R0:W-:Y:S02]  /*6ddf0*/  STL [R1+0x32c4], R11 ;  /* 0x0032c40b01007387 */ /* 0x0001e40000100800 */
[----:B------:R-:W3:Y:S02]  /*6de00*/  LDL.LU R8, [R1+0x680] ;  /* 0x0006800001087983 */ /* 0x000ee40000300800 */
[----:B------:R-:W3:Y:S01]  /*6de10*/  LDL.LU R9, [R1+0x684] ;  /* 0x0006840001097983 */ /* 0x000ee20000300800 */
[----:B------:R-:W3:Y:S04]  /*6de20*/  LDL.LU R10, [R1+0x688] ;  /* 0x00068800010a7983 */ /* 0x000ee80000300800 */
[----:B0-----:R-:W3:Y:S01]  /*6de30*/  LDL.LU R11, [R1+0x68c] ;  /* 0x00068c00010b7983 */ /* 0x001ee20000300800 */
[----:B------:R-:W-:Y:S01]  /*6de40*/  STL [R1+0x32c0], R28 ;  /* 0x0032c01c01007387 */ /* 0x000fe20000100800 */
[C---:B---3--:R-:W-:Y:S11]  /*6de50*/  HMMA.16816.F32.BF16 R8, R20.reuse, R16, R8 ;  /* 0x000000101408723c */ /* 0x048ff60000041808 */
[----:B------:R-:W-:Y:S11]  /*6de60*/  @!UPT UIADD3 URZ, URZ, URZ, URZ ;  /* 0x0000003f3f3ff290 */ /* 0x000ff6000fffe03f */
[----:B------:R-:W-:Y:S01]  /*6de70*/  @!UPT UIADD3 URZ, URZ, URZ, URZ ;  /* 0x0000003f3f3ff290 */ /* 0x000fe2000fffe03f */
[----:B------:R0:W-:Y:S01]  /*6de80*/  STL.64 [R1+0x4a0], R8 ;  /* 0x0004a00801007387 */ /* 0x0001e20000100a00 */
[----:B------:R-:W-:Y:S02]  /*6de90*/  STL.64 [R1+0x4a8], R10 ;  /* 0x0004a80a01007387 */ /* 0x000fe40000100a00 */
[----:B0-----:R-:W-:Y:S01]  /*6dea0*/  IMAD.MOV.U32 R8, RZ, RZ, R16 ;  /* 0x000000ffff087224 */ /* 0x001fe200078e0010 */
[----:B------:R-:W-:Y:S02]  /*6deb0*/  MOV R9, R17 ;  /* 0x0000001100097202 */ /* 0x000fe40000000f00 */
[----:B------:R-:W3:Y:S03]  /*6dec0*/  LDL.LU.64 R16, [R1+0x3340] ;  /* 0x0033400001107983 */ /* 0x000ee60000300a00 */
[----:B------:R-:W-:Y:S01]  /*6ded0*/  STL [R1+0x32c8], R9 ;  /* 0x0032c80901007387 */ /* 0x000fe20000100800 */
[C---:B---3--:R-:W-:Y:S11]  /*6dee0*/  HMMA.16816.F32.BF16 R24, R20.reuse, R16, R24 ;  /* 0x000000101418723c */ /* 0x048ff60000041818 */
[----:B------:R-:W-:Y:S11]  /*6def0*/  @!UPT UIADD3 URZ, URZ, URZ, URZ ;  /* 0x0000003f3f3ff290 */ /* 0x000ff6000fffe03f */
[----:B------:R-:W-:Y:S01]  /*6df00*/  @!UPT UIADD3 URZ, URZ, URZ, URZ ;  /* 0x0000003f3f3ff290 */ /* 0x000fe2000fffe03f */
[----:B------:R0:W-:Y:S01]  /*6df10*/  STL.64 [R1+0x490], R24 ;  /* 0x0004901801007387 */ /* 0x0001e20000100a00 */
[----:B------:R-:W-:Y:S03]  /*6df20*/  STL.64 [R1+0x498], R26 ;  /* 0x0004981a01007387 */ /* 0x000fe60000100a00 */
[----:B0-----:R-:W4:Y:S01]  /*6df30*/  LDL.LU.64 R24, [R1+0x3338] ;  /* 0x0033380001187983 */ /* 0x001f220000300a00 */
[----:B------:R-:W-:Y:S01]  /*6df40*/  MOV R11, R16 ;  /* 0x00000010000b7202 */ /* 0x000fe20000000f00 */
[----:B------:R-:W-:Y:S02]  /*6df50*/  IMAD.MOV.U32 R28, RZ, RZ, R17 ;  /* 0x000000ffff1c7224 */ /* 0x000fe400078e0011 */
[----:B------:R-:W3:Y:S01]  /*6df60*/  LDL.LU R16, [R1+0xc60] ;  /* 0x000c600001107983 */ /* 0x000ee20000300800 */
[----:B------:R-:W3:Y:S01]  /*6df70*/  LDL.LU R17, [R1+0xc64] ;  /* 0x000c640001117983 */ /* 0x000ee20000300800 */
[----:B------:R-:W3:Y:S02]  /*6df80*/  LDL.LU R18, [R1+0xc68] ;  /* 0x000c680001127983 */ /* 0x000ee40000300800 */
[----:B------:R-:W3:Y:S01]  /*6df90*/  LDL.LU R19, [R1+0xc6c] ;  /* 0x000c6c0001137983 */ /* 0x000ee20000300800 */
[C---:B----4-:R-:W-:Y:S11]  /*6dfa0*/  HMMA.16816.F32.BF16 R4, R20.reuse, R24, R4 ;  /* 0x000000181404723c */ /* 0x050ff60000041804 */
[----:B------:R-:W-:Y:S11]  /*6dfb0*/  @!UPT UIADD3 URZ, URZ, URZ, URZ ;  /* 0x0000003f3f3ff290 */ /* 0x000ff6000fffe03f */
[----:B------:R-:W-:Y:S01]  /*6dfc0*/  @!UPT UIADD3 URZ, URZ, URZ, URZ ;  /* 0x0000003f3f3ff290 */ /* 0x000fe2000fffe03f */
[----:B------:R0:W-:Y:S01]  /*6dfd0*/  STL.64 [R1+0x480], R4 ;  /* 0x0004800401007387 */ /* 0x0001e20000100a00 */
[----:B------:R-:W-:Y:S03]  /*6dfe0*/  STL.64 [R1+0x488], R6 ;  /* 0x0004880601007387 */ /* 0x000fe60000100a00 */
[----:B0-----:R-:W2:Y:S01]  /*6dff0*/  LDL.LU.64 R4, [R1+0x3330] ;  /* 0x0033300001047983 */ /* 0x001ea20000300a00 */
[----:B------:R-:W-:Y:S02]  /*6e000*/  MOV R9, R24 ;  /* 0x0000001800097202 */ /* 0x000fe40000000f00 */
[----:B------:R-:W3:Y:S02]  /*6e010*/  LDL.LU.64 R24, [R1+0x3328] ;  /* 0x0033280001187983 */ /* 0x000ee40000300a00 */
[----:B------:R-:W-:Y:S01]  /*6e020*/  STL [R1+0x32e8], R11 ;  /* 0x0032e80b01007387 */ /* 0x000fe20000100800 */
[----:B------:R0:W-:Y:S04]  /*6e030*/  STL.64 [R1+0x32e0], R8 ;  /* 0x0032e00801007387 */ /* 0x0001e80000100a00 */
[----:B0-----:R-:W4:Y:S01]  /*6e040*/  LDL.LU R8, [R1+0xc30] ;  /* 0x000c300001087983 */ /* 0x001f220000300800 */
[C---:B--2---:R-:W-:Y:S11]  /*6e050*/  HMMA.16816.F32.BF16 R4, R20.reuse, R4, R12 ;  /* 0x000000041404723c */ /* 0x044ff6000004180c */
[----:B------:R-:W-:Y:S11]  /*6e060*/  @!UPT UIADD3 URZ, URZ, URZ, URZ ;  /* 0x0000003f3f3ff290 */ /* 0x000ff6000fffe03f */
[----:B------:R-:W-:Y:S01]  /*6e070*/  @!UPT UIADD3 URZ, URZ, URZ, URZ ;  /* 0x0000003f3f3ff290 */ /* 0x000fe2000fffe03f */
[----:B------:R-:W-:Y:S01]  /*6e080*/  STL.64 [R1+0x470], R4 ;  /* 0x0004700401007387 */ /* 0x000fe20000100a00 */
[----:B------:R-:W-:Y:S02]  /*6e090*/  STL.64 [R1+0x478], R6 ;  /* 0x0004780601007387 */ /* 0x000fe40000100a00 */
[----:B------:R-:W4:Y:S02]  /*6e0a0*/  LDL.LU R9, [R1+0xc34] ;  /* 0x000c340001097983 */ /* 0x000f240000300800 */
[----:B------:R-:W2:Y:S01]  /*6e0b0*/  LDL.LU R10, [R1+0xc38] ;  /* 0x000c3800010a7983 */ /* 0x000ea20000300800 */
[----:B------:R-:W2:Y:S04]  /*6e0c0*/  LDL.LU R11, [R1+0xc3c] ;  /* 0x000c3c00010b7983 */ /* 0x000ea80000300800 */
[----:B------:R-:W0:Y:S04]  /*6e0d0*/  LDSM.16.M88.4 R4, [R29+0x32000] ;  /* 0x032000001d04783b */ /* 0x000e280000000200 */
[----:B--2---:R-:W-:Y:S01]  /*6e0e0*/  STL.64 [R1+0x32f8], R10 ;  /* 0x0032f80a01007387 */ /* 0x004fe20000100a00 */
[----:B----4-:R1:W-:Y:S03]  /*6e0f0*/  STL.64 [R1+0x32f0], R8 ;  /* 0x0032f00801007387 */ /* 0x0103e60000100a00 */
[----:B-1----:R-:W2:Y:S01]  /*6e100*/  LDL.64 R8, [R1+0x30] ;  /* 0x0000300001087983 */ /* 0x002ea20000100a00 */
[----:B---3--:R-:W-:Y:S03]  /*6e110*/  HMMA.16816.F32.BF16 R12, R20, R24, R16 ;  /* 0x00000018140c723c */ /* 0x008fe60000041810 */
[----:B--2---:R1:W-:Y:S04]  /*6e120*/  STL.64 [R1+0x3308], R8 ;  /* 0x0033080801007387 */ /* 0x0043e80000100a00 */
[----:B-1----:R-:W2:Y:S01]  /*6e130*/  LDL.LU R8, [R1+0xc40] ;  /* 0x000c400001087983 */ /* 0x002ea20000300800 */
[----:B------:R-:W2:Y:S02]  /*6e140*/  LDL.LU R9, [R1+0xc44] ;  /* 0x000c440001097983 */ /* 0x000ea40000300800 */
[----:B------:R-:W3:Y:S02]  /*6e150*/  LDL.LU R10, [R1+0xc48] ;  /* 0x000c4800010a7983 */ /* 0x000ee40000300800 */
[----:B------:R-:W3:Y:S02]  /*6e160*/  LDL.LU R11, [R1+0xc4c] ;  /* 0x000c4c00010b7983 */ /* 0x000ee40000300800 */
[----:B---3--:R-:W-:Y:S01]  /*6e170*/  STL.64 [R1+0x3318], R10 ;  /* 0x0033180a01007387 */ /* 0x008fe20000100a00 */
[----:B--2---:R1:W-:Y:S03]  /*6e180*/  STL.64 [R1+0x3310], R8 ;  /* 0x0033100801007387 */ /* 0x0043e60000100a00 */
[----:B-1----:R-:W2:Y:S01]  /*6e190*/  LDL.64 R8, [R1+0x50] ;  /* 0x0000500001087983 */ /* 0x002ea20000100a00 */
[----:B0-----:R-:W-:Y:S02]  /*6e1a0*/  STL.64 [R1+0x3158], R6 ;  /* 0x0031580601007387 */ /* 0x001fe40000100a00 */
[----:B------:R0:W-:Y:S02]  /*6e1b0*/  STL.64 [R1+0x3150], R4 ;  /* 0x0031500401007387 */ /* 0x0001e40000100a00 */
[----:B0-----:R-:W-:Y:S01]  /*6e1c0*/  MOV R4, R2 ;  /* 0x0000000200047202 */ /* 0x001fe20000000f00 */
[----:B------:R-:W-:-:S05]  /*6e1d0*/  IMAD.MOV.U32 R5, RZ, RZ, R0 ;  /* 0x000000ffff057224 */ /* 0x000fca00078e0000 */
[----:B------:R0:W-:Y:S04]  /*6e1e0*/  STL.64 [R1+0x3320], R4 ;  /* 0x0033200401007387 */ /* 0x0001e80000100a00 */
[----:B0-----:R-:W2:Y:S01]  /*6e1f0*/  LDL.LU R4, [R1+0xc50] ;  /* 0x000c500001047983 */ /* 0x001ea20000300800 */
[----:B------:R-:W2:Y:S02]  /*6e200*/  LDL.LU R5, [R1+0xc54] ;  /* 0x000c540001057983 */ /* 0x000ea40000300800 */
[----:B------:R-:W2:Y:S02]  /*6e210*/  LDL.LU R6, [R1+0xc58] ;  /* 0x000c580001067983 */ /* 0x000ea40000300800 */
[----:B------:R-:W2:Y:S01]  /*6e220*/  LDL.LU R7, [R1+0xc5c] ;  /* 0x000c5c0001077983 */ /* 0x000ea20000300800 */
[----:B------:R0:W-:Y:S01]  /*6e230*/  STL.64 [R1+0x6f0], R12 ;  /* 0x0006f00c01007387 */ /* 0x0001e20000100a00 */
[----:B------:R1:W-:Y:S03]  /*6e240*/  STL.64 [R1+0x6f8], R14 ;  /* 0x0006f80e01007387 */ /* 0x0003e60000100a00 */
[----:B0-----:R-:W3:Y:S01]  /*6e250*/  LDL.LU R12, [R1+0xc20] ;  /* 0x000c2000010c7983 */ /* 0x001ee20000300800 */
[----:B------:R-:W3:Y:S02]  /*6e260*/  LDL.LU R13, [R1+0xc24] ;  /* 0x000c2400010d7983 */ /* 0x000ee40000300800 */
[----:B-1----:R-:W4:Y:S02]  /*6e270*/  LDL.LU R14, [R1+0xc28] ;  /* 0x000c2800010e7983 */ /* 0x002f240000300800 */
[----:B------:R-:W4:Y:S02]  /*6e280*/  LDL.LU R15, [R1+0xc2c] ;  /* 0x000c2c00010f7983 */ /* 0x000f240000300800 */
[----:B----4-:R-:W-:Y:S01]  /*6e290*/  STL.64 [R1+0x32d8], R14 ;  /* 0x0032d80e01007387 */ /* 0x010fe20000100a00 */
[----:B---3--:R0:W-:Y:S03]  /*6e2a0*/  STL.64 [R1+0x32d0], R12 ;  /* 0x0032d00c01007387 */ /* 0x0081e60000100a00 */
[----:B0-----:R-:W3:Y:S01]  /*6e2b0*/  LDL.64 R12, [R1+0x20] ;  /* 0x00002000010c7983 */ /* 0x001ee20000100a00 */
[----:B--2---:R-:W-:Y:S01]  /*6e2c0*/  HMMA.16816.F32.BF16 R4, R20, R8, R4 ;  /* 0x000000081404723c */ /* 0x004fe20000041804 */
[----:B------:R-:W-:-:S02]  /*6e2d0*/  MOV R2, R24 ;  /* 0x0000001800027202 */ /* 0x000fc40000000f00 */
[----:B------:R-:W-:Y:S02]  /*6e2e0*/  MOV R0, R25 ;  /* 0x0000001900007202 */ /* 0x000fe40000000f00 */
[----:B------:R-:W-:Y:S01]  /*6e2f0*/  MOV R3, R9 ;  /* 0x0000000900037202 */ /* 0x000fe20000000f00 */
[----:B---3--:R0:W-:Y:S04]  /*6e300*/  STL.64 [R1+0x3300], R12 ;  /* 0x0033000c01007387 */ /* 0x0081e80000100a00 */
        /* <DEDUP_REMOVED lines=8> */
[----:B------:R-:W4:Y:S01]  /*6e390*/  LDL.LU R24, [R1+0xc00] ;  /* 0x000c000001187983 */ /* 0x000f220000300800 */
[----:B------:R-:W4:Y:S02]  /*6e3a0*/  LDL.LU R25, [R1+0xc04] ;  /* 0x000c040001197983 */ /* 0x000f240000300800 */
[----:B------:R-:W4:Y:S02]  /*6e3b0*/  LDL.LU R26, [R1+0xc08] ;  /* 0x000c0800011a7983 */ /* 0x000f240000300800 */
[----:B------:R-:W4:Y:S01]  /*6e3c0*/  LDL.LU R27, [R1+0xc0c] ;  /* 0x000c0c00011b7983 */ /* 0x000f220000300800 */
[----:B------:R0:W-:Y:S01]  /*6e3d0*/  STL.64 [R1+0x6e0], R4 ;  /* 0x0006e00401007387 */ /* 0x0001e20000100a00 */
[----:B------:R1:W-:Y:S03]  /*6e3e0*/  STL.64 [R1+0x6e8], R6 ;  /* 0x0006e80601007387 */ /* 0x0003e60000100a00 */
[----:B0-----:R-:W2:Y:S01]  /*6e3f0*/  LDL.LU.64 R4, [R1+0x3320] ;  /* 0x0033200001047983 */ /* 0x001ea20000300a00 */
[----:B-1----:R-:W-:-:S02]  /*6e400*/  IMAD.MOV.U32 R6, RZ, RZ, R8 ;  /* 0x000000ffff067224 */ /* 0x002fc400078e0008 */
[----:B------:R-:W2:Y:S02]  /*6e410*/  LDL.LU.64 R10, [R1+0x3318] ;  /* 0x00331800010a7983 */ /* 0x000ea40000300a00 */
[----:B------:R-:W2:Y:S02]  /*6e420*/  LDL.LU.64 R8, [R1+0x3310] ;  /* 0x0033100001087983 */ /* 0x000ea40000300a00 */
[C---:B--2---:R-:W-:Y:S11]  /*6e430*/  HMMA.16816.F32.BF16 R8, R20.reuse, R4, R8 ;  /* 0x000000041408723c */ /* 0x044ff60000041808 */
[----:B------:R-:W-:Y:S11]  /*6e440*/  @!UPT UIADD3 URZ, URZ, URZ, URZ ;  /* 0x0000003f3f3ff290 */ /* 0x000ff6000fffe03f */
[----:B------:R-:W-:Y:S01]  /*6e450*/  @!UPT UIADD3 URZ, URZ, URZ, URZ ;  /* 0x0000003f3f3ff290 */ /* 0x000fe2000fffe03f */
[----:B------:R0:W-:Y:S01]  /*6e460*/  STL.64 [R1+0x6d0], R8 ;  /* 0x0006d00801007387 */ /* 0x0001e20000100a00 */
[----:B------:R-:W-:Y:S03]  /*6e470*/  STL.64 [R1+0x6d8], R10 ;  /* 0x0006d80a01007387 */ /* 0x000fe60000100a00 */
[----:B0-----:R-:W2:Y:S01]  /*6e480*/  LDL.LU.64 R8, [R1+0x3308] ;  /* 0x0033080001087983 */ /* 0x001ea20000300a00 */
[----:B------:R0:W-:Y:S01]  /*6e490*/  STL.64 [R1+0x31d8], R4 ;  /* 0x0031d80401007387 */ /* 0x0001e20000100a00 */
[C---:B--2---:R-:W-:Y:S01]  /*6e4a0*/  HMMA.16816.F32.BF16 R12, R20.reuse, R8, R12 ;  /* 0x00000008140c723c */ /* 0x044fe2000004180c */
[----:B0-----:R-:W-:Y:S01]  /*6e4b0*/  MOV R5, R8 ;  /* 0x0000000800057202 */ /* 0x001fe20000000f00 */
[----:B------:R-:W-:Y:S11]  /*6e4c0*/  IMAD.MOV.U32 R4, RZ, RZ, R9 ;  /* 0x000000ffff047224 */ /* 0x000ff600078e0009 */
[----:B------:R-:W-:Y:S10]  /*6e4d0*/  @!UPT UIADD3 URZ, URZ, URZ, URZ ;  /* 0x0000003f3f3ff290 */ /* 0x000ff4000fffe03f */
[----:B------:R0:W-:Y:S01]  /*6e4e0*/  STL.64 [R1+0x6c0], R12 ;  /* 0x0006c00c01007387 */ /* 0x0001e20000100a00 */
[----:B------:R-:W-:Y:S03]  /*6e4f0*/  STL.64 [R1+0x6c8], R14 ;  /* 0x0006c80e01007387 */ /* 0x000fe60000100a00 */
[----:B0-----:R-:W2:Y:S01]  /*6e500*/  LDL.LU.64 R12, [R1+0x3300] ;  /* 0x00330000010c7983 */ /* 0x001ea20000300a00 */
[----:B------:R-:W2:Y:S02]  /*6e510*/  LDL.LU.64 R10, [R1+0x32f8] ;  /* 0x0032f800010a7983 */ /* 0x000ea40000300a00 */
[----:B------:R-:W2:Y:S02]  /*6e520*/  LDL.LU.64 R8, [R1+0x32f0] ;  /* 0x0032f00001087983 */ /* 0x000ea40000300a00 */
[----:B--2---:R-:W-:Y:S11]  /*6e530*/  HMMA.16816.F32.BF16 R8, R20, R12, R8 ;  /* 0x0000000c1408723c */ /* 0x004ff60000041808 */
[----:B------:R-:W-:Y:S11]  /*6e540*/  @!UPT UIADD3 URZ, URZ, URZ, URZ ;  /* 0x0000003f3f3ff290 */ /* 0x000ff6000fffe03f */
[----:B------:R-:W-:Y:S01]  /*6e550*/  @!UPT UIADD3 URZ, URZ, URZ, URZ ;  /* 0x0000003f3f3ff290 */ /* 0x000fe2000fffe03f */
[----:B------:R-:W-:Y:S01]  /*6e560*/  STL.64 [R1+0x6b0], R8 ;  /* 0x0006b00801007387 */ /* 0x000fe20000100a00 */
[----:B------:R0:W-:Y:S03]  /*6e570*/  STL.64 [R1+0x6b8], R10 ;  /* 0x0006b80a01007387 */ /* 0x0001e60000100a00 */
[----:B0-----:R-:W2:Y:S01]  /*6e580*/  LDL.LU R11, [R1+0x32e8] ;  /* 0x0032e800010b7983 */ /* 0x001ea20000300800 */
[----:B------:R-:W2:Y:S01]  /*6e590*/  LDL.LU.64 R8, [R1+0x32e0] ;  /* 0x0032e00001087983 */ /* 0x000ea20000300a00 */
[----:B------:R-:W-:Y:S02]  /*6e5a0*/  MOV R7, R13 ;  /* 0x0000000d00077202 */ /* 0x000fe40000000f00 */
[----:B------:R-:W-:Y:S01]  /*6e5b0*/  MOV R10, R12 ;  /* 0x0000000c000a7202 */ /* 0x000fe20000000f00 */
[----:B------:R-:W3:Y:S01]  /*6e5c0*/  LDL.LU.64 R14, [R1+0x32d8] ;  /* 0x0032d800010e7983 */ /* 0x000ee20000300a00 */
[----:B------:R-:W3:Y:S02]  /*6e5d0*/  LDL.LU.64 R12, [R1+0x32d0] ;  /* 0x0032d000010c7983 */ /* 0x000ee40000300a00 */
[----:B------:R-:W-:Y:S02]  /*6e5e0*/  STL.64 [R1+0x3208], R6 ;  /* 0x0032080601007387 */ /* 0x000fe40000100a00 */
[----:B------:R2:W-:Y:S02]  /*6e5f0*/  STL.64 [R1+0x3200], R4 ;  /* 0x0032000401007387 */ /* 0x0005e40000100a00 */
[----:B--2---:R-:W-:-:S02]  /*6e600*/  IMAD.MOV.U32 R4, RZ, RZ, R9 ;  /* 0x000000ffff047224 */ /* 0x004fc400078e0009 */
[----:B------:R-:W2:Y:S01]  /*6e610*/  LDL.LU R9, [R1+0x32c8] ;  /* 0x0032c80001097983 */ /* 0x000ea20000300800 */
[----:B------:R-:W2:Y:S03]  /*6e620*/  LDL R5, [R1+0x84] ;  /* 0x0000840001057983 */ /* 0x000ea60000100800 */
[----:B--2---:R0:W-:Y:S02]  /*6e630*/  STL.64 [R1+0x3218], R4 ;  /* 0x0032180401007387 */ /* 0x0041e40000100a00 */
[----:B0-----:R-:W-:Y:S02]  /*6e640*/  MOV R4, R11 ;  /* 0x0000000b00047202 */ /* 0x001fe40000000f00 */
[----:B------:R-:W-:Y:S01]  /*6e650*/  MOV R5, R28 ;  /* 0x0000001c00057202 */ /* 0x000fe20000000f00 */
[----:B------:R-:W2:Y:S01]  /*6e660*/  LDL.LU R11, [R1+0x32c4] ;  /* 0x0032c400010b7983 */ /* 0x000ea20000300800 */
[----:B------:R-:W2:Y:S03]  /*6e670*/  LDL.LU R28, [R1+0x32c0] ;  /* 0x0032c000011c7983 */ /* 0x000ea60000300800 */
[----:B------:R0:W-:Y:S02]  /*6e680*/  STL.64 [R1+0x3230], R4 ;  /* 0x0032300401007387 */ /* 0x0001e40000100a00 */
[----:B0-----:R-:W-:Y:S01]  /*6e690*/  IMAD.MOV.U32 R4, RZ, RZ, R8 ;  /* 0x000000ffff047224 */ /* 0x001fe200078e0008 */
[----:B------:R-:W-:Y:S01]  /*6e6a0*/  MOV R5, R9 ;  /* 0x0000000900057202 */ /* 0x000fe20000000f00 */
[----:B------:R-:W2:Y:S01]  /*6e6b0*/  LDL.LU R8, [R1+0x32bc] ;  /* 0x0032bc0001087983 */ /* 0x000ea20000300800 */
[----:B------:R-:W2:Y:S03]  /*6e6c0*/  LDL.LU R9, [R1+0x32b8] ;  /* 0x0032b80001097983 */ /* 0x000ea60000300800 */
[----:B------:R0:W-:Y:S04]  /*6e6d0*/  STL.64 [R1+0x3248], R4 ;  /* 0x0032480401007387 */ /* 0x0001e80000100a00 */
[----:B0-----:R-:W3:Y:S04]  /*6e6e0*/  LDL R4, [R1+0x10] ;  /* 0x0000100001047983 */ /* 0x001ee80000100800 */
[----:B------:R-:W3:Y:S02]  /*6e6f0*/  LDL R5, [R1+0x14] ;  /* 0x0000140001057983 */ /* 0x000ee40000100800 */
[----:B---3--:R-:W-:Y:S02]  /*6e700*/  HMMA.16816.F32.BF16 R4, R20, R4, R12 ;  /* 0x000000041404723c */ /* 0x008fe4000004180c */
[----:B------:R-:W3:Y:S01]  /*6e710*/  LDL.LU.64 R14, [R1+0x32b0] ;  /* 0x0032b000010e7983 */ /* 0x000ee20000300a00 */
[----:B------:R-:W3:Y:S11]  /*6e720*/  LDL.LU.64 R12, [R1+0x32a8] ;  /* 0x0032a800010c7983 */ /* 0x000ef60000300a00 */
[----:B------:R-:W-:Y:S09]  /*6e730*/  @!UPT UIADD3 URZ, URZ, URZ, URZ ;  /* 0x0000003f3f3ff290 */ /* 0x000ff2000fffe03f */
[----:B------:R2:W-:Y:S01]  /*6e740*/  STL.64 [R1+0x6a0], R4 ;  /* 0x0006a00401007387 */ /* 0x0005e20000100a00 */
[----:B------:R-:W-:Y:S01]  /*6e750*/  STL.64 [R1+0x6a8], R6 ;  /* 0x0006a80601007387 */ /* 0x000fe20000100a00 */
[----:B--2---:R-:W-:Y:S01]  /*6e760*/  MOV R4, R28 ;  /* 0x0000001c00047202 */ /* 0x004fe20000000f00 */
[----:B------:R-:W-:-:S05]  /*6e770*/  IMAD.MOV.U32 R5, RZ, RZ, R11 ;  /* 0x000000ffff057224 */ /* 0x000fca00078e000b */
[----:B------:R0:W-:Y:S04]  /*6e780*/  STL.64 [R1+0x3260], R4 ;  /* 0x0032600401007387 */ /* 0x0001e80000100a00 */
[----:B0-----:R-:W2:Y:S02]  /*6e790*/  LDL.64 R4, [R1] ;  /* 0x0000000001047983 */ /* 0x001ea40000100a00 */
[----:B--2---:R-:W-:Y:S11]  /*6e7a0*/  HMMA.16816.F32.BF16 R16, R20, R4, R16 ;  /* 0x000000041410723c */ /* 0x004ff60000041810 */
[----:B------:R-:W-:Y:S11]  /*6e7b0*/  @!UPT UIADD3 URZ, URZ, URZ, URZ ;  /* 0x0000003f3f3ff290 */ /* 0x000ff6000fffe03f */
[----:B------:R-:W-:Y:S01]  /*6e7c0*/  @!UPT UIADD3 URZ, URZ, URZ, URZ ;  /* 0x0000003f3f3ff290 */ /* 0x000fe2000fffe03f */
[----:B------:R-:W-:Y:S01]  /*6e7d0*/  STL.64 [R1+0x690], R16 ;  /* 0x0006901001007387 */ /* 0x000fe20000100a00 */
[----:B------:R0:W-:Y:S03]  /*6e7e0*/  STL.64 [R1+0x698], R18 ;  /* 0x0006981201007387 */ /* 0x0001e60000100a00 */
[----:B0-----:R-:W2:Y:S01]  /*6e7f0*/  LDL.LU.64 R18, [R1+0x32a0] ;  /* 0x0032a00001127983 */ /* 0x001ea20000300a00 */
[----:B------:R-:W4:Y:S01]  /*6e800*/  LDL.LU.64 R16, [R1+0x3298] ;  /* 0x0032980001107983 */ /* 0x000f220000300a00 */
[----:B------:R-:W-:-:S05]  /*6e810*/  MOV R11, R5 ;  /* 0x00000005000b7202 */ /* 0x000fca0000000f00 */
[----:B------:R-:W-:Y:S01]  /*6e820*/  STL.64 [R1+0x3290], R10 ;  /* 0x0032900a01007387 */ /* 0x000fe20000100a00 */
[----:B------:R4:W-:Y:S02]  /*6e830*/  STL.64 [R1+0x3288], R8 ;  /* 0x0032880801007387 */ /* 0x0009e40000100a00 */
[C---:B----4-:R-:W-:Y:S11]  /*6e840*/  HMMA.16816.F32.BF16 R8, R20.reuse, R16, R24 ;  /* 0x000000101408723c */ /* 0x050ff60000041818 */
[----:B------:R-:W-:Y:S11]  /*6e850*/  @!UPT UIADD3 URZ, URZ, URZ, URZ ;  /* 0x0000003f3f3ff290 */ /* 0x000ff6000fffe03f */
[----:B------:R-:W-:Y:S01]  /*6e860*/  @!UPT UIADD3 URZ, URZ, URZ, URZ ;  /* 0x0000003f3f3ff290 */ /* 0x000fe2000fffe03f */
[----:B------:R0:W-:Y:S01]  /*6e870*/  STL.64 [R1+0x680], R8 ;  /* 0x0006800801007387 */ /* 0x0001e20000100a00 */
[----:B------:R1:W-:Y:S02]  /*6e880*/  STL.64 [R1+0x688], R10 ;  /* 0x0006880a01007387 */ /* 0x0003e40000100a00 */
[----:B------:R-:W4:Y:S02]  /*6e890*/  LDL.LU R24, [R1+0x640] ;  /* 0x0006400001187983 */ /* 0x000f240000300800 */
[----:B------:R-:W4:Y:S01]  /*6e8a0*/  LDL.LU R25, [R1+0x644] ;  /* 0x0006440001197983 */ /* 0x000f220000300800 */
[----:B------:R-:W4:Y:S01]  /*6e8b0*/  LDL.LU R26, [R1+0x648] ;  /* 0x00064800011a7983 */ /* 0x000f220000300800 */
[----:B------:R-:W4:Y:S03]  /*6e8c0*/  LDL.LU R27, [R1+0x64c] ;  /* 0x00064c00011b7983 */ /* 0x000f260000300800 */
[----:B0-----:R-:W3:Y:S01]  /*6e8d0*/  LDL.LU R8, [R1+0xbf0] ;  /* 0x000bf00001087983 */ /* 0x001ee20000300800 */
[----:B------:R-:W3:Y:S02]  /*6e8e0*/  LDL.LU R9, [R1+0xbf4] ;  /* 0x000bf40001097983 */ /* 0x000ee40000300800 */
[----:B-1----:R-:W3:Y:S02]  /*6e8f0*/  LDL.LU R10, [R1+0xbf8] ;  /* 0x000bf800010a7983 */ /* 0x002ee40000300800 */
[----:B------:R-:W3:Y:S01]  /*6e900*/  LDL.LU R11, [R1+0xbfc] ;  /* 0x000bfc00010b7983 */ /* 0x000ee20000300800 */
[----:B--2---:R-:W-:Y:S01]  /*6e910*/  STL.64 [R1+0x3180], R18 ;  /* 0x0031801201007387 */ /* 0x004fe20000100a00 */
[----:B------:R0:W-:Y:S03]  /*6e920*/  STL.64 [R1+0x3178], R16 ;  /* 0x0031781001007387 */ /* 0x0001e60000100a00 */
[----:B0-----:R-:W2:Y:S04]  /*6e930*/  LDL.64 R16, [R1+0x70] ;  /* 0x0000700001107983 */ /* 0x001ea80000100a00 */
        /* <DEDUP_REMOVED lines=33> */
[----:B------:R-:W4:Y:S01]  /*6eb50*/  LDL.LU.64 R8, [R1+0x3288] ;  /* 0x0032880001087983 */ /* 0x000f220000300a00 */
[----:B------:R-:W-:Y:S01]  /*6eb60*/  MOV R28, R4 ;  /* 0x00000004001c7202 */ /* 0x000fe20000000f00 */
[----:B------:R-:W-:Y:S01]  /*6eb70*/  IMAD.MOV.U32 R4, RZ, RZ, R15 ;  /* 0x000000ffff047224 */ /* 0x000fe200078e000f */
[----:B------:R-:W-:Y:S01]  /*6eb80*/  MOV R5, R14 ;  /* 0x0000000e00057202 */ /* 0x000fe20000000f00 */
[----:B----4-:R-:W-:Y:S01]  /*6eb90*/  HMMA.16816.F32.BF16 R20, R20, R8, R24 ;  /* 0x000000081414723c */ /* 0x010fe20000041818 */
[----:B------:R-:W2:Y:S01]  /*6eba0*/  LDL.LU.64 R26, [R1+0x3280] ;  /* 0x00328000011a7983 */ /* 0x000ea20000300a00 */
[----:B------:R-:W2:Y:S11]  /*6ebb0*/  LDL.LU.64 R24, [R1+0x3278] ;  /* 0x0032780001187983 */ /* 0x000eb60000300a00 */
[----:B------:R-:W-:Y:S10]  /*6ebc0*/  @!UPT UIADD3 URZ, URZ, URZ, URZ ;  /* 0x0000003f3f3ff290 */ /* 0x000ff4000fffe03f */
[----:B------:R0:W-:Y:S01]  /*6ebd0*/  STL.64 [R1+0x460], R20 ;  /* 0x0004601401007387 */ /* 0x0001e20000100a00 */
[----:B------:R1:W-:Y:S03]  /*6ebe0*/  STL.64 [R1+0x468], R22 ;  /* 0x0004681601007387 */ /* 0x0003e60000100a00 */
[----:B0-----:R-:W4:Y:S01]  /*6ebf0*/  LDL.LU R20, [R1+0x5e0] ;  /* 0x0005e00001147983 */ /* 0x001f220000300800 */
[----:B------:R-:W4:Y:S02]  /*6ec00*/  LDL.LU R21, [R1+0x5e4] ;  /* 0x0005e40001157983 */ /* 0x000f240000300800 */
[----:B-1----:R-:W4:Y:S02]  /*6ec10*/  LDL.LU R22, [R1+0x5e8] ;  /* 0x0005e80001167983 */ /* 0x002f240000300800 */
[----:B------:R-:W4:Y:S01]  /*6ec20*/  LDL.LU R23, [R1+0x5ec] ;  /* 0x0005ec0001177983 */ /* 0x000f220000300800 */
[----:B------:R-:W-:Y:S01]  /*6ec30*/  STL.64 [R1+0x3160], R8 ;  /* 0x0031600801007387 */ /* 0x000fe20000100a00 */
[C---:B--2---:R-:W-:Y:S03]  /*6ec40*/  HMMA.16816.F32.BF16 R4, R24.reuse, R4, R16 ;  /* 0x000000041804723c */ /* 0x044fe60000041810 */
[----:B------:R-:W2:Y:S01]  /*6ec50*/  LDL.LU.64 R18, [R1+0x3270] ;  /* 0x0032700001127983 */ /* 0x000ea20000300a00 */
[----:B------:R-:W2:Y:S11]  /*6ec60*/  LDL.LU.64 R16, [R1+0x3268] ;  /* 0x0032680001107983 */ /* 0x000eb60000300a00 */
[----:B------:R-:W-:Y:S08]  /*6ec70*/  @!UPT UIADD3 URZ, URZ, URZ, URZ ;  /* 0x0000003f3f3ff290 */ /* 0x000ff0000fffe03f */
[----:B------:R0:W-:Y:S01]  /*6ec80*/  STL.64 [R1+0x450], R4 ;  /* 0x0004500401007387 */ /* 0x0001e20000100a00 */
[----:B------:R2:W-:Y:S03]  /*6ec90*/  STL.64 [R1+0x458], R6 ;  /* 0x0004580601007387 */ /* 0x0005e60000100a00 */
[----:B0-----:R-:W2:Y:S02]  /*6eca0*/  LDL.LU.64 R4, [R1+0x3260] ;  /* 0x0032600001047983 */ /* 0x001ea40000300a00 */
[C---:B--2---:R-:W-:Y:S02]  /*6ecb0*/  HMMA.16816.F32.BF16 R4, R24.reuse, R4, R16 ;  /* 0x000000041804723c */ /* 0x044fe40000041810 */
[----:B------:R-:W2:Y:S01]  /*6ecc0*/  LDL.LU.64 R18, [R1+0x3258] ;  /* 0x0032580001127983 */ /* 0x000ea20000300a00 */
[----:B------:R-:W2:Y:S11]  /*6ecd0*/  LDL.LU.64 R16, [R1+0x3250] ;  /* 0x0032500001107983 */ /* 0x000eb60000300a00 */
[----:B------:R-:W-:Y:S09]  /*6ece0*/  @!UPT UIADD3 URZ, URZ, URZ, URZ ;  /* 0x0000003f3f3ff290 */ /* 0x000ff2000fffe03f */
        /* <DEDUP_REMOVED lines=18> */
[----:B------:R-:W4:Y:S11]  /*6ee10*/  LDL.LU.64 R16, [R1+0x3210] ;  /* 0x0032100001107983 */ /* 0x000f360000300a00 */
[----:B------:R-:W-:Y:S10]  /*6ee20*/  @!UPT UIADD3 URZ, URZ, URZ, URZ ;  /* 0x0000003f3f3ff290 */ /* 0x000ff4000fffe03f */
[----:B------:R-:W-:Y:S01]  /*6ee30*/  STL.64 [R1+0x410], R4 ;  /* 0x0004100401007387 */ /* 0x000fe20000100a00 */
[----:B------:R0:W-:Y:S03]  /*6ee40*/  STL.64 [R1+0x418], R6 ;  /* 0x0004180601007387 */ /* 0x0001e60000100a00 */
[----:B0-----:R-:W2:Y:S01]  /*6ee50*/  LDL.LU.64 R6, [R1+0x3208] ;  /* 0x0032080001067983 */ /* 0x001ea20000300a00 */
[----:B------:R-:W2:Y:S01]  /*6ee60*/  LDL.LU.64 R4, [R1+0x3200] ;  /* 0x0032000001047983 */ /* 0x000ea20000300a00 */
[----:B----4-:R-:W-:Y:S01]  /*6ee70*/  HMMA.16816.F32.BF16 R20, R24, R16, R20 ;  /* 0x000000101814723c */ /* 0x010fe20000041814 */
[----:B------:R-:W-:Y:S01]  /*6ee80*/  MOV R15, R16 ;  /* 0x00000010000f7202 */ /* 0x000fe20000000f00 */
[----:B------:R-:W-:-:S05]  /*6ee90*/  IMAD.MOV.U32 R14, RZ, RZ, R17 ;  /* 0x000000ffff0e7224 */ /* 0x000fca00078e0011 */
[----:B------:R-:W-:Y:S02]  /*6eea0*/  MOV R16, R28 ;  /* 0x0000001c00107202 */ /* 0x000fe40000000f00 */
[----:B---3--:R-:W-:Y:S11]  /*6eeb0*/  MOV R17, R11 ;  /* 0x0000000b00117202 */ /* 0x008ff60000000f00 */
[----:B------:R-:W-:Y:S03]  /*6eec0*/  @!UPT UIADD3 URZ, URZ, URZ, URZ ;  /* 0x0000003f3f3ff290 */ /* 0x000fe6000fffe03f */
[----:B------:R-:W-:Y:S01]  /*6eed0*/  STL.64 [R1+0x400], R20 ;  /* 0x0004001401007387 */ /* 0x000fe20000100a00 */
[----:B------:R-:W-:Y:S02]  /*6eee0*/  STL.64 [R1+0x408], R22 ;  /* 0x0004081601007387 */ /* 0x000fe40000100a00 */
[----:B------:R0:W-:Y:S02]  /*6eef0*/  STL.64 [R1+0x3198], R16 ;  /* 0x0031981001007387 */ /* 0x0001e40000100a00 */
[----:B------:R-:W1:Y:S01]  /*6ef00*/  LDSM.16.M88.4 R20, [R29+0x32800] ;  /* 0x032800001d14783b */ /* 0x000e620000000200 */
[----:B0-----:R-:W3:Y:S03]  /*6ef10*/  LDL.LU R16, [R1+0xb90] ;  /* 0x000b900001107983 */ /* 0x001ee60000300800 */
[----:B------:R-:W3:Y:S02]  /*6ef20*/  LDL.LU R17, [R1+0xb94] ;  /* 0x000b940001117983 */ /* 0x000ee40000300800 */
[----:B------:R-:W4:Y:S02]  /*6ef30*/  LDL.LU R18, [R1+0xb98] ;  /* 0x000b980001127983 */ /* 0x000f240000300800 */
[----:B------:R-:W4:Y:S02]  /*6ef40*/  LDL.LU R19, [R1+0xb9c] ;  /* 0x000b9c0001137983 */ /* 0x000f240000300800 */
[----:B----4-:R-:W-:Y:S01]  /*6ef50*/  STL.64 [R1+0x31a8], R18 ;  /* 0x0031a81201007387 */ /* 0x010fe20000100a00 */
[----:B---3--:R0:W-:Y:S02]  /*6ef60*/  STL.64 [R1+0x31a0], R16 ;  /* 0x0031a01001007387 */ /* 0x0081e40000100a00 */
[----:B0-----:R-:W-:Y:S01]  /*6ef70*/  IMAD.MOV.U32 R16, RZ, RZ, R10 ;  /* 0x000000ffff107224 */ /* 0x001fe200078e000a */
[----:B--2---:R-:W-:-:S05]  /*6ef80*/  MOV R17, R7 ;  /* 0x0000000700117202 */ /* 0x004fca0000000f00 */
[----:B------:R0:W-:Y:S02]  /*6ef90*/  STL.64 [R1+0x31c0], R16 ;  /* 0x0031c01001007387 */ /* 0x0001e40000100a00 */
[----:B0-----:R-:W-:Y:S01]  /*6efa0*/  MOV R16, R5 ;  /* 0x0000000500107202 */ /* 0x001fe20000000f00 */
[----:B------:R-:W-:Y:S01]  /*6efb0*/  IMAD.MOV.U32 R17, RZ, RZ, R4 ;  /* 0x000000ffff117224 */ /* 0x000fe200078e0004 */
[----:B------:R-:W-:Y:S02]  /*6efc0*/  MOV R4, R6 ;  /* 0x0000000600047202 */ /* 0x000fe40000000f00 */
[----:B------:R-:W-:Y:S02]  /*6efd0*/  MOV R5, R3 ;  /* 0x0000000300057202 */ /* 0x000fe40000000f00 */
[----:B------:R0:W-:Y:S03]  /*6efe0*/  STL.64 [R1+0x31e0], R16 ;  /* 0x0031e01001007387 */ /* 0x0001e60000100a00 */
[----:B------:R-:W-:Y:S01]  /*6eff0*/  STL.64 [R1+0x31e8], R4 ;  /* 0x0031e80401007387 */ /* 0x000fe20000100a00 */
        /* <DEDUP_REMOVED lines=25> */
[----:B------:R-:W4:Y:S02]  /*6f190*/  LDL.LU R15, [R1+0xb8c] ;  /* 0x000b8c00010f7983 */ /* 0x000f240000300800 */
        /* <DEDUP_REMOVED lines=17> */
[----:B0-----:R-:W4:Y:S01]  /*6f2b0*/  LDL.64 R20, [R1+0x10] ;  /* 0x0000100001147983 */ /* 0x001f220000100a00 */
[----:B------:R-:W2:Y:S02]  /*6f2c0*/  LDL.LU.64 R18, [R1+0x31f8] ;  /* 0x0031f80001127983 */ /* 0x000ea40000300a00 */
[----:B------:R-:W2:Y:S05]  /*6f2d0*/  LDL.LU.64 R16, [R1+0x31f0] ;  /* 0x0031f00001107983 */ /* 0x000eaa0000300a00 */
[----:B------:R0:W-:Y:S01]  /*6f2e0*/  STL.64 [R1+0x3f0], R4 ;  /* 0x0003f00401007387 */ /* 0x0001e20000100a00 */
[----:B------:R2:W-:Y:S04]  /*6f2f0*/  STL.64 [R1+0x3f8], R6 ;  /* 0x0003f80601007387 */ /* 0x0005e80000100a00 */
[----:B0-----:R-:W2:Y:S02]  /*6f300*/  LDL.LU.64 R4, [R1+0x31e8] ;  /* 0x0031e80001047983 */ /* 0x001ea40000300a00 */
[C---:B--2---:R-:W-:Y:S02]  /*6f310*/  HMMA.16816.F32.BF16 R4, R24.reuse, R4, R16 ;  /* 0x000000041804723c */ /* 0x044fe40000041810 */
[----:B------:R-:W2:Y:S11]  /*6f320*/  LDL.LU.64 R16, [R1+0x31e0] ;  /* 0x0031e00001107983 */ /* 0x000eb60000300a00 */
[----:B------:R-:W-:Y:S10]  /*6f330*/  @!UPT UIADD3 URZ, URZ, URZ, URZ ;  /* 0x0000003f3f3ff290 */ /* 0x000ff4000fffe03f */
[----:B------:R0:W-:Y:S01]  /*6f340*/  STL.64 [R1+0x3e0], R4 ;  /* 0x0003e00401007387 */ /* 0x0001e20000100a00 */
[----:B------:R3:W-:Y:S03]  /*6f350*/  STL.64 [R1+0x3e8], R6 ;  /* 0x0003e80601007387 */ /* 0x0007e60000100a00 */
[----:B0-----:R-:W3:Y:S01]  /*6f360*/  LDL.LU.64 R4, [R1+0x31d8] ;  /* 0x0031d80001047983 */ /* 0x001ee20000300a00 */
[C---:B--2---:R-:W-:Y:S08]  /*6f370*/  HMMA.16816.F32.BF16 R16, R24.reuse, R16, R12 ;  /* 0x000000101810723c */ /* 0x044ff0000004180c */
[C---:B---3--:R-:W-:Y:S01]  /*6f380*/  HMMA.16816.F32.BF16 R4, R24.reuse, R4, R8 ;  /* 0x000000041804723c */ /* 0x048fe20000041808 */
[----:B------:R-:W2:Y:S11]  /*6f390*/  LDL.LU R8, [R1+0xb60] ;  /* 0x000b600001087983 */ /* 0x000eb60000300800 */
[----:B------:R-:W-:Y:S11]  /*6f3a0*/  @!UPT UIADD3 URZ, URZ, URZ, URZ ;  /* 0x0000003f3f3ff290 */ /* 0x000ff6000fffe03f */
[----:B------:R0:W-:Y:S01]  /*6f3b0*/  STL.64 [R1+0x3d0], R4 ;  /* 0x0003d00401007387 */ /* 0x0001e20000100a00 */
[----:B------:R1:W-:Y:S02]  /*6f3c0*/  STL.64 [R1+0x3d8], R6 ;  /* 0x0003d80601007387 */ /* 0x0003e40000100a00 */
[----:B------:R-:W2:Y:S02]  /*6f3d0*/  LDL.LU R9, [R1+0xb64] ;  /* 0x000b640001097983 */ /* 0x000ea40000300800 */
[----:B------:R-:W2:Y:S01]  /*6f3e0*/  LDL.LU R10, [R1+0xb68] ;  /* 0x000b6800010a7983 */ /* 0x000ea20000300800 */
[----:B------:R-:W2:Y:S04]  /*6f3f0*/  LDL.LU R11, [R1+0xb6c] ;  /* 0x000b6c00010b7983 */ /* 0x000ea80000300800 */
[----:B0-----:R-:W3:Y:S01]  /*6f400*/  LDL.LU R4, [R1+0x5c0] ;  /* 0x0005c00001047983 */ /* 0x001ee20000300800 */
[----:B------:R-:W3:Y:S02]  /*6f410*/  LDL.LU R5, [R1+0x5c4] ;  /* 0x0005c40001057983 */ /* 0x000ee40000300800 */
[----:B-1----:R-:W3:Y:S02]  /*6f420*/  LDL.LU R6, [R1+0x5c8] ;  /* 0x0005c80001067983 */ /* 0x002ee40000300800 */
[----:B------:R-:W3:Y:S01]  /*6f430*/  LDL.LU R7, [R1+0x5cc] ;  /* 0x0005cc0001077983 */ /* 0x000ee20000300800 */
[----:B------:R-:W2:Y:S01]  /*6f440*/  LDL.LU.64 R14, [R1+0x31d0] ;  /* 0x0031d000010e7983 */ /* 0x000ea20000300a00 */
[----:B------:R-:W2:Y:S02]  /*6f450*/  LDL.LU.64 R12, [R1+0x31c8] ;  /* 0x0031c800010c7983 */ /* 0x000ea40000300a00 */
[----:B------:R0:W-:Y:S02]  /*6f460*/  STL.64 [R1+0x3c0], R16 ;  /* 0x0003c01001007387 */ /* 0x0001e40000100a00 */
[----:B------:R2:W-:Y:S01]  /*6f470*/  STL.64 [R1+0x3c8], R18 ;  /* 0x0003c81201007387 */ /* 0x0005e20000100a00 */
[----:B0-----:R-:W2:Y:S02]  /*6f480*/  LDL.LU.64 R16, [R1+0x31c0] ;  /* 0x0031c00001107983 */ /* 0x001ea40000300a00 */
[C---:B--2---:R-:W-:Y:S02]  /*6f490*/  HMMA.16816.F32.BF16 R16, R24.reuse, R16, R12 ;  /* 0x000000101810723c */ /* 0x044fe4000004180c */
[----:B------:R-:W2:Y:S01]  /*6f4a0*/  LDL.LU.64 R14, [R1+0x31b8] ;  /* 0x0031b800010e7983 */ /* 0x000ea20000300a00 */
[----:B------:R-:W2:Y:S11]  /*6f4b0*/  LDL.LU.64 R12, [R1+0x31b0] ;  /* 0x0031b000010c7983 */ /* 0x000eb60000300a00 */
[----:B------:R-:W-:Y:S09]  /*6f4c0*/  @!UPT UIADD3 URZ, URZ, URZ, URZ ;  /* 0x0000003f3f3ff290 */ /* 0x000ff2000fffe03f */
[----:B------:R-:W-:Y:S01]  /*6f4d0*/  STL.64 [R1+0x3b0], R16 ;  /* 0x0003b01001007387 */ /* 0x000fe20000100a00 */
[----:B------:R0:W-:Y:S03]  /*6f4e0*/  STL.64 [R1+0x3b8], R18 ;  /* 0x0003b81201007387 */ /* 0x0001e60000100a00 */
[----:B0-----:R-:W2:Y:S01]  /*6f4f0*/  LDL.LU.64 R18, [R1+0x31a8] ;  /* 0x0031a80001127983 */ /* 0x001ea20000300a00 */
[----:B------:R-:W2:Y:S01]  /*6f500*/  LDL.LU.64 R16, [R1+0x31a0] ;  /* 0x0031a00001107983 */ /* 0x000ea20000300a00 */
[----:B----4-:R-:W-:Y:S01]  /*6f510*/  MOV R2, R20 ;  /* 0x0000001400027202 */ /* 0x010fe20000000f00 */
[----:B------:R-:W-:Y:S01]  /*6f520*/  IMAD.MOV.U32 R0, RZ, RZ, R21 ;  /* 0x000000ffff007224 */ /* 0x000fe200078e0015 */
[C---:B--2---:R-:W-:Y:S11]  /*6f530*/  HMMA.16816.F32.BF16 R16, R24.reuse, R20, R16 ;  /* 0x000000141810723c */ /* 0x044ff60000041810 */
[----:B------:R-:W-:Y:S11]  /*6f540*/  @!UPT UIADD3 URZ, URZ, URZ, URZ ;  /* 0x0000003f3f3ff290 */ /* 0x000ff6000fffe03f */
[----:B------:R-:W-:Y:S01]  /*6f550*/  @!UPT UIADD3 URZ, URZ, URZ, URZ ;  /* 0x0000003f3f3ff290 */ /* 0x000fe2000fffe03f */
[----:B------:R0:W-:Y:S01]  /*6f560*/  STL.64 [R1+0x3a0], R16 ;  /* 0x0003a01001007387 */ /* 0x0001e20000100a00 */
[----:B------:R-:W-:Y:S03]  /*6f570*/  STL.64 [R1+0x3a8], R18 ;  /* 0x0003a81201007387 */ /* 0x000fe60000100a00 */
[----:B0-----:R-:W2:Y:S01]  /*6f580*/  LDL.LU.64 R16, [R1+0x3198] ;  /* 0x0031980001107983 */ /* 0x001ea20000300a00 */
[----:B------:R-:W4:Y:S02]  /*6f590*/  LDL.LU R20, [R1+0x590] ;  /* 0x0005900001147983 */ /* 0x000f240000300800 */
[----:B------:R-:W4:Y:S02]  /*6f5a0*/  LDL.LU R21, [R1+0x594] ;  /* 0x0005940001157983 */ /* 0x000f240000300800 */
[----:B------:R-:W2:Y:S01]  /*6f5b0*/  LDL.LU R22, [R1+0x598] ;  /* 0x0005980001167983 */ /* 0x000ea20000300800 */
[----:B------:R-:W2:Y:S04]  /*6f5c0*/  LDL.LU R23, [R1+0x59c] ;  /* 0x00059c0001177983 */ /* 0x000ea80000300800 */
[----:B--2---:R-:W-:Y:S01]  /*6f5d0*/  STL.64 [R1+0x3140], R22 ;  /* 0x0031401601007387 */ /* 0x004fe20000100a00 */
[----:B----4-:R0:W-:Y:S03]  /*6f5e0*/  STL.64 [R1+0x3138], R20 ;  /* 0x0031381401007387 */ /* 0x0101e60000100a00 */
[----:B0-----:R-:W2:Y:S01]  /*6f5f0*/  LDL.64 R20, [R1+0xb0] ;  /* 0x0000b00001147983 */ /* 0x001ea20000100a00 */
[C---:B------:R-:W-:Y:S03]  /*6f600*/  HMMA.16816.F32.BF16 R16, R24.reuse, R16, R12 ;  /* 0x000000101810723c */ /* 0x040fe6000004180c */
[----:B--2---:R0:W-:Y:S04]  /*6f610*/  STL.64 [R1+0x3148], R20 ;  /* 0x0031481401007387 */ /* 0x0041e80000100a00 */
[----:B0-----:R-:W2:Y:S01]  /*6f620*/  LDL.64 R20, [R1+0xc0] ;  /* 0x0000c00001147983 */ /* 0x001ea20000100a00 */
[----:B------:R-:W4:Y:S02]  /*6f630*/  LDL.LU.64 R14, [R1+0x3190] ;  /* 0x00319000010e7983 */ /* 0x000f240000300a00 */
[----:B------:R-:W4:Y:S11]  /*6f640*/  LDL.LU.64 R12, [R1+0x3188] ;  /* 0x00318800010c7983 */ /* 0x000f360000300a00 */
[----:B------:R-:W-:Y:S02]  /*6f650*/  @!UPT UIADD3 URZ, URZ, URZ, URZ ;  /* 0x0000003f3f3ff290 */ /* 0x000fe4000fffe03f */
[----:B------:R-:W-:Y:S01]  /*6f660*/  STL.64 [R1+0x390], R16 ;  /* 0x0003901001007387 */ /* 0x000fe20000100a00 */
[----:B------:R0:W-:Y:S04]  /*6f670*/  STL.64 [R1+0x398], R18 ;  /* 0x0003981201007387 */ /* 0x0001e80000100a00 */
[----:B0-----:R-:W2:Y:S01]  /*6f680*/  LDL.LU.64 R18, [R1+0x3180] ;  /* 0x0031800001127983 */ /* 0x001ea20000300a00 */
[----:B------:R-:W4:Y:S02]  /*6f690*/  LDL.LU.64 R16, [R1+0x3178] ;  /* 0x0031780001107983 */ /* 0x000f240000300a00 */
[C---:B----4-:R-:W-:Y:S11]  /*6f6a0*/  HMMA.16816.F32.BF16 R12, R24.reuse, R16, R12 ;  /* 0x00000010180c723c */ /* 0x050ff6000004180c */
[----:B------:R-:W-:Y:S11]  /*6f6b0*/  @!UPT UIADD3 URZ, URZ, URZ, URZ ;  /* 0x0000003f3f3ff290 */ /* 0x000ff6000fffe03f */
[----:B------:R-:W-:Y:S01]  /*6f6c0*/  @!UPT UIADD3 URZ, URZ, URZ, URZ ;  /* 0x0000003f3f3ff290 */ /* 0x000fe2000fffe03f */
[----:B------:R-:W-:Y:S01]  /*6f6d0*/  STL.64 [R1+0x380], R12 ;  /* 0x0003800c01007387 */ /* 0x000fe20000100a00 */
[----:B------:R0:W-:Y:S03]  /*6f6e0*/  STL.64 [R1+0x388], R14 ;  /* 0x0003880e01007387 */ /* 0x0001e60000100a00 */
[----:B0-----:R-:W4:Y:S01]  /*6f6f0*/  LDL.LU.64 R14, [R1+0x3170] ;  /* 0x00317000010e7983 */ /* 0x001f220000300a00 */
[----:B------:R-:W3:Y:S02]  /*6f700*/  LDL.LU.64 R12, [R1+0x3168] ;  /* 0x00316800010c7983 */ /* 0x000ee40000300a00 */
[----:B--2---:R-:W-:Y:S02]  /*6f710*/  STL.64 [R1+0x3088], R18 ;  /* 0x0030881201007387 */ /* 0x004fe40000100a00 */
[----:B------:R0:W-:Y:S02]  /*6f720*/  STL.64 [R1+0x3080], R16 ;  /* 0x0030801001007387 */ /* 0x0001e40000100a00 */
[----:B0-----:R-:W2:Y:S04]  /*6f730*/  LDL.64 R16, [R1+0x80] ;  /* 0x0000800001107983 */ /* 0x001ea80000100a00 */
[----:B--2---:R0:W-:Y:S04]  /*6f740*/  STL.64 [R1+0x3120], R16 ;  /* 0x0031201001007387 */ /* 0x0041e80000100a00 */
[----:B0-----:R-:W2:Y:S01]  /*6f750*/  LDL.LU R16, [R1+0x580] ;  /* 0x0005800001107983 */ /* 0x001ea20000300800 */
[----:B------:R-:W2:Y:S02]  /*6f760*/  LDL.LU R17, [R1+0x584] ;  /* 0x0005840001117983 */ /* 0x000ea40000300800 */
[----:B------:R-:W2:Y:S02]  /*6f770*/  LDL.LU R18, [R1+0x588] ;  /* 0x0005880001127983 */ /* 0x000ea40000300800 */
[----:B------:R-:W2:Y:S01]  /*6f780*/  LDL.LU R19, [R1+0x58c] ;  /* 0x00058c0001137983 */ /* 0x000ea20000300800 */
[C---:B---3--:R-:W-:Y:S01]  /*6f790*/  HMMA.16816.F32.BF16 R8, R24.reuse, R12, R8 ;  /* 0x0000000c1808723c */ /* 0x048fe20000041808 */
[----:B--2---:R-:W-:Y:S01]  /*6f7a0*/  STL.64 [R1+0x3130], R18 ;  /* 0x0031301201007387 */ /* 0x004fe20000100a00 */
[----:B------:R0:W-:Y:S03]  /*6f7b0*/  STL.64 [R1+0x3128], R16 ;  /* 0x0031281001007387 */ /* 0x0001e60000100a00 */
[----:B0-----:R-:W2:Y:S11]  /*6f7c0*/  LDL.64 R16, [R1+0xa0] ;  /* 0x0000a00001107983 */ /* 0x001eb60000100a00 */
[----:B------:R-:W-:Y:S07]  /*6f7d0*/  @!UPT UIADD3 URZ, URZ, URZ, URZ ;  /* 0x0000003f3f3ff290 */ /* 0x000fee000fffe03f */
[----:B------:R0:W-:Y:S02]  /*6f7e0*/  STL.64 [R1+0x660], R8 ;  /* 0x0006600801007387 */ /* 0x0001e40000100a00 */
[----:B------:R-:W-:Y:S01]  /*6f7f0*/  STL.64 [R1+0x668], R10 ;  /* 0x0006680a01007387 */ /* 0x000fe20000100a00 */
[----:B0-----:R-:W3:Y:S01]  /*6f800*/  LDL.LU.64 R8, [R1+0x3160] ;  /* 0x0031600001087983 */ /* 0x001ee20000300a00 */
[----:B------:R-:W-:Y:S02]  /*6f810*/  STL [R1+0x3064], R12 ;  /* 0x0030640c01007387 */ /* 0x000fe40000100800 */
[----:B------:R-:W-:Y:S01]  /*6f820*/  STL [R1+0x3060], R13 ;  /* 0x0030600d01007387 */ /* 0x000fe20000100800 */
[----:B---3--:R-:W-:Y:S01]  /*6f830*/  HMMA.16816.F32.BF16 R24, R24, R8, R4 ;  /* 0x000000081818723c */ /* 0x008fe20000041804 */
[----:B------:R-:W3:Y:S01]  /*6f840*/  LDL.LU.64 R6, [R1+0x3158] ;  /* 0x0031580001067983 */ /* 0x000ee20000300a00 */
[----:B------:R-:W3:Y:S11]  /*6f850*/  LDL.LU.64 R4, [R1+0x3150] ;  /* 0x0031500001047983 */ /* 0x000ef60000300a00 */
[----:B------:R-:W-:Y:S10]  /*6f860*/  @!UPT UIADD3 URZ, URZ, URZ, URZ ;  /* 0x0000003f3f3ff290 */ /* 0x000ff4000fffe03f */
[----:B------:R0:W-:Y:S01]  /*6f870*/  STL.64 [R1+0x370], R24 ;  /* 0x0003701801007387 */ /* 0x0001e20000100a00 */
[----:B------:R1:W-:Y:S03]  /*6f880*/  STL.64 [R1+0x378], R26 ;  /* 0x0003781a01007387 */ /* 0x0003e60000100a00 */
[----:B0-----:R-:W2:Y:S01]  /*6f890*/  LDL.LU R24, [R1+0x570] ;  /* 0x0005700001187983 */ /* 0x001ea20000300800 */
[----:B------:R-:W2:Y:S02]  /*6f8a0*/  LDL.LU R25, [R1+0x574] ;  /* 0x0005740001197983 */ /* 0x000ea40000300800 */
[----:B-1----:R-:W2:Y:S02]  /*6f8b0*/  LDL.LU R26, [R1+0x578] ;  /* 0x00057800011a7983 */ /* 0x002ea40000300800 */
[----:B------:R-:W2:Y:S01]  /*6f8c0*/  LDL.LU R27, [R1+0x57c] ;  /* 0x00057c00011b7983 */ /* 0x000ea20000300800 */
[----:B------:R0:W-:Y:S04]  /*6f8d0*/  STL.64 [R1+0x3050], R8 ;  /* 0x0030500801007387 */ /* 0x0001e80000100a00 */
[----:B0-----:R-:W3:Y:S01]  /*6f8e0*/  LDL.LU R8, [R1+0x5b0] ;  /* 0x0005b00001087983 */ /* 0x001ee20000300800 */
[----:B------:R-:W3:Y:S02]  /*6f8f0*/  LDL.LU R9, [R1+0x5b4] ;  /* 0x0005b40001097983 */ /* 0x000ee40000300800 */
[----:B------:R-:W3:Y:S02]  /*6f900*/  LDL.LU R10, [R1+0x5b8] ;  /* 0x0005b800010a7983 */ /* 0x000ee40000300800 */
[----:B------:R-:W3:Y:S01]  /*6f910*/  LDL.LU R11, [R1+0x5bc] ;  /* 0x0005bc00010b7983 */ /* 0x000ee20000300800 */
[----:B------:R-:W-:Y:S01]  /*6f920*/  MOV R3, R21 ;  /* 0x0000001500037202 */ /* 0x000fe20000000f00 */
[C---:B---3--:R-:W-:Y:S11]  /*6f930*/  HMMA.16816.F32.BF16 R8, R4.reuse, R20, R8 ;  /* 0x000000140408723c */ /* 0x048ff60000041808 */
[----:B------:R-:W-:Y:S11]  /*6f940*/  @!UPT UIADD3 URZ, URZ, URZ, URZ ;  /* 0x0000003f3f3ff290 */ /* 0x000ff6000fffe03f */
[----:B------:R-:W-:Y:S01]  /*6f950*/  @!UPT UIADD3 URZ, URZ, URZ, URZ ;  /* 0x0000003f3f3ff290 */ /* 0x000fe2000fffe03f */
[----:B------:R0:W-:Y:S01]  /*6f960*/  STL.64 [R1+0x360], R8 ;  /* 0x0003600801007387 */ /* 0x0001e20000100a00 */
[----:B------:R-:W-:Y:S01]  /*6f970*/  STL.64 [R1+0x368], R10 ;  /* 0x0003680a01007387 */ /* 0x000fe20000100a00 */
[----:B0-----:R-:W-:Y:S02]  /*6f980*/  MOV R8, R20 ;  /* 0x0000001400087202 */ /* 0x001fe40000000f00 */
[----:B------:R-:W3:Y:S01]  /*6f990*/  LDL.LU.64 R20, [R1+0x3148] ;  /* 0x0031480001147983 */ /* 0x000ee20000300a00 */
[----:B------:R-:W-:Y:S02]  /*6f9a0*/  STL [R1+0x306c], R3 ;  /* 0x00306c0301007387 */ /* 0x000fe40000100800 */
[----:B------:R0:W-:Y:S02]  /*6f9b0*/  STL [R1+0x3068], R8 ;  /* 0x0030680801007387 */ /* 0x0001e40000100800 */
[----:B0-----:R-:W3:Y:S01]  /*6f9c0*/  LDL.LU R8, [R1+0x5a0] ;  /* 0x0005a00001087983 */ /* 0x001ee20000300800 */
[----:B------:R-:W3:Y:S02]  /*6f9d0*/  LDL.LU R9, [R1+0x5a4] ;  /* 0x0005a40001097983 */ /* 0x000ee40000300800 */
[----:B------:R-:W3:Y:S02]  /*6f9e0*/  LDL.LU R10, [R1+0x5a8] ;  /* 0x0005a800010a7983 */ /* 0x000ee40000300800 */
[----:B------:R-:W3:Y:S02]  /*6f9f0*/  LDL.LU R11, [R1+0x5ac] ;  /* 0x0005ac00010b7983 */ /* 0x000ee40000300800 */
[C---:B---3--:R-:W-:Y:S11]  /*6fa00*/  HMMA.16816.F32.BF16 R8, R4.reuse, R20, R8 ;  /* 0x000000140408723c */ /* 0x048ff60000041808 */
[----:B------:R-:W-:Y:S11]  /*6fa10*/  @!UPT UIADD3 URZ, URZ, URZ, URZ ;  /* 0x0000003f3f3ff290 */ /* 0x000ff6000fffe03f */
[----:B------:R-:W-:Y:S01]  /*6fa20*/  @!UPT UIADD3 URZ, URZ, URZ, URZ ;  /* 0x0000003f3f3ff290 */ /* 0x000fe2000fffe03f */
[----:B------:R0:W-:Y:S01]  /*6fa30*/  STL.64 [R1+0x350], R8 ;  /* 0x0003500801007387 */ /* 0x0001e20000100a00 */
[----:B------:R1:W-:Y:S02]  /*6fa40*/  STL.64 [R1+0x358], R10 ;  /* 0x0003580a01007387 */ /* 0x0003e40000100a00 */
[----:B------:R-:W3:Y:S01]  /*6fa50*/  LDL.LU.64 R22, [R1+0x3140] ;  /* 0x0031400001167983 */ /* 0x000ee20000300a00 */
[----:B0-----:R-:W-:Y:S01]  /*6fa60*/  MOV R9, R21 ;  /* 0x0000001500097202 */ /* 0x001fe20000000f00 */
[----:B-1----:R-:W-:Y:S02]  /*6fa70*/  IMAD.MOV.U32 R10, RZ, RZ, R20 ;  /* 0x000000ffff0a7224 */ /* 0x002fe400078e0014 */
[----:B------:R-:W3:Y:S01]  /*6fa80*/  LDL.LU.64 R20, [R1+0x3138] ;  /* 0x0031380001147983 */ /* 0x000ee20000300a00 */
[----:B--2---:R-:W-:Y:S01]  /*6fa90*/  IMAD.MOV.U32 R11, RZ, RZ, R17 ;  /* 0x000000ffff0b7224 */ /* 0x004fe200078e0011 */
[C---:B---3--:R-:W-:Y:S11]  /*6faa0*/  HMMA.16816.F32.BF16 R20, R4.reuse, R16, R20 ;  /* 0x000000100414723c */ /* 0x048ff60000041814 */
[----:B------:R-:W-:Y:S11]  /*6fab0*/  @!UPT UIADD3 URZ, URZ, URZ, URZ ;  /* 0x0000003f3f3ff290 */ /* 0x000ff6000fffe03f */
[----:B------:R-:W-:Y:S01]  /*6fac0*/  @!UPT UIADD3 URZ, URZ, URZ, URZ ;  /* 0x0000003f3f3ff290 */ /* 0x000fe2000fffe03f */
[----:B------:R0:W-:Y:S01]  /*6fad0*/  STL.64 [R1+0x340], R20 ;  /* 0x0003401401007387 */ /* 0x0001e20000100a00 */
[----:B------:R-:W-:Y:S02]  /*6fae0*/  STL.64 [R1+0x348], R22 ;  /* 0x0003481601007387 */ /* 0x000fe40000100a00 */
[----:B------:R-:W2:Y:S01]  /*6faf0*/  LDL.LU.64 R18, [R1+0x3130] ;  /* 0x0031300001127983 */ /* 0x000ea20000300a00 */
[----:B0-----:R-:W-:Y:S02]  /*6fb00*/  MOV R20, R16 ;  /* 0x0000001000147202 */ /* 0x001fe40000000f00 */
[----:B------:R-:W2:Y:S01]  /*6fb10*/  LDL.LU.64 R16, [R1+0x3128] ;  /* 0x0031280001107983 */ /* 0x000ea20000300a00 */
[----:B------:R-:W-:Y:S02]  /*6fb20*/  STL.64 [R1+0x30b0], R10 ;  /* 0x0030b00a01007387 */ /* 0x000fe40000100a00 */
[----:B------:R0:W-:Y:S02]  /*6fb30*/  STL [R1+0x30a8], R9 ;  /* 0x0030a80901007387 */ /* 0x0001e40000100800 */
[----:B0-----:R-:W2:Y:S02]  /*6fb40*/  LDL.64 R8, [R1+0x90] ;  /* 0x0000900001087983 */ /* 0x001ea40000100a00 */
[C---:B--2---:R-:W-:Y:S11]  /*6fb50*/  HMMA.16816.F32.BF16 R16, R4.reuse, R8, R16 ;  /* 0x000000080410723c */ /* 0x044ff60000041810 */
[----:B------:R-:W-:Y:S11]  /*6fb60*/  @!UPT UIADD3 URZ, URZ, URZ, URZ ;  /* 0x0000003f3f3ff290 */ /* 0x000ff6000fffe03f */
[----:B------:R-:W-:Y:S01]  /*6fb70*/  @!UPT UIADD3 URZ, URZ, URZ, URZ ;  /* 0x0000003f3f3ff290 */ /* 0x000fe2000fffe03f */
[----:B------:R0:W-:Y:S01]  /*6fb80*/  STL.64 [R1+0x330], R16 ;  /* 0x0003301001007387 */ /* 0x0001e20000100a00 */
[----:B------:R-:W-:Y:S03]  /*6fb90*/  STL.64 [R1+0x338], R18 ;  /* 0x0003381201007387 */ /* 0x000fe60000100a00 */
[----:B0-----:R-:W2:Y:S01]  /*6fba0*/  LDL.LU.64 R16, [R1+0x3120] ;  /* 0x0031200001107983 */ /* 0x001ea20000300a00 */
[----:B------:R-:W-:Y:S02]  /*6fbb0*/  MOV R22, R8 ;  /* 0x0000000800167202 */ /* 0x000fe40000000f00 */
[----:B------:R-:W-:Y:S02]  /*6fbc0*/  MOV R21, R9 ;  /* 0x0000000900157202 */ /* 0x000fe40000000f00 */
[----:B--2---:R-:W-:Y:S01]  /*6fbd0*/  HMMA.16816.F32.BF16 R8, R4, R16, R24 ;  /* 0x000000100408723c */ /* 0x004fe20000041818 */
[----:B------:R-:W-:Y:S01]  /*6fbe0*/  IMAD.MOV.U32 R28, RZ, RZ, R16 ;  /* 0x000000ffff1c7224 */ /* 0x000fe200078e0010 */
[----:B------:R-:W-:Y:S11]  /*6fbf0*/  MOV R23, R17 ;  /* 0x0000001100177202 */ /* 0x000ff60000000f00 */
[----:B------:R-:W-:Y:S10]  /*6fc00*/  @!UPT UIADD3 URZ, URZ, URZ, URZ ;  /* 0x0000003f3f3ff290 */ /* 0x000ff4000fffe03f */
[----:B------:R-:W-:Y:S01]  /*6fc10*/  STL.64 [R1+0x320], R8 ;  /* 0x0003200801007387 */ /* 0x000fe20000100a00 */
[----:B------:R-:W-:Y:S02]  /*6fc20*/  STL.64 [R1+0x328], R10 ;  /* 0x0003280a01007387 */ /* 0x000fe40000100a00 */
[----:B------:R-:W2:Y:S02]  /*6fc30*/  LDL.64 R16, [R1] ;  /* 0x0000000001107983 */ /* 0x000ea40000100a00 */
[----:B--2---:R-:W-:Y:S01]  /*6fc40*/  STL.64 [R1+0x30a0], R16 ;  /* 0x0030a01001007387 */ /* 0x004fe20000100a00 */
[----:B------:R-:W-:Y:S02]  /*6fc50*/  STL.64 [R1+0x3078], R22 ;  /* 0x0030781601007387 */ /* 0x000fe40000100a00 */
[----:B------:R0:W-:Y:S02]  /*6fc60*/  STL.64 [R1+0x3070], R20 ;  /* 0x0030701401007387 */ /* 0x0001e40000100a00 */
[----:B0-----:R-:W2:Y:S01]  /*6fc70*/  LDL.LU R20, [R1+0xae0] ;  /* 0x000ae00001147983 */ /* 0x001ea20000300800 */
[----:B------:R-:W2:Y:S02]  /*6fc80*/  LDL.LU R21, [R1+0xae4] ;  /* 0x000ae40001157983 */ /* 0x000ea40000300800 */
[----:B------:R-:W3:Y:S02]  /*6fc90*/  LDL.LU R22, [R1+0xae8] ;  /* 0x000ae80001167983 */ /* 0x000ee40000300800 */
[----:B------:R-:W3:Y:S01]  /*6fca0*/  LDL.LU R23, [R1+0xaec] ;  /* 0x000aec0001177983 */ /* 0x000ee20000300800 */
[----:B------:R-:W2:Y:S04]  /*6fcb0*/  LDL.64 R8, [R1+0x20] ;  /* 0x0000200001087983 */ /* 0x000ea80000100a00 */
[----:B--2---:R0:W-:Y:S01]  /*6fcc0*/  STL.64 [R1+0x30c8], R8 ;  /* 0x0030c80801007387 */ /* 0x0041e20000100a00 */
[----:B------:R-:W2:Y:S02]  /*6fcd0*/  LDL.LU R16, [R1+0xb00] ;  /* 0x000b000001107983 */ /* 0x000ea40000300800 */
[----:B------:R-:W2:Y:S02]  /*6fce0*/  LDL.LU R17, [R1+0xb04] ;  /* 0x000b040001117983 */ /* 0x000ea40000300800 */
[----:B------:R-:W2:Y:S01]  /*6fcf0*/  LDL.LU R18, [R1+0xb08] ;  /* 0x000b080001127983 */ /* 0x000ea20000300800 */
[----:B------:R-:W2:Y:S04]  /*6fd00*/  LDL.LU R19, [R1+0xb0c] ;  /* 0x000b0c0001137983 */ /* 0x000ea80000300800 */
[----:B0-----:R-:W2:Y:S04]  /*6fd10*/  LDL.64 R8, [R1+0x30] ;  /* 0x0000300001087983 */ /* 0x001ea80000100a00 */
[----:B--2---:R0:W-:Y:S04]  /*6fd20*/  STL.64 [R1+0x30e0], R8 ;  /* 0x0030e00801007387 */ /* 0x0041e80000100a00 */
[----:B0-----:R-:W2:Y:S01]  /*6fd30*/  LDL.64 R8, [R1+0x40] ;  /* 0x0000400001087983 */ /* 0x001ea20000100a00 */
[----:B----4-:R-:W-:Y:S01]  /*6fd40*/  IMAD.MOV.U32 R25, RZ, RZ, R14 ;  /* 0x000000ffff197224 */ /* 0x010fe200078e000e */
[----:B------:R-:W-:-:S02]  /*6fd50*/  MOV R24, R15 ;  /* 0x0000000f00187202 */ /* 0x000fc40000000f00 */
[----:B--2---:R0:W-:Y:S04]  /*6fd60*/  STL.64 [R1+0x30f8], R8 ;  /* 0x0030f80801007387 */ /* 0x0041e80000100a00 */
[----:B0-----:R-:W2:Y:S01]  /*6fd70*/  LDL.LU R8, [R1+0xb40] ;  /* 0x000b400001087983 */ /* 0x001ea20000300800 */
        /* <DEDUP_REMOVED lines=15> */
[----:B0-----:R-:W4:Y:S01]  /*6fe70*/  LDL.64 R8, [R1+0x60] ;  /* 0x0000600001087983 */ /* 0x001f220000100a00 */
        /* <DEDUP_REMOVED lines=12> */
[C---:B------:R-:W-:Y:S01]  /*6ff40*/  HMMA.16816.F32.BF16 R24, R4.reuse, R24, R12 ;  /* 0x000000180418723c */ /* 0x040fe2000004180c */
[----:B--2---:R-:W-:Y:S01]  /*6ff50*/  STL.64 [R1+0x30f0], R18 ;  /* 0x0030f01201007387 */ /* 0x004fe20000100a00 */
[----:B------:R0:W-:Y:S03]  /*6ff60*/  STL.64 [R1+0x30e8], R16 ;  /* 0x0030e81001007387 */ /* 0x0001e60000100a00 */
[----:B0-----:R-:W2:Y:S01]  /*6ff70*/  LDL.LU R16, [R1+0xb30] ;  /* 0x000b300001107983 */ /* 0x001ea20000300800 */
[----:B------:R-:W2:Y:S02]  /*6ff80*/  LDL.LU R17, [R1+0xb34] ;  /* 0x000b340001117983 */ /* 0x000ea40000300800 */
[----:B------:R-:W2:Y:S02]  /*6ff90*/  LDL.LU R18, [R1+0xb38] ;  /* 0x000b380001127983 */ /* 0x000ea40000300800 */
[----:B------:R-:W2:Y:S01]  /*6ffa0*/  LDL.LU R19, [R1+0xb3c] ;  /* 0x000b3c0001137983 */ /* 0x000ea20000300800 */
[----:B---3--:R-:W-:Y:S01]  /*6ffb0*/  STL.64 [R1+0x3098], R22 ;  /* 0x0030981601007387 */ /* 0x008fe20000100a00 */
[----:B------:R0:W-:Y:S03]  /*6ffc0*/  STL.64 [R1+0x3090], R20 ;  /* 0x0030901401007387 */ /* 0x0001e60000100a00 */
[----:B0-----:R-:W3:Y:S01]  /*6ffd0*/  LDL.LU R20, [R1+0xaf0] ;  /* 0x000af00001147983 */ /* 0x001ee20000300800 */
[----:B------:R-:W3:Y:S02]  /*6ffe0*/  LDL.LU R21, [R1+0xaf4] ;  /* 0x000af40001157983 */ /* 0x000ee40000300800 */
[----:B------:R-:W3:Y:S02]  /*6fff0*/  LDL.LU R22, [R1+0xaf8] ;  /* 0x000af80001167983 */ /* 0x000ee40000300800 */
[----:B------:R-:W3:Y:S01]  /*70000*/  LDL.LU R23, [R1+0xafc] ;  /* 0x000afc0001177983 */ /* 0x000ee20000300800 */
[----:B------:R-:W4:Y:S01]  /*70010*/  LDL.LU.64 R14, [R1+0x3118] ;  /* 0x00311800010e7983 */ /* 0x000f220000300a00 */
[----:B------:R-:W4:Y:S02]  /*70020*/  LDL.LU.64 R12, [R1+0x3110] ;  /* 0x00311000010c7983 */ /* 0x000f240000300a00 */
[----:B------:R-:W-:Y:S02]  /*70030*/  STL.64 [R1+0x310], R24 ;  /* 0x0003101801007387 */ /* 0x000fe40000100a00 */
[----:B------:R-:W-:Y:S02]  /*70040*/  STL.64 [R1+0x318], R26 ;  /* 0x0003181a01007387 */ /* 0x000fe40000100a00 */
[----:B------:R-:W0:Y:S04]  /*70050*/  LDSM.16.M88.4 R24, [R29+0x33000] ;  /* 0x033000001d18783b */ /* 0x000e280000000200 */
[----:B0-----:R-:W-:Y:S01]  /*70060*/  STL.64 [R1+0x2f10], R26 ;  /* 0x002f101a01007387 */ /* 0x001fe20000100a00 */
[----:B------:R0:W-:Y:S03]  /*70070*/  STL.64 [R1+0x2f08], R24 ;  /* 0x002f081801007387 */ /* 0x0001e60000100a00 */
[----:B0-----:R-:W2:Y:S04]  /*70080*/  LDL R24, [R1+0x50] ;  /* 0x0000500001187983 */ /* 0x001ea80000100800 */
[----:B------:R-:W2:Y:S01]  /*70090*/  LDL R25, [R1+0x54] ;  /* 0x0000540001197983 */ /* 0x000ea20000100800 */
[C---:B----4-:R-:W-:Y:S11]  /*700a0*/  HMMA.16816.F32.BF16 R12, R4.reuse, R8, R12 ;  /* 0x00000008040c723c */ /* 0x050ff6000004180c */
[----:B------:R-:W-:Y:S11]  /*700b0*/  @!UPT UIADD3 URZ, URZ, URZ, URZ ;  /* 0x0000003f3f3ff290 */ /* 0x000ff6000fffe03f */
[----:B------:R-:W-:Y:S01]  /*700c0*/  @!UPT UIADD3 URZ, URZ, URZ, URZ ;  /* 0x0000003f3f3ff290 */ /* 0x000fe2000fffe03f */
[----:B------:R-:W-:Y:S01]  /*700d0*/  STL.64 [R1+0x300], R12 ;  /* 0x0003000c01007387 */ /* 0x000fe20000100a00 */
[----:B------:R0:W-:Y:S02]  /*700e0*/  STL.64 [R1+0x308], R14 ;  /* 0x0003080e01007387 */ /* 0x0001e40000100a00 */
[----:B------:R-:W2:Y:S01]  /*700f0*/  LDL.LU.64 R10, [R1+0x3108] ;  /* 0x00310800010a7983 */ /* 0x000ea20000300a00 */
[----:B0-----:R-:W-:Y:S02]  /*70100*/  MOV R14, R8 ;  /* 0x00000008000e7202 */ /* 0x001fe40000000f00 */
[----:B------:R-:W-:Y:S02]  /*70110*/  MOV R15, R9 ;  /* 0x00000009000f7202 */ /* 0x000fe40000000f00 */
[----:B------:R-:W2:Y:S02]  /*70120*/  LDL.LU.64 R8, [R1+0x3100] ;  /* 0x0031000001087983 */ /* 0x000ea40000300a00 */
[C---:B--2---:R-:W-:Y:S02]  /*70130*/  HMMA.16816.F32.BF16 R24, R4.reuse, R24, R8 ;  /* 0x000000180418723c */ /* 0x044fe40000041808 */
[----:B------:R-:W2:Y:S11]  /*70140*/  LDL.LU.64 R8, [R1+0x30f8] ;  /* 0x0030f80001087983 */ /* 0x000eb60000300a00 */
[----:B------:R-:W-:Y:S10]  /*70150*/  @!UPT UIADD3 URZ, URZ, URZ, URZ ;  /* 0x0000003f3f3ff290 */ /* 0x000ff4000fffe03f */
[----:B------:R0:W-:Y:S01]  /*70160*/  STL.64 [R1+0x650], R24 ;  /* 0x0006501801007387 */ /* 0x0001e20000100a00 */
[----:B------:R1:W-:Y:S03]  /*70170*/  STL.64 [R1+0x658], R26 ;  /* 0x0006581a01007387 */ /* 0x0003e60000100a00 */
[----:B0-----:R-:W4:Y:S01]  /*70180*/  LDL.LU R24, [R1+0xa60] ;  /* 0x000a600001187983 */ /* 0x001f220000300800 */
[----:B------:R-:W4:Y:S02]  /*70190*/  LDL.LU R25, [R1+0xa64] ;  /* 0x000a640001197983 */ /* 0x000f240000300800 */
[----:B-1----:R-:W3:Y:S02]  /*701a0*/  LDL.LU R26, [R1+0xa68] ;  /* 0x000a6800011a7983 */ /* 0x002ee40000300800 */
[----:B------:R-:W3:Y:S01]  /*701b0*/  LDL.LU R27, [R1+0xa6c] ;  /* 0x000a6c00011b7983 */ /* 0x000ee20000300800 */
[C---:B--2---:R-:W-:Y:S01]  /*701c0*/  HMMA.16816.F32.BF16 R16, R4.reuse, R8, R16 ;  /* 0x000000080410723c */ /* 0x044fe20000041810 */
[----:B---3--:R0:W-:Y:S01]  /*701d0*/  STL.64 [R1+0x2f28], R26 ;  /* 0x002f281a01007387 */ /* 0x0081e20000100a00 */
[----:B----4-:R-:W-:Y:S11]  /*701e0*/  STL.64 [R1+0x2f20], R24 ;  /* 0x002f201801007387 */ /* 0x010ff60000100a00 */
[----:B------:R-:W-:Y:S10]  /*701f0*/  @!UPT UIADD3 URZ, URZ, URZ, URZ ;  /* 0x0000003f3f3ff290 */ /* 0x000ff4000fffe03f */
[----:B------:R-:W-:Y:S02]  /*70200*/  STL.64 [R1+0x640], R16 ;  /* 0x0006401001007387 */ /* 0x000fe40000100a00 */
[----:B------:R1:W-:Y:S01]  /*70210*/  STL.64 [R1+0x648], R18 ;  /* 0x0006481201007387 */ /* 0x0003e20000100a00 */
[----:B0-----:R-:W-:Y:S01]  /*70220*/  MOV R27, R8 ;  /* 0x00000008001b7202 */ /* 0x001fe20000000f00 */
[----:B------:R-:W-:Y:S01]  /*70230*/  IMAD.MOV.U32 R26, RZ, RZ, R9 ;  /* 0x000000ffff1a7224 */ /* 0x000fe200078e0009 */
[----:B-1----:R-:W2:Y:S01]  /*70240*/  LDL.LU.64 R18, [R1+0x30f0] ;  /* 0x0030f00001127983 */ /* 0x002ea20000300a00 */
        /* <DEDUP_REMOVED lines=18> */
[----:B------:R-:W-:Y:S01]  /*70370*/  IMAD.MOV.U32 R24, RZ, RZ, R2 ;  /* 0x000000ffff187224 */ /* 0x000fe200078e0002 */
[----:B------:R-:W-:Y:S01]  /*70380*/  MOV R25, R0 ;  /* 0x0000000000197202 */ /* 0x000fe20000000f00 */
[----:B------:R-:W-:Y:S01]  /*70390*/  IMAD.MOV.U32 R3, RZ, RZ, R8 ;  /* 0x000000ffff037224 */ /* 0x000fe200078e0008 */
[----:B------:R-:W-:Y:S01]  /*703a0*/  MOV R8, R9 ;  /* 0x0000000900087202 */ /* 0x000fe20000000f00 */
[----:B------:R-:W3:Y:S01]  /*703b0*/  LDL.LU.64 R10, [R1+0x30b0] ;  /* 0x0030b000010a7983 */ /* 0x000ee20000300a00 */
[----:B------:R-:W4:Y:S03]  /*703c0*/  LDL.LU R9, [R1+0x30a8] ;  /* 0x0030a80001097983 */ /* 0x000f260000300800 */
[C---:B--2---:R-:W-:Y:S11]  /*703d0*/  HMMA.16816.F32.BF16 R16, R4.reuse, R24, R16 ;  /* 0x000000180410723c */ /* 0x044ff60000041810 */
[----:B------:R-:W-:Y:S11]  /*703e0*/  @!UPT UIADD3 URZ, URZ, URZ, URZ ;  /* 0x0000003f3f3ff290 */ /* 0x000ff6000fffe03f */
[----:B------:R-:W-:Y:S01]  /*703f0*/  @!UPT UIADD3 URZ, URZ, URZ, URZ ;  /* 0x0000003f3f3ff290 */ /* 0x000fe2000fffe03f */
[----:B------:R0:W-:Y:S01]  /*70400*/  STL.64 [R1+0x610], R16 ;  /* 0x0006101001007387 */ /* 0x0001e20000100a00 */
[----:B------:R-:W-:Y:S03]  /*70410*/  STL.64 [R1+0x618], R18 ;  /* 0x0006181201007387 */ /* 0x000fe60000100a00 */
[----:B0-----:R-:W2:Y:S01]  /*70420*/  LDL.LU.64 R16, [R1+0x30a0] ;  /* 0x0030a00001107983 */ /* 0x001ea20000300a00 */
[----:B------:R-:W-:Y:S01]  /*70430*/  STL.64 [R1+0x2f40], R24 ;  /* 0x002f401801007387 */ /* 0x000fe20000100a00 */
[----:B--2---:R-:W-:Y:S01]  /*70440*/  HMMA.16816.F32.BF16 R20, R4, R16, R20 ;  /* 0x000000100414723c */ /* 0x004fe20000041814 */
        /* <DEDUP_REMOVED lines=8> */
[----:B------:R-:W2:Y:S01]  /*704d0*/  LDL.LU.64 R16, [R1+0x3080] ;  /* 0x0030800001107983 */ /* 0x000ea20000300a00 */
[----:B------:R-:W-:-:S02]  /*704e0*/  MOV R24, R3 ;  /* 0x0000000300187202 */ /* 0x000fc40000000f00 */
[----:B------:R-:W-:Y:S01]  /*704f0*/  MOV R25, R8 ;  /* 0x0000000800197202 */ /* 0x000fe20000000f00 */
[----:B--2---:R-:W-:Y:S11]  /*70500*/  HMMA.16816.F32.BF16 R20, R4, R16, R20 ;  /* 0x000000100414723c */ /* 0x004ff60000041814 */
[----:B------:R-:W-:Y:S11]  /*70510*/  @!UPT UIADD3 URZ, URZ, URZ, URZ ;  /* 0x0000003f3f3ff290 */ /* 0x000ff6000fffe03f */
[----:B------:R-:W-:Y:S01]  /*70520*/  @!UPT UIADD3 URZ, URZ, URZ, URZ ;  /* 0x0000003f3f3ff290 */ /* 0x000fe2000fffe03f */
[----:B------:R-:W-:Y:S01]  /*70530*/  STL.64 [R1+0x5f0], R20 ;  /* 0x0005f01401007387 */ /* 0x000fe20000100a00 */
[----:B------:R0:W-:Y:S03]  /*70540*/  STL.64 [R1+0x5f8], R22 ;  /* 0x0005f81601007387 */ /* 0x0001e60000100a00 */
[----:B0-----:R-:W2:Y:S01]  /*70550*/  LDL.LU.64 R22, [R1+0x3078] ;  /* 0x0030780001167983 */ /* 0x001ea20000300a00 */
[----:B------:R-:W2:Y:S02]  /*70560*/  LDL.LU.64 R20, [R1+0x3070] ;  /* 0x0030700001147983 */ /* 0x000ea40000300a00 */
[----:B------:R-:W2:Y:S02]  /*70570*/  LDL.LU R3, [R1+0x306c] ;  /* 0x00306c0001037983 */ /* 0x000ea40000300800 */
[----:B------:R-:W2:Y:S01]  /*70580*/  LDL.LU R8, [R1+0x3068] ;  /* 0x0030680001087983 */ /* 0x000ea20000300800 */
[----:B------:R-:W-:Y:S01]  /*70590*/  STL.64 [R1+0x2f58], R24 ;  /* 0x002f581801007387 */ /* 0x000fe20000100a00 */
[----:B------:R-:W-:Y:S02]  /*705a0*/  STL.64 [R1+0x2f38], R18 ;  /* 0x002f381201007387 */ /* 0x000fe40000100a00 */
[----:B------:R0:W-:Y:S02]  /*705b0*/  STL.64 [R1+0x2f30], R16 ;  /* 0x002f301001007387 */ /* 0x0001e40000100a00 */
[----:B0-----:R-:W2:Y:S01]  /*705c0*/  LDL.LU R16, [R1+0xa80] ;  /* 0x000a800001107983 */ /* 0x001ea20000300800 */
[----:B------:R-:W2:Y:S02]  /*705d0*/  LDL.LU R17, [R1+0xa84] ;  /* 0x000a840001117983 */ /* 0x000ea40000300800 */
[----:B------:R-:W2:Y:S02]  /*705e0*/  LDL.LU R18, [R1+0xa88] ;  /* 0x000a880001127983 */ /* 0x000ea40000300800 */
[----:B------:R-:W2:Y:S02]  /*705f0*/  LDL.LU R19, [R1+0xa8c] ;  /* 0x000a8c0001137983 */ /* 0x000ea40000300800 */
[----:B------:R-:W-:Y:S01]  /*70600*/  IMAD.MOV.U32 R24, RZ, RZ, R12 ;  /* 0x000000ffff187224 */ /* 0x000fe200078e000c */
[----:B------:R-:W-:Y:S01]  /*70610*/  MOV R25, R13 ;  /* 0x0000000d00197202 */ /* 0x000fe20000000f00 */
[----:B------:R-:W3:Y:S01]  /*70620*/  LDL.LU R12, [R1+0x3064] ;  /* 0x00306400010c7983 */ /* 0x000ee20000300800 */
[----:B------:R-:W3:Y:S03]  /*70630*/  LDL.LU R13, [R1+0x3060] ;  /* 0x00306000010d7983 */ /* 0x000ee60000300800 */
[----:B------:R0:W-:Y:S02]  /*70640*/  STL.64 [R1+0x2f70], R24 ;  /* 0x002f701801007387 */ /* 0x0001e40000100a00 */
[----:B0-----:R-:W-:Y:S01]  /*70650*/  MOV R24, R27 ;  /* 0x0000001b00187202 */ /* 0x001fe20000000f00 */
[----:B------:R-:W-:Y:S01]  /*70660*/  IMAD.MOV.U32 R25, RZ, RZ, R26 ;  /* 0x000000ffff197224 */ /* 0x000fe200078e001a */
[----:B--2---:R-:W-:Y:S01]  /*70670*/  STL.64 [R1+0x2f50], R18 ;  /* 0x002f501201007387 */ /* 0x004fe20000100a00 */
[----:B------:R0:W-:Y:S03]  /*70680*/  STL.64 [R1+0x2f48], R16 ;  /* 0x002f481001007387 */ /* 0x0001e60000100a00 */
[----:B0-----:R-:W2:Y:S01]  /*70690*/  LDL.LU R16, [R1+0xa90] ;  /* 0x000a900001107983 */ /* 0x001ea20000300800 */
[----:B------:R-:W2:Y:S02]  /*706a0*/  LDL.LU R17, [R1+0xa94] ;  /* 0x000a940001117983 */ /* 0x000ea40000300800 */
[----:B------:R-:W2:Y:S02]  /*706b0*/  LDL.LU R18, [R1+0xa98] ;  /* 0x000a980001127983 */ /* 0x000ea40000300800 */
[----:B------:R-:W2:Y:S01]  /*706c0*/  LDL.LU R19, [R1+0xa9c] ;  /* 0x000a9c0001137983 */ /* 0x000ea20000300800 */
[----:B------:R0:W-:Y:S04]  /*706d0*/  STL.64 [R1+0x2f88], R24 ;  /* 0x002f881801007387 */ /* 0x0001e80000100a00 */
[----:B0-----:R-:W2:Y:S04]  /*706e0*/  LDL.64 R24, [R1+0x50] ;  /* 0x0000500001187983 */ /* 0x001ea80000100a00 */
[----:B--2---:R0:W-:Y:S01]  /*706f0*/  STL.64 [R1+0x2fa0], R24 ;  /* 0x002fa01801007387 */ /* 0x0041e20000100a00 */
[----:B------:R-:W-:Y:S02]  /*70700*/  STL.64 [R1+0x2f68], R18 ;  /* 0x002f681201007387 */ /* 0x000fe40000100a00 */
[----:B------:R1:W-:Y:S01]  /*70710*/  STL.64 [R1+0x2f60], R16 ;  /* 0x002f601001007387 */ /* 0x0003e20000100a00 */
[----:B0-----:R-:W-:-:S02]  /*70720*/  MOV R24, R14 ;  /* 0x0000000e00187202 */ /* 0x001fc40000000f00 */
[----:B------:R-:W-:Y:S01]  /*70730*/  MOV R25, R15 ;  /* 0x0000000f00197202 */ /* 0x000fe20000000f00 */
[----:B-1----:R-:W2:Y:S01]  /*70740*/  LDL.LU R16, [R1+0xaa0] ;  /* 0x000aa00001107983 */ /* 0x002ea20000300800 */
[----:B------:R-:W2:Y:S02]  /*70750*/  LDL.LU R17, [R1+0xaa4] ;  /* 0x000aa40001117983 */ /* 0x000ea40000300800 */
[----:B------:R-:W2:Y:S02]  /*70760*/  LDL.LU R18, [R1+0xaa8] ;  /* 0x000aa80001127983 */ /* 0x000ea40000300800 */
[----:B------:R-:W2:Y:S01]  /*70770*/  LDL.LU R19, [R1+0xaac] ;  /* 0x000aac0001137983 */ /* 0x000ea20000300800 */
[----:B------:R-:W2:Y:S01]  /*70780*/  LDL.LU R14, [R1+0x305c] ;  /* 0x00305c00010e7983 */ /* 0x000ea20000300800 */
[----:B------:R-:W2:Y:S02]  /*70790*/  LDL.LU R15, [R1+0x3058] ;  /* 0x00305800010f7983 */ /* 0x000ea40000300800 */
[----:B------:R0:W-:Y:S02]  /*707a0*/  STL.64 [R1+0x2fb8], R24 ;  /* 0x002fb81801007387 */ /* 0x0001e40000100a00 */
[----:B0-----:R-:W2:Y:S01]  /*707b0*/  LDL.LU R24, [R1+0x4f0] ;  /* 0x0004f00001187983 */ /* 0x001ea20000300800 */
[----:B------:R-:W2:Y:S02]  /*707c0*/  LDL.LU R25, [R1+0x4f4] ;  /* 0x0004f40001197983 */ /* 0x000ea40000300800 */
[----:B------:R-:W2:Y:S02]  /*707d0*/  LDL.LU R26, [R1+0x4f8] ;  /* 0x0004f800011a7983 */ /* 0x000ea40000300800 */
[----:B------:R-:W2:Y:S02]  /*707e0*/  LDL.LU R27, [R1+0x4fc] ;  /* 0x0004fc00011b7983 */ /* 0x000ea40000300800 */
[----:B--2---:R-:W-:Y:S01]  /*707f0*/  STL.64 [R1+0x2fc8], R26 ;  /* 0x002fc81a01007387 */ /* 0x004fe20000100a00 */
[----:B------:R0:W-:Y:S02]  /*70800*/  STL.64 [R1+0x2fc0], R24 ;  /* 0x002fc01801007387 */ /* 0x0001e40000100a00 */
[----:B0-----:R-:W-:Y:S01]  /*70810*/  IMAD.MOV.U32 R24, RZ, RZ, R28 ;  /* 0x000000ffff187224 */ /* 0x001fe200078e001c */
[----:B------:R-:W-:-:S05]  /*70820*/  MOV R25, R23 ;  /* 0x0000001700197202 */ /* 0x000fca0000000f00 */
[----:B------:R0:W-:Y:S02]  /*70830*/  STL.64 [R1+0x2fe0], R24 ;  /* 0x002fe01801007387 */ /* 0x0001e40000100a00 */
[----:B0-----:R-:W-:Y:S01]  /*70840*/  MOV R24, R22 ;  /* 0x0000001600187202 */ /* 0x001fe20000000f00 */
[----:B------:R-:W-:-:S05]  /*70850*/  IMAD.MOV.U32 R25, RZ, RZ, R21 ;  /* 0x000000ffff197224 */ /* 0x000fca00078e0015 */
[----:B------:R-:W-:Y:S01]  /*70860*/  STL.64 [R1+0x2ff8], R24 ;  /* 0x002ff81801007387 */ /* 0x000fe20000100a00 */
[----:B------:R-:W-:Y:S02]  /*70870*/  STL.64 [R1+0x2f80], R18 ;  /* 0x002f801201007387 */ /* 0x000fe40000100a00 */
[----:B------:R0:W-:Y:S02]  /*70880*/  STL.64 [R1+0x2f78], R16 ;  /* 0x002f781001007387 */ /* 0x0001e40000100a00 */
[----:B0-----:R-:W2:Y:S01]  /*70890*/  LDL.LU R16, [R1+0xab0] ;  /* 0x000ab00001107983 */ /* 0x001ea20000300800 */
[----:B------:R-:W2:Y:S02]  /*708a0*/  LDL.LU R17, [R1+0xab4] ;  /* 0x000ab40001117983 */ /* 0x000ea40000300800 */
[----:B------:R-:W2:Y:S02]  /*708b0*/  LDL.LU R18, [R1+0xab8] ;  /* 0x000ab80001127983 */ /* 0x000ea40000300800 */
[----:B------:R-:W2:Y:S01]  /*708c0*/  LDL.LU R19, [R1+0xabc] ;  /* 0x000abc0001137983 */ /* 0x000ea20000300800 */
[----:B------:R-:W-:-:S02]  /*708d0*/  MOV R24, R20 ;  /* 0x0000001400187202 */ /* 0x000fc40000000f00 */
[----:B---3--:R-:W-:-:S05]  /*708e0*/  MOV R25, R11 ;  /* 0x0000000b00197202 */ /* 0x008fca0000000f00 */
[----:B------:R-:W-:Y:S04]  /*708f0*/  STL.64 [R1+0x3010], R24 ;  /* 0x0030101801007387 */ /* 0x000fe80000100a00 */
[----:B--2---:R-:W-:Y:S01]  /*70900*/  STL.64 [R1+0x2f98], R18 ;  /* 0x002f981201007387 */ /* 0x004fe20000100a00 */
[----:B------:R0:W-:Y:S03]  /*70910*/  STL.64 [R1+0x2f90], R16 ;  /* 0x002f901001007387 */ /* 0x0001e60000100a00 */
[----:B0-----:R-:W2:Y:S01]  /*70920*/  LDL.LU R16, [R1+0xac0] ;  /* 0x000ac00001107983 */ /* 0x001ea20000300800 */
[----:B------:R-:W2:Y:S02]  /*70930*/  LDL.LU R17, [R1+0xac4] ;  /* 0x000ac40001117983 */ /* 0x000ea40000300800 */
[----:B------:R-:W3:Y:S02]  /*70940*/  LDL.LU R18, [R1+0xac8] ;  /* 0x000ac80001127983 */ /* 0x000ee40000300800 */
[----:B------:R-:W3:Y:S02]  /*70950*/  LDL.LU R19, [R1+0xacc] ;  /* 0x000acc0001137983 */ /* 0x000ee40000300800 */
[----:B------:R-:W-:Y:S01]  /*70960*/  IMAD.MOV.U32 R24, RZ, RZ, R10 ;  /* 0x000000ffff187224 */ /* 0x000fe200078e000a */
[----:B----4-:R-:W-:-:S05]  /*70970*/  MOV R25, R9 ;  /* 0x0000000900197202 */ /* 0x010fca0000000f00 */
[----:B------:R-:W-:Y:S04]  /*70980*/  STL.64 [R1+0x3028], R24 ;  /* 0x0030281801007387 */ /* 0x000fe80000100a00 */
        /* <DEDUP_REMOVED lines=11> */
[----:B------:R-:W4:Y:S02]  /*70a40*/  LDL.LU R8, [R1+0x5d0] ;  /* 0x0005d00001087983 */ /* 0x000f240000300800 */
[----:B------:R-:W4:Y:S02]  /*70a50*/  LDL.LU R9, [R1+0x5d4] ;  /* 0x0005d40001097983 */ /* 0x000f240000300800 */
[----:B------:R-:W4:Y:S01]  /*70a60*/  LDL.LU R10, [R1+0x5d8] ;  /* 0x0005d800010a7983 */ /* 0x000f220000300800 */
        /* <DEDUP_REMOVED lines=32> */
[----:B------:R0:W-:Y:S01]  /*70c70*/  STL.64 [R1+0x5e0], R8 ;  /* 0x0005e00801007387 */ /* 0x0001e20000100a00 */
[----:B------:R-:W-:Y:S03]  /*70c80*/  STL.64 [R1+0x5e8], R10 ;  /* 0x0005e80a01007387 */ /* 0x000fe60000100a00 */
[----:B0-----:R-:W3:Y:S01]  /*70c90*/  LDL.LU.64 R8, [R1+0x3050] ;  /* 0x0030500001087983 */ /* 0x001ee20000300a00 */
[----:B------:R-:W-:Y:S01]  /*70ca0*/  IMAD.MOV.U32 R25, RZ, RZ, R3 ;  /* 0x000000ffff197224 */ /* 0x000fe200078e0003 */
[----:B---3--:R-:W-:Y:S02]  /*70cb0*/  HMMA.16816.F32.BF16 R4, R4, R8, R20 ;  /* 0x000000080404723c */ /* 0x008fe40000041814 */
[----:B------:R-:W2:Y:S01]  /*70cc0*/  LDL.LU.64 R22, [R1+0x3048] ;  /* 0x0030480001167983 */ /* 0x000ea20000300a00 */
[----:B------:R-:W2:Y:S11]  /*70cd0*/  LDL.LU.64 R20, [R1+0x3040] ;  /* 0x0030400001147983 */ /* 0x000eb60000300a00 */
[----:B------:R-:W-:Y:S09]  /*70ce0*/  @!UPT UIADD3 URZ, URZ, URZ, URZ ;  /* 0x0000003f3f3ff290 */ /* 0x000ff2000fffe03f */
[----:B------:R0:W-:Y:S01]  /*70cf0*/  STL.64 [R1+0x2e0], R4 ;  /* 0x0002e00401007387 */ /* 0x0001e20000100a00 */
[----:B------:R-:W-:Y:S03]  /*70d00*/  STL.64 [R1+0x2e8], R6 ;  /* 0x0002e80601007387 */ /* 0x000fe60000100a00 */
[----:B0-----:R-:W3:Y:S01]  /*70d10*/  LDL.64 R4, [R1+0x70] ;  /* 0x0000700001047983 */ /* 0x001ee20000100a00 */
[----:B------:R-:W-:Y:S01]  /*70d20*/  STL.64 [R1+0x2f18], R8 ;  /* 0x002f180801007387 */ /* 0x000fe20000100a00 */
        /* <DEDUP_REMOVED lines=34> */
[----:B0-----:R-:W4:Y:S01]  /*70f50*/  LDL.LU.64 R26, [R1+0x2fc8] ;  /* 0x002fc800011a7983 */ /* 0x001f220000300a00 */
[----:B------:R-:W4:Y:S01]  /*70f60*/  LDL.LU.64 R24, [R1+0x2fc0] ;  /* 0x002fc00001187983 */ /* 0x000f220000300a00 */
[----:B------:R-:W-:Y:S02]  /*70f70*/  MOV R8, R2 ;  /* 0x0000000200087202 */ /* 0x000fe40000000f00 */
[----:B------:R-:W-:Y:S01]  /*70f80*/  MOV R9, R0 ;  /* 0x0000000000097202 */ /* 0x000fe20000000f00 */
[----:B---3--:R-:W-:Y:S01]  /*70f90*/  IMAD.MOV.U32 R2, RZ, RZ, R4 ;  /* 0x000000ffff027224 */ /* 0x008fe200078e0004 */
[C---:B----4-:R-:W-:Y:S11]  /*70fa0*/  HMMA.16816.F32.BF16 R24, R20.reuse, R4, R24 ;  /* 0x000000041418723c */ /* 0x050ff60000041818 */
[----:B------:R-:W-:Y:S11]  /*70fb0*/  @!UPT UIADD3 URZ, URZ, URZ, URZ ;  /* 0x0000003f3f3ff290 */ /* 0x000ff6000fffe03f */
[----:B------:R-:W-:Y:S01]  /*70fc0*/  @!UPT UIADD3 URZ, URZ, URZ, URZ ;  /* 0x0000003f3f3ff290 */ /* 0x000fe2000fffe03f */
[----:B------:R0:W-:Y:S01]  /*70fd0*/  STL.64 [R1+0x580], R24 ;  /* 0x0005801801007387 */ /* 0x0001e20000100a00 */
[----:B------:R-:W-:Y:S03]  /*70fe0*/  STL.64 [R1+0x588], R26 ;  /* 0x0005881a01007387 */ /* 0x000fe60000100a00 */
[----:B0-----:R-:W2:Y:S01]  /*70ff0*/  LDL.LU.64 R24, [R1+0x2fb8] ;  /* 0x002fb80001187983 */ /* 0x001ea20000300a00 */
[----:B------:R-:W-:Y:S02]  /*71000*/  MOV R0, R5 ;  /* 0x0000000500007202 */ /* 0x000fe40000000f00 */
[----:B------:R-:W0:Y:S02]  /*71010*/  LDSM.16.M88.4 R4, [R29+0x33800] ;  /* 0x033800001d04783b */ /* 0x000e240000000200 */
[----:B0-----:R0:W-:Y:S02]  /*71020*/  STL [R1+0x2e34], R4 ;  /* 0x002e340401007387 */ /* 0x0011e40000100800 */
[----:B------:R1:W-:Y:S02]  /*71030*/  STL [R1+0x2e30], R5 ;  /* 0x002e300501007387 */ /* 0x0003e40000100800 */
[----:B------:R3:W-:Y:S02]  /*71040*/  STL [R1+0x2e2c], R6 ;  /* 0x002e2c0601007387 */ /* 0x0007e40000100800 */
[----:B------:R4:W-:Y:S01]  /*71050*/  STL [R1+0x2e28], R7 ;  /* 0x002e280701007387 */ /* 0x0009e20000100800 */
[----:B0-----:R-:W2:Y:S01]  /*71060*/  LDL.LU R4, [R1+0xa70] ;  /* 0x000a700001047983 */ /* 0x001ea20000300800 */
[----:B-1----:R-:W2:Y:S02]  /*71070*/  LDL.LU R5, [R1+0xa74] ;  /* 0x000a740001057983 */ /* 0x002ea40000300800 */
[----:B---3--:R-:W3:Y:S02]  /*71080*/  LDL.LU R6, [R1+0xa78] ;  /* 0x000a780001067983 */ /* 0x008ee40000300800 */
[----:B----4-:R-:W3:Y:S01]  /*71090*/  LDL.LU R7, [R1+0xa7c] ;  /* 0x000a7c0001077983 */ /* 0x010ee20000300800 */
[C---:B--2---:R-:W-:Y:S01]  /*710a0*/  HMMA.16816.F32.BF16 R24, R20.reuse, R24, R16 ;  /* 0x000000181418723c */ /* 0x044fe20000041810 */
[----:B------:R-:W2:Y:S01]  /*710b0*/  LDL.LU.64 R18, [R1+0x2fb0] ;  /* 0x002fb00001127983 */ /* 0x000ea20000300a00 */
[----:B------:R-:W2:Y:S11]  /*710c0*/  LDL.LU.64 R16, [R1+0x2fa8] ;  /* 0x002fa80001107983 */ /* 0x000eb60000300a00 */
[----:B------:R-:W-:Y:S10]  /*710d0*/  @!UPT UIADD3 URZ, URZ, URZ, URZ ;  /* 0x0000003f3f3ff290 */ /* 0x000ff4000fffe03f */
[----:B------:R0:W-:Y:S01]  /*710e0*/  STL.64 [R1+0x570], R24 ;  /* 0x0005701801007387 */ /* 0x0001e20000100a00 */
[----:B------:R-:W-:Y:S03]  /*710f0*/  STL.64 [R1+0x578], R26 ;  /* 0x0005781a01007387 */ /* 0x000fe60000100a00 */
[----:B0-----:R-:W2:Y:S02]  /*71100*/  LDL.LU.64 R24, [R1+0x2fa0] ;  /* 0x002fa00001187983 */ /* 0x001ea40000300a00 */
        /* <DEDUP_REMOVED lines=31> */
[----:B------:R-:W4:Y:S11]  /*71300*/  LDL.LU.64 R16, [R1+0x2f30] ;  /* 0x002f300001107983 */ /* 0x000f360000300a00 */
[----:B------:R-:W-:Y:S09]  /*71310*/  @!UPT UIADD3 URZ, URZ, URZ, URZ ;  /* 0x0000003f3f3ff290 */ /* 0x000ff2000fffe03f */
[----:B------:R-:W-:Y:S01]  /*71320*/  STL.64 [R1+0x520], R24 ;  /* 0x0005201801007387 */ /* 0x000fe20000100a00 */
[----:B------:R0:W-:Y:S03]  /*71330*/  STL.64 [R1+0x528], R26 ;  /* 0x0005281a01007387 */ /* 0x0001e60000100a00 */
[----:B0-----:R-:W4:Y:S01]  /*71340*/  LDL.LU.64 R26, [R1+0x2f28] ;  /* 0x002f2800011a7983 */ /* 0x001f220000300a00 */
[----:B------:R-:W4:Y:S01]  /*71350*/  LDL.LU.64 R24, [R1+0x2f20] ;  /* 0x002f200001187983 */ /* 0x000f220000300a00 */
[C---:B---3--:R-:W-:Y:S11]  /*71360*/  HMMA.16816.F32.BF16 R4, R20.reuse, R8, R4 ;  /* 0x000000081404723c */ /* 0x048ff60000041804 */
[----:B------:R-:W-:Y:S11]  /*71370*/  @!UPT UIADD3 URZ, URZ, URZ, URZ ;  /* 0x0000003f3f3ff290 */ /* 0x000ff6000fffe03f */
[----:B------:R-:W-:Y:S01]  /*71380*/  @!UPT UIADD3 URZ, URZ, URZ, URZ ;  /* 0x0000003f3f3ff290 */ /* 0x000fe2000fffe03f */
[----:B------:R0:W-:Y:S01]  /*71390*/  STL.64 [R1+0x510], R4 ;  /* 0x0005100401007387 */ /* 0x0001e20000100a00 */
[----:B------:R1:W-:Y:S03]  /*713a0*/  STL.64 [R1+0x518], R6 ;  /* 0x0005180601007387 */ /* 0x0003e60000100a00 */
[----:B0-----:R-:W3:Y:S01]  /*713b0*/  LDL.LU R4, [R1+0x990] ;  /* 0x0009900001047983 */ /* 0x001ee20000300800 */
[----:B----4-:R-:W-:Y:S11]  /*713c0*/  HMMA.16816.F32.BF16 R8, R20, R16, R24 ;  /* 0x000000101408723c */ /* 0x010ff60000041818 */
[----:B------:R-:W-:Y:S11]  /*713d0*/  @!UPT UIADD3 URZ, URZ, URZ, URZ ;  /* 0x0000003f3f3ff290 */ /* 0x000ff6000fffe03f */
[----:B------:R-:W-:Y:S01]  /*713e0*/  @!UPT UIADD3 URZ, URZ, URZ, URZ ;  /* 0x0000003f3f3ff290 */ /* 0x000fe2000fffe03f */
[----:B------:R0:W-:Y:S01]  /*713f0*/  STL.64 [R1+0x500], R8 ;  /* 0x0005000801007387 */ /* 0x0001e20000100a00 */
[----:B------:R4:W-:Y:S02]  /*71400*/  STL.64 [R1+0x508], R10 ;  /* 0x0005080a01007387 */ /* 0x0009e40000100a00 */
[----:B------:R-:W3:Y:S02]  /*71410*/  LDL.LU R5, [R1+0x994] ;  /* 0x0009940001057983 */ /* 0x000ee40000300800 */
[----:B-1----:R-:W2:Y:S01]  /*71420*/  LDL.LU R6, [R1+0x998] ;  /* 0x0009980001067983 */ /* 0x002ea20000300800 */
[----:B------:R-:W2:Y:S04]  /*71430*/  LDL.LU R7, [R1+0x99c] ;  /* 0x00099c0001077983 */ /* 0x000ea80000300800 */
[----:B0-----:R-:W3:Y:S01]  /*71440*/  LDL.LU R8, [R1+0xa50] ;  /* 0x000a500001087983 */ /* 0x001ee20000300800 */
[----:B------:R-:W3:Y:S02]  /*71450*/  LDL.LU R9, [R1+0xa54] ;  /* 0x000a540001097983 */ /* 0x000ee40000300800 */
[----:B----4-:R-:W4:Y:S02]  /*71460*/  LDL.LU R10, [R1+0xa58] ;  /* 0x000a5800010a7983 */ /* 0x010f240000300800 */
[----:B------:R-:W4:Y:S01]  /*71470*/  LDL.LU R11, [R1+0xa5c] ;  /* 0x000a5c00010b7983 */ /* 0x000f220000300800 */
[----:B------:R-:W4:Y:S01]  /*71480*/  LDL.LU R24, [R1+0x9c0] ;  /* 0x0009c00001187983 */ /* 0x000f220000300800 */
[----:B------:R-:W4:Y:S02]  /*71490*/  LDL.LU R25, [R1+0x9c4] ;  /* 0x0009c40001197983 */ /* 0x000f240000300800 */
[----:B------:R-:W4:Y:S02]  /*714a0*/  LDL.LU R26, [R1+0x9c8] ;  /* 0x0009c800011a7983 */ /* 0x000f240000300800 */
[----:B------:R-:W4:Y:S01]  /*714b0*/  LDL.LU R27, [R1+0x9cc] ;  /* 0x0009cc00011b7983 */ /* 0x000f220000300800 */
[----:B--2---:R-:W-:Y:S01]  /*714c0*/  STL.64 [R1+0x2ee0], R6 ;  /* 0x002ee00601007387 */ /* 0x004fe20000100a00 */
[----:B---3--:R0:W-:Y:S03]  /*714d0*/  STL.64 [R1+0x2ed8], R4 ;  /* 0x002ed80401007387 */ /* 0x0081e60000100a00 */
[----:B0-----:R-:W2:Y:S04]  /*714e0*/  LDL.LU.64 R4, [R1+0xb0] ;  /* 0x0000b00001047983 */ /* 0x001ea80000300a00 */
[----:B--2---:R0:W-:Y:S04]  /*714f0*/  STL.64 [R1+0x2ef0], R4 ;  /* 0x002ef00401007387 */ /* 0x0041e80000100a00 */
[----:B0-----:R-:W2:Y:S01]  /*71500*/  LDL.LU.64 R4, [R1+0xc0] ;  /* 0x0000c00001047983 */ /* 0x001ea20000300a00 */
[----:B------:R-:W-:Y:S02]  /*71510*/  STL.64 [R1+0x2e60], R18 ;  /* 0x002e601201007387 */ /* 0x000fe40000100a00 */
[----:B------:R0:W-:Y:S02]  /*71520*/  STL.64 [R1+0x2e58], R16 ;  /* 0x002e581001007387 */ /* 0x0001e40000100a00 */
[----:B0-----:R-:W-:Y:S01]  /*71530*/  IMAD.MOV.U32 R16, RZ, RZ, R2 ;  /* 0x000000ffff107224 */ /* 0x001fe200078e0002 */
[----:B------:R-:W-:-:S05]  /*71540*/  MOV R17, R0 ;  /* 0x0000000000117202 */ /* 0x000fca0000000f00 */
[----:B------:R0:W-:Y:S04]  /*71550*/  STL.64 [R1+0x2ec0], R16 ;  /* 0x002ec01001007387 */ /* 0x0001e80000100a00 */
[----:B0-----:R-:W3:Y:S01]  /*71560*/  LDL.LU R16, [R1+0x980] ;  /* 0x0009800001107983 */ /* 0x001ee20000300800 */
[----:B------:R-:W3:Y:S02]  /*71570*/  LDL.LU R17, [R1+0x984] ;  /* 0x0009840001117983 */ /* 0x000ee40000300800 */
[----:B------:R-:W2:Y:S02]  /*71580*/  LDL.LU R18, [R1+0x988] ;  /* 0x0009880001127983 */ /* 0x000ea40000300800 */
[----:B------:R-:W2:Y:S02]  /*71590*/  LDL.LU R19, [R1+0x98c] ;  /* 0x00098c0001137983 */ /* 0x000ea40000300800 */
[----:B--2---:R-:W-:Y:S01]  /*715a0*/  STL.64 [R1+0x2ed0], R18 ;  /* 0x002ed01201007387 */ /* 0x004fe20000100a00 */
[----:B---3--:R0:W-:Y:S03]  /*715b0*/  STL.64 [R1+0x2ec8], R16 ;  /* 0x002ec81001007387 */ /* 0x0081e60000100a00 */
[----:B0-----:R-:W2:Y:S01]  /*715c0*/  LDL.LU.64 R16, [R1+0xa0] ;  /* 0x0000a00001107983 */ /* 0x001ea20000300a00 */
[C---:B----4-:R-:W-:Y:S03]  /*715d0*/  HMMA.16816.F32.BF16 R8, R20.reuse, R12, R8 ;  /* 0x0000000c1408723c */ /* 0x050fe60000041808 */
[----:B--2---:R0:W-:Y:S04]  /*715e0*/  STL.64 [R1+0x2ee8], R16 ;  /* 0x002ee81001007387 */ /* 0x0041e80000100a00 */
        /* <DEDUP_REMOVED lines=12> */
[----:B0-----:R-:W3:Y:S01]  /*716b0*/  LDL.LU.64 R8, [R1+0x2f18] ;  /* 0x002f180001087983 */ /* 0x001ee20000300a00 */
[----:B------:R-:W-:Y:S02]  /*716c0*/  STL.64 [R1+0x2e50], R14 ;  /* 0x002e500e01007387 */ /* 0x000fe40000100a00 */
[----:B------:R0:W-:Y:S02]  /*716d0*/  STL.64 [R1+0x2e48], R12 ;  /* 0x002e480c01007387 */ /* 0x0001e40000100a00 */
[----:B0-----:R-:W4:Y:S01]  /*716e0*/  LDL.LU R12, [R1+0x960] ;  /* 0x00096000010c7983 */ /* 0x001f220000300800 */
[----:B------:R-:W4:Y:S02]  /*716f0*/  LDL.LU R13, [R1+0x964] ;  /* 0x00096400010d7983 */ /* 0x000f240000300800 */
[----:B------:R-:W4:Y:S02]  /*71700*/  LDL.LU R14, [R1+0x968] ;  /* 0x00096800010e7983 */ /* 0x000f240000300800 */
[----:B------:R-:W4:Y:S01]  /*71710*/  LDL.LU R15, [R1+0x96c] ;  /* 0x00096c00010f7983 */ /* 0x000f220000300800 */
[----:B---3--:R-:W-:Y:S01]  /*71720*/  HMMA.16816.F32.BF16 R20, R20, R8, R24 ;  /* 0x000000081414723c */ /* 0x008fe20000041818 */
[----:B------:R-:W2:Y:S01]  /*71730*/  LDL.LU.64 R26, [R1+0x2f10] ;  /* 0x002f1000011a7983 */ /* 0x000ea20000300a00 */
[----:B------:R-:W2:Y:S01]  /*71740*/  LDL.LU.64 R24, [R1+0x2f08] ;  /* 0x002f080001187983 */ /* 0x000ea20000300a00 */
[----:B------:R-:W-:Y:S01]  /*71750*/  MOV R3, R4 ;  /* 0x0000000400037202 */ /* 0x000fe20000000f00 */
[----:B------:R-:W-:Y:S11]  /*71760*/  IMAD.MOV.U32 R28, RZ, RZ, R5 ;  /* 0x000000ffff1c7224 */ /* 0x000ff600078e0005 */
[----:B------:R-:W-:Y:S08]  /*71770*/  @!UPT UIADD3 URZ, URZ, URZ, URZ ;  /* 0x0000003f3f3ff290 */ /* 0x000ff0000fffe03f */
[----:B------:R0:W-:Y:S01]  /*71780*/  STL.64 [R1+0x2d0], R20 ;  /* 0x0002d01401007387 */ /* 0x0001e20000100a00 */
[----:B------:R-:W-:Y:S03]  /*71790*/  STL.64 [R1+0x2d8], R22 ;  /* 0x0002d81601007387 */ /* 0x000fe60000100a00 */
[----:B0-----:R-:W3:Y:S01]  /*717a0*/  LDL.LU.64 R20, [R1+0x90] ;  /* 0x0000900001147983 */ /* 0x001ee20000300a00 */
[----:B------:R0:W-:Y:S03]  /*717b0*/  STL.64 [R1+0x2e88], R8 ;  /* 0x002e880801007387 */ /* 0x0001e60000100a00 */
[----:B0-----:R-:W3:Y:S01]  /*717c0*/  LDL.LU.64 R8, [R1+0x80] ;  /* 0x0000800001087983 */ /* 0x001ee20000300a00 */
        /* <DEDUP_REMOVED lines=8> */
[----:B------:R-:W-:Y:S01]  /*71850*/  STL [R1+0x2e3c], R28 ;  /* 0x002e3c1c01007387 */ /* 0x000fe20000100800 */
[----:B------:R-:W-:Y:S01]  /*71860*/  STL [R1+0x2e38], R3 ;  /* 0x002e380301007387 */ /* 0x000fe20000100800 */
[----:B--2---:R-:W-:Y:S01]  /*71870*/  HMMA.16816.F32.BF16 R16, R24, R4, R16 ;  /* 0x000000041810723c */ /* 0x004fe20000041810 */
[----:B------:R-:W-:-:S02]  /*71880*/  MOV R0, R4 ;  /* 0x0000000400007202 */ /* 0x000fc40000000f00 */
[----:B------:R-:W-:Y:S11]  /*71890*/  MOV R2, R5 ;  /* 0x0000000500027202 */ /* 0x000ff60000000f00 */
[----:B------:R-:W-:Y:S09]  /*718a0*/  @!UPT UIADD3 URZ, URZ, URZ, URZ ;  /* 0x0000003f3f3ff290 */ /* 0x000ff2000fffe03f */
[----:B------:R0:W-:Y:S01]  /*718b0*/  STL.64 [R1+0x2b0], R16 ;  /* 0x0002b01001007387 */ /* 0x0001e20000100a00 */
[----:B------:R1:W-:Y:S03]  /*718c0*/  STL.64 [R1+0x2b8], R18 ;  /* 0x0002b81201007387 */ /* 0x0003e60000100a00 */
[----:B0-----:R-:W2:Y:S01]  /*718d0*/  LDL.LU.64 R16, [R1+0x2ee8] ;  /* 0x002ee80001107983 */ /* 0x001ea20000300a00 */
[----:B------:R-:W2:Y:S02]  /*718e0*/  LDL.LU.64 R6, [R1+0x2ee0] ;  /* 0x002ee00001067983 */ /* 0x000ea40000300a00 */
[----:B------:R-:W2:Y:S02]  /*718f0*/  LDL.LU.64 R4, [R1+0x2ed8] ;  /* 0x002ed80001047983 */ /* 0x000ea40000300a00 */
[----:B------:R-:W-:Y:S01]  /*71900*/  STL [R1+0x2e44], R2 ;  /* 0x002e440201007387 */ /* 0x000fe20000100800 */
[----:B------:R-:W-:Y:S01]  /*71910*/  STL [R1+0x2e40], R0 ;  /* 0x002e400001007387 */ /* 0x000fe20000100800 */
[C---:B--2---:R-:W-:Y:S11]  /*71920*/  HMMA.16816.F32.BF16 R4, R24.reuse, R16, R4 ;  /* 0x000000101804723c */ /* 0x044ff60000041804 */
[----:B------:R-:W-:Y:S11]  /*71930*/  @!UPT UIADD3 URZ, URZ, URZ, URZ ;  /* 0x0000003f3f3ff290 */ /* 0x000ff6000fffe03f */
[----:B------:R-:W-:Y:S01]  /*71940*/  @!UPT UIADD3 URZ, URZ, URZ, URZ ;  /* 0x0000003f3f3ff290 */ /* 0x000fe2000fffe03f */
[----:B------:R-:W-:Y:S01]  /*71950*/  STL.64 [R1+0x2a0], R4 ;  /* 0x0002a00401007387 */ /* 0x000fe20000100a00 */
[----:B------:R0:W-:Y:S02]  /*71960*/  STL.64 [R1+0x2a8], R6 ;  /* 0x0002a80601007387 */ /* 0x0001e40000100a00 */
[----:B-1----:R-:W2:Y:S02]  /*71970*/  LDL.LU.64 R18, [R1+0x2ed0] ;  /* 0x002ed00001127983 */ /* 0x002ea40000300a00 */
[----:B0-----:R-:W-:Y:S01]  /*71980*/  IMAD.MOV.U32 R6, RZ, RZ, R16 ;  /* 0x000000ffff067224 */ /* 0x001fe200078e0010 */
[----:B------:R-:W-:Y:S02]  /*71990*/  MOV R7, R17 ;  /* 0x0000001100077202 */ /* 0x000fe40000000f00 */
[----:B------:R-:W2:Y:S01]  /*719a0*/  LDL.LU.64 R16, [R1+0x2ec8] ;  /* 0x002ec80001107983 */ /* 0x000ea20000300a00 */
[----:B---3--:R-:W-:Y:S01]  /*719b0*/  MOV R4, R20 ;  /* 0x0000001400047202 */ /* 0x008fe20000000f00 */
[----:B------:R-:W-:Y:S01]  /*719c0*/  IMAD.MOV.U32 R5, RZ, RZ, R21 ;  /* 0x000000ffff057224 */ /* 0x000fe200078e0015 */
[----:B--2---:R-:W-:Y:S11]  /*719d0*/  HMMA.16816.F32.BF16 R16, R24, R20, R16 ;  /* 0x000000141810723c */ /* 0x004ff60000041810 */
[----:B------:R-:W-:Y:S11]  /*719e0*/  @!UPT UIADD3 URZ, URZ, URZ, URZ ;  /* 0x0000003f3f3ff290 */ /* 0x000ff6000fffe03f */
[----:B------:R-:W-:Y:S01]  /*719f0*/  @!UPT UIADD3 URZ, URZ, URZ, URZ ;  /* 0x0000003f3f3ff290 */ /* 0x000fe2000fffe03f */
[----:B------:R0:W-:Y:S01]  /*71a00*/  STL.64 [R1+0x290], R16 ;  /* 0x0002901001007387 */ /* 0x0001e20000100a00 */
[----:B------:R-:W-:Y:S03]  /*71a10*/  STL.64 [R1+0x298], R18 ;  /* 0x0002981201007387 */ /* 0x000fe60000100a00 */
[----:B0-----:R-:W4:Y:S01]  /*71a20*/  LDL.LU.64 R16, [R1+0x2ec0] ;  /* 0x002ec00001107983 */ /* 0x001f220000300a00 */
[----:B------:R-:W2:Y:S02]  /*71a30*/  LDL.LU.64 R20, [R1+0x60] ;  /* 0x0000600001147983 */ /* 0x000ea40000300a00 */
[----:B------:R-:W-:Y:S02]  /*71a40*/  STL.64 [R1+0x2e70], R6 ;  /* 0x002e700601007387 */ /* 0x000fe40000100a00 */
[----:B------:R0:W-:Y:S02]  /*71a50*/  STL.64 [R1+0x2e68], R4 ;  /* 0x002e680401007387 */ /* 0x0001e40000100a00 */
[----:B0-----:R-:W3:Y:S01]  /*71a60*/  LDL.LU R4, [R1+0x970] ;  /* 0x0009700001047983 */ /* 0x001ee20000300800 */
[----:B------:R-:W3:Y:S02]  /*71a70*/  LDL.LU R5, [R1+0x974] ;  /* 0x0009740001057983 */ /* 0x000ee40000300800 */
[----:B------:R-:W3:Y:S02]  /*71a80*/  LDL.LU R6, [R1+0x978] ;  /* 0x0009780001067983 */ /* 0x000ee40000300800 */
[----:B------:R-:W3:Y:S01]  /*71a90*/  LDL.LU R7, [R1+0x97c] ;  /* 0x00097c0001077983 */ /* 0x000ee20000300800 */
[----:B------:R-:W-:-:S02]  /*71aa0*/  MOV R28, R8 ;  /* 0x00000008001c7202 */ /* 0x000fc40000000f00 */
[----:B------:R-:W-:Y:S01]  /*71ab0*/  MOV R3, R9 ;  /* 0x0000000900037202 */ /* 0x000fe20000000f00 */
[C---:B---3--:R-:W-:Y:S08]  /*71ac0*/  HMMA.16816.F32.BF16 R4, R24.reuse, R8, R4 ;  /* 0x000000081804723c */ /* 0x048ff00000041804 */
[C---:B----4-:R-:W-:Y:S11]  /*71ad0*/  HMMA.16816.F32.BF16 R8, R24.reuse, R16, R12 ;  /* 0x000000101808723c */ /* 0x050ff6000004180c */
[----:B------:R-:W-:Y:S04]  /*71ae0*/  @!UPT UIADD3 URZ, URZ, URZ, URZ ;  /* 0x0000003f3f3ff290 */ /* 0x000fe8000fffe03f */
[----:B------:R0:W-:Y:S01]  /*71af0*/  STL.64 [R1+0x280], R4 ;  /* 0x0002800401007387 */ /* 0x0001e20000100a00 */
[----:B------:R1:W-:Y:S03]  /*71b00*/  STL.64 [R1+0x288], R6 ;  /* 0x0002880601007387 */ /* 0x0003e60000100a00 */
[----:B0-----:R-:W3:Y:S04]  /*71b10*/  LDL.LU R4, [R1+0x9f0] ;  /* 0x0009f00001047983 */ /* 0x001ee80000300800 */
[----:B------:R0:W-:Y:S02]  /*71b20*/  STL.64 [R1+0x270], R8 ;  /* 0x0002700801007387 */ /* 0x0001e40000100a00 */
[----:B------:R4:W-:Y:S02]  /*71b30*/  STL.64 [R1+0x278], R10 ;  /* 0x0002780a01007387 */ /* 0x0009e40000100a00 */
[----:B------:R-:W3:Y:S01]  /*71b40*/  LDL.LU R5, [R1+0x9f4] ;  /* 0x0009f40001057983 */ /* 0x000ee20000300800 */
[----:B-1----:R-:W2:Y:S01]  /*71b50*/  LDL.LU R6, [R1+0x9f8] ;  /* 0x0009f80001067983 */ /* 0x002ea20000300800 */
[----:B------:R-:W2:Y:S03]  /*71b60*/  LDL.LU R7, [R1+0x9fc] ;  /* 0x0009fc0001077983 */ /* 0x000ea60000300800 */
[----:B0-----:R-:W2:Y:S01]  /*71b70*/  LDL.LU R8, [R1+0xa00] ;  /* 0x000a000001087983 */ /* 0x001ea20000300800 */
[----:B------:R-:W2:Y:S02]  /*71b80*/  LDL.LU R9, [R1+0xa04] ;  /* 0x000a040001097983 */ /* 0x000ea40000300800 */
[----:B----4-:R-:W4:Y:S02]  /*71b90*/  LDL.LU R10, [R1+0xa08] ;  /* 0x000a0800010a7983 */ /* 0x010f240000300800 */
[----:B------:R-:W4:Y:S01]  /*71ba0*/  LDL.LU R11, [R1+0xa0c] ;  /* 0x000a0c00010b7983 */ /* 0x000f220000300800 */
[----:B------:R-:W2:Y:S04]  /*71bb0*/  LDL R12, [R1+0x1b18] ;  /* 0x001b1800010c7983 */ /* 0x000ea80000100800 */
[----:B--2---:R0:W-:Y:S04]  /*71bc0*/  STL [R1+0x2ebc], R12 ;  /* 0x002ebc0c01007387 */ /* 0x0041e80000100800 */
[----:B0-----:R-:W2:Y:S01]  /*71bd0*/  LDL.LU R12, [R1+0x950] ;  /* 0x00095000010c7983 */ /* 0x001ea20000300800 */
[----:B------:R-:W2:Y:S02]  /*71be0*/  LDL.LU R13, [R1+0x954] ;  /* 0x00095400010d7983 */ /* 0x000ea40000300800 */
[----:B------:R-:W2:Y:S02]  /*71bf0*/  LDL.LU R14, [R1+0x958] ;  /* 0x00095800010e7983 */ /* 0x000ea40000300800 */
[----:B------:R-:W2:Y:S01]  /*71c00*/  LDL.LU R15, [R1+0x95c] ;  /* 0x00095c00010f7983 */ /* 0x000ea20000300800 */
[----:B----4-:R-:W-:Y:S01]  /*71c10*/  STL.64 [R1+0x2e98], R10 ;  /* 0x002e980a01007387 */ /* 0x010fe20000100a00 */
[----:B------:R0:W-:Y:S03]  /*71c20*/  STL.64 [R1+0x2e90], R8 ;  /* 0x002e900801007387 */ /* 0x0001e60000100a00 */
[----:B0-----:R-:W4:Y:S04]  /*71c30*/  LDL.LU.64 R8, [R1+0x20] ;  /* 0x0000200001087983 */ /* 0x001f280000300a00 */
[----:B----4-:R0:W-:Y:S04]  /*71c40*/  STL.64 [R1+0x2ea0], R8 ;  /* 0x002ea00801007387 */ /* 0x0101e80000100a00 */
[----:B0-----:R-:W4:Y:S01]  /*71c50*/  LDL.LU.64 R8, [R1+0x30] ;  /* 0x0000300001087983 */ /* 0x001f220000300a00 */
[----:B--2---:R-:W-:Y:S03]  /*71c60*/  HMMA.16816.F32.BF16 R12, R24, R20, R12 ;  /* 0x00000014180c723c */ /* 0x004fe6000004180c */
[----:B----4-:R0:W-:Y:S04]  /*71c70*/  STL.64 [R1+0x2ea8], R8 ;  /* 0x002ea80801007387 */ /* 0x0101e80000100a00 */
[----:B0-----:R-:W2:Y:S04]  /*71c80*/  LDL.LU.64 R8, [R1+0x40] ;  /* 0x0000400001087983 */ /* 0x001ea80000300a00 */
[----:B--2---:R0:W-:Y:S04]  /*71c90*/  STL.64 [R1+0x2eb0], R8 ;  /* 0x002eb00801007387 */ /* 0x0041e80000100a00 */
[----:B0-----:R-:W2:Y:S01]  /*71ca0*/  LDL.LU R8, [R1+0xa40] ;  /* 0x000a400001087983 */ /* 0x001ea20000300800 */
[----:B------:R-:W2:Y:S02]  /*71cb0*/  LDL.LU R9, [R1+0xa44] ;  /* 0x000a440001097983 */ /* 0x000ea40000300800 */
[----:B------:R-:W2:Y:S02]  /*71cc0*/  LDL.LU R10, [R1+0xa48] ;  /* 0x000a4800010a7983 */ /* 0x000ea40000300800 */
[----:B------:R-:W2:Y:S01]  /*71cd0*/  LDL.LU R11, [R1+0xa4c] ;  /* 0x000a4c00010b7983 */ /* 0x000ea20000300800 */
[----:B------:R-:W-:Y:S01]  /*71ce0*/  STL.64 [R1+0x2e80], R6 ;  /* 0x002e800601007387 */ /* 0x000fe20000100a00 */
[----:B---3--:R0:W-:Y:S03]  /*71cf0*/  STL.64 [R1+0x2e78], R4 ;  /* 0x002e780401007387 */ /* 0x0081e60000100a00 */
[----:B0-----:R-:W3:Y:S01]  /*71d00*/  LDL.LU.64 R4, [R1+0x10] ;  /* 0x0000100001047983 */ /* 0x001ee20000300a00 */
[----:B------:R-:W4:Y:S02]  /*71d10*/  LDL.LU.64 R16, [R1] ;  /* 0x0000000001107983 */ /* 0x000f240000300a00 */
[----:B------:R0:W-:Y:S02]  /*71d20*/  STL.64 [R1+0x260], R12 ;  /* 0x0002600c01007387 */ /* 0x0001e40000100a00 */
[----:B------:R-:W-:Y:S01]  /*71d30*/  STL.64 [R1+0x268], R14 ;  /* 0x0002680e01007387 */ /* 0x000fe20000100a00 */
[----:B0-----:R-:W2:Y:S01]  /*71d40*/  LDL.LU R12, [R1+0x2ebc] ;  /* 0x002ebc00010c7983 */ /* 0x001ea20000300800 */
[----:B------:R-:W-:Y:S01]  /*71d50*/  IMAD.MOV.U32 R2, RZ, RZ, R20 ;  /* 0x000000ffff027224 */ /* 0x000fe200078e0014 */
[----:B------:R-:W-:-:S02]  /*71d60*/  MOV R0, R21 ;  /* 0x0000001500007202 */ /* 0x000fc40000000f00 */
[----:B--2---:R0:W1:Y:S04]  /*71d70*/  LDSM.16.M88.4 R20, [R12+0x30000] ;  /* 0x030000000c14783b */ /* 0x0040680000000200 */
[----:B0-----:R-:W2:Y:S01]  /*71d80*/  LDL.LU R12, [R1+0x9e0] ;  /* 0x0009e000010c7983 */ /* 0x001ea20000300800 */
[----:B------:R-:W2:Y:S02]  /*71d90*/  LDL.LU R13, [R1+0x9e4] ;  /* 0x0009e400010d7983 */ /* 0x000ea40000300800 */
[----:B------:R-:W2:Y:S02]  /*71da0*/  LDL.LU R14, [R1+0x9e8] ;  /* 0x0009e800010e7983 */ /* 0x000ea40000300800 */
[----:B------:R-:W2:Y:S01]  /*71db0*/  LDL.LU R15, [R1+0x9ec] ;  /* 0x0009ec00010f7983 */ /* 0x000ea20000300800 */
[----:B-1----:R-:W-:Y:S01]  /*71dc0*/  STL.64 [R1+0x2ce8], R22 ;  /* 0x002ce81601007387 */ /* 0x002fe20000100a00 */
[----:B------:R0:W-:Y:S03]  /*71dd0*/  STL.64 [R1+0x2ce0], R20 ;  /* 0x002ce01401007387 */ /* 0x0001e60000100a00 */
[----:B0-----:R-:W2:Y:S01]  /*71de0*/  LDL.LU R20, [R1+0x50] ;  /* 0x0000500001147983 */ /* 0x001ea20000300800 */
[----:B------:R-:W-:-:S02]  /*71df0*/  MOV R21, R29 ;  /* 0x0000001d00157202 */ /* 0x000fc40000000f00 */
[----:B------:R-:W3:Y:S05]  /*71e00*/  LDL.LU R29, [R1+0x2eb8] ;  /* 0x002eb800011d7983 */ /* 0x000eea0000300800 */
[C---:B--2---:R-:W-:Y:S11]  /*71e10*/  HMMA.16816.F32.BF16 R8, R24.reuse, R20, R8 ;  /* 0x000000141808723c */ /* 0x044ff60000041808 */
[----:B------:R-:W-:Y:S11]  /*71e20*/  @!UPT UIADD3 URZ, URZ, URZ, URZ ;  /* 0x0000003f3f3ff290 */ /* 0x000ff6000fffe03f */
[----:B------:R-:W-:Y:S01]  /*71e30*/  @!UPT UIADD3 URZ, URZ, URZ, URZ ;  /* 0x0000003f3f3ff290 */ /* 0x000fe2000fffe03f */
[----:B------:R0:W-:Y:S01]  /*71e40*/  STL.64 [R1+0x250], R8 ;  /* 0x0002500801007387 */ /* 0x0001e20000100a00 */
[----:B------:R-:W-:Y:S03]  /*71e50*/  STL.64 [R1+0x258], R10 ;  /* 0x0002580a01007387 */ /* 0x000fe60000100a00 */
[----:B0-----:R-:W2:Y:S01]  /*71e60*/  LDL.LU.64 R8, [R1+0x2eb0] ;  /* 0x002eb00001087983 */ /* 0x001ea20000300a00 */
[----:B------:R0:W-:Y:S02]  /*71e70*/  STL [R1+0x2d7c], R20 ;  /* 0x002d7c1401007387 */ /* 0x0001e40000100800 */
[----:B------:R1:W-:Y:S01]  /*71e80*/  STL [R1+0x2d78], R21 ;  /* 0x002d781501007387 */ /* 0x0003e20000100800 */
[----:B0-----:R-:W2:Y:S01]  /*71e90*/  LDL.LU R20, [R1+0xa30] ;  /* 0x000a300001147983 */ /* 0x001ea20000300800 */
[----:B-1----:R-:W2:Y:S02]  /*71ea0*/  LDL.LU R21, [R1+0xa34] ;  /* 0x000a340001157983 */ /* 0x002ea40000300800 */
[----:B------:R-:W2:Y:S02]  /*71eb0*/  LDL.LU R22, [R1+0xa38] ;  /* 0x000a380001167983 */ /* 0x000ea40000300800 */
[----:B------:R-:W2:Y:S02]  /*71ec0*/  LDL.LU R23, [R1+0xa3c] ;  /* 0x000a3c0001177983 */ /* 0x000ea40000300800 */
[C---:B--2---:R-:W-:Y:S11]  /*71ed0*/  HMMA.16816.F32.BF16 R20, R24.reuse, R8, R20 ;  /* 0x000000081814723c */ /* 0x044ff60000041814 */
[----:B------:R-:W-:Y:S11]  /*71ee0*/  @!UPT UIADD3 URZ, URZ, URZ, URZ ;  /* 0x0000003f3f3ff290 */ /* 0x000ff6000fffe03f */
[----:B------:R-:W-:Y:S01]  /*71ef0*/  @!UPT UIADD3 URZ, URZ, URZ, URZ ;  /* 0x0000003f3f3ff290 */ /* 0x000fe2000fffe03f */
[----:B------:R-:W-:Y:S01]  /*71f00*/  STL.64 [R1+0x240], R20 ;  /* 0x0002401401007387 */ /* 0x000fe20000100a00 */
[----:B------:R0:W-:Y:S02]  /*71f10*/  STL.64 [R1+0x248], R22 ;  /* 0x0002481601007387 */ /* 0x0001e40000100a00 */
[----:B0-----:R-:W-:Y:S01]  /*71f20*/  MOV R22, R9 ;  /* 0x0000000900167202 */ /* 0x001fe20000000f00 */
[----:B------:R-:W-:Y:S02]  /*71f30*/  IMAD.MOV.U32 R23, RZ, RZ, R8 ;  /* 0x000000ffff177224 */ /* 0x000fe400078e0008 */
[----:B------:R-:W2:Y:S02]  /*71f40*/  LDL.LU.64 R8, [R1+0x2ea8] ;  /* 0x002ea80001087983 */ /* 0x000ea40000300a00 */
[----:B------:R0:W-:Y:S02]  /*71f50*/  STL [R1+0x2d84], R22 ;  /* 0x002d841601007387 */ /* 0x0001e40000100800 */
[----:B------:R1:W-:Y:S02]  /*71f60*/  STL [R1+0x2d80], R23 ;  /* 0x002d801701007387 */ /* 0x0003e40000100800 */
[----:B------:R-:W2:Y:S01]  /*71f70*/  LDL.LU R20, [R1+0xa20] ;  /* 0x000a200001147983 */ /* 0x000ea20000300800 */
[----:B------:R-:W2:Y:S04]  /*71f80*/  LDL.LU R21, [R1+0xa24] ;  /* 0x000a240001157983 */ /* 0x000ea80000300800 */
[----:B0-----:R-:W2:Y:S01]  /*71f90*/  LDL.LU R22, [R1+0xa28] ;  /* 0x000a280001167983 */ /* 0x001ea20000300800 */
[----:B-1----:R-:W2:Y:S02]  /*71fa0*/  LDL.LU R23, [R1+0xa2c] ;  /* 0x000a2c0001177983 */ /* 0x002ea40000300800 */
        /* <DEDUP_REMOVED lines=8> */
[----:B------:R-:W-:Y:S02]  /*72030*/  STL [R1+0x2d8c], R21 ;  /* 0x002d8c1501007387 */ /* 0x000fe40000100800 */
[----:B------:R0:W-:Y:S02]  /*72040*/  STL [R1+0x2d88], R20 ;  /* 0x002d881401007387 */ /* 0x0001e40000100800 */
        /* <DEDUP_REMOVED lines=8> */
[----:B------:R0:W-:Y:S02]  /*720d0*/  STL.64 [R1+0x228], R22 ;  /* 0x0002281601007387 */ /* 0x0001e40000100a00 */
[----:B------:R-:W3:Y:S01]  /*720e0*/  LDL.LU.64 R10, [R1+0x2e98] ;  /* 0x002e9800010a7983 */ /* 0x000ee20000300a00 */
[----:B0-----:R-:W-:Y:S02]  /*720f0*/  MOV R22, R8 ;  /* 0x0000000800167202 */ /* 0x001fe40000000f00 */
[----:B------:R-:W-:Y:S02]  /*72100*/  MOV R23, R9 ;  /* 0x0000000900177202 */ /* 0x000fe40000000f00 */
[----:B------:R-:W3:Y:S02]  /*72110*/  LDL.LU.64 R8, [R1+0x2e90] ;  /* 0x002e900001087983 */ /* 0x000ee40000300a00 */
[C---:B---3--:R-:W-:Y:S11]  /*72120*/  HMMA.16816.F32.BF16 R8, R24.reuse, R4, R8 ;  /* 0x000000041808723c */ /* 0x048ff60000041808 */
[----:B------:R-:W-:Y:S11]  /*72130*/  @!UPT UIADD3 URZ, URZ, URZ, URZ ;  /* 0x0000003f3f3ff290 */ /* 0x000ff6000fffe03f */
[----:B------:R-:W-:Y:S01]  /*72140*/  @!UPT UIADD3 URZ, URZ, URZ, URZ ;  /* 0x0000003f3f3ff290 */ /* 0x000fe2000fffe03f */
[----:B------:R0:W-:Y:S01]  /*72150*/  STL.64 [R1+0x210], R8 ;  /* 0x0002100801007387 */ /* 0x0001e20000100a00 */
[----:B------:R1:W-:Y:S03]  /*72160*/  STL.64 [R1+0x218], R10 ;  /* 0x0002180a01007387 */ /* 0x0003e60000100a00 */
[----:B0-----:R-:W2:Y:S01]  /*72170*/  LDL.LU.64 R8, [R1+0x2e88] ;  /* 0x002e880001087983 */ /* 0x001ea20000300a00 */
[----:B-1----:R-:W-:Y:S01]  /*72180*/  IMAD.MOV.U32 R11, RZ, RZ, R4 ;  /* 0x000000ffff0b7224 */ /* 0x002fe200078e0004 */
[----:B------:R-:W-:Y:S01]  /*72190*/  MOV R10, R5 ;  /* 0x00000005000a7202 */ /* 0x000fe20000000f00 */
[----:B------:R-:W3:Y:S01]  /*721a0*/  LDL.LU.64 R6, [R1+0x2e80] ;  /* 0x002e800001067983 */ /* 0x000ee20000300a00 */
[----:B------:R-:W3:Y:S01]  /*721b0*/  LDL.LU.64 R4, [R1+0x2e78] ;  /* 0x002e780001047983 */ /* 0x000ee20000300a00 */
[----:B----4-:R-:W-:Y:S01]  /*721c0*/  MOV R21, R16 ;  /* 0x0000001000157202 */ /* 0x010fe20000000f00 */
[----:B------:R-:W-:Y:S01]  /*721d0*/  IMAD.MOV.U32 R20, RZ, RZ, R17 ;  /* 0x000000ffff147224 */ /* 0x000fe200078e0011 */
[C---:B---3--:R-:W-:Y:S11]  /*721e0*/  HMMA.16816.F32.BF16 R4, R24.reuse, R16, R4 ;  /* 0x000000101804723c */ /* 0x048ff60000041804 */
[----:B------:R-:W-:Y:S11]  /*721f0*/  @!UPT UIADD3 URZ, URZ, URZ, URZ ;  /* 0x0000003f3f3ff290 */ /* 0x000ff6000fffe03f */
[----:B------:R-:W-:Y:S01]  /*72200*/  @!UPT UIADD3 URZ, URZ, URZ, URZ ;  /* 0x0000003f3f3ff290 */ /* 0x000fe2000fffe03f */
[----:B------:R-:W-:Y:S01]  /*72210*/  STL.64 [R1+0x200], R4 ;  /* 0x0002000401007387 */ /* 0x000fe20000100a00 */
[----:B------:R0:W-:Y:S03]  /*72220*/  STL.64 [R1+0x208], R6 ;  /* 0x0002080601007387 */ /* 0x0001e60000100a00 */
[----:B0-----:R-:W3:Y:S01]  /*72230*/  LDL.LU.64 R6, [R1+0x2e70] ;  /* 0x002e700001067983 */ /* 0x001ee20000300a00 */
[----:B------:R-:W4:Y:S02]  /*72240*/  LDL.LU.64 R4, [R1+0x2e68] ;  /* 0x002e680001047983 */ /* 0x000f240000300a00 */
[----:B------:R-:W2:Y:S02]  /*72250*/  LDL.LU.64 R18, [R1+0x2e60] ;  /* 0x002e600001127983 */ /* 0x000ea40000300a00 */
[----:B------:R-:W2:Y:S01]  /*72260*/  LDL.LU.64 R16, [R1+0x2e58] ;  /* 0x002e580001107983 */ /* 0x000ea20000300a00 */
[----:B------:R-:W-:Y:S01]  /*72270*/  STL.64 [R1+0x2d98], R22 ;  /* 0x002d981601007387 */ /* 0x000fe20000100a00 */
[----:B------:R0:W-:Y:S03]  /*72280*/  STL.64 [R1+0x2d90], R20 ;  /* 0x002d901401007387 */ /* 0x0001e60000100a00 */
[----:B0-----:R-:W3:Y:S01]  /*72290*/  LDL.LU R20, [R1+0x940] ;  /* 0x0009400001147983 */ /* 0x001ee20000300800 */
[----:B------:R-:W3:Y:S02]  /*722a0*/  LDL.LU R21, [R1+0x944] ;  /* 0x0009440001157983 */ /* 0x000ee40000300800 */
[----:B------:R-:W3:Y:S01]  /*722b0*/  LDL.LU R22, [R1+0x948] ;  /* 0x0009480001167983 */ /* 0x000ee20000300800 */
        /* <DEDUP_REMOVED lines=8> */
[----:B------:R-:W3:Y:S02]  /*72340*/  LDL.LU.64 R12, [R1+0x2e48] ;  /* 0x002e4800010c7983 */ /* 0x000ee40000300a00 */
[----:B------:R-:W-:Y:S02]  /*72350*/  STL.64 [R1+0x2d10], R18 ;  /* 0x002d101201007387 */ /* 0x000fe40000100a00 */
[----:B------:R0:W-:Y:S02]  /*72360*/  STL.64 [R1+0x2d08], R16 ;  /* 0x002d081001007387 */ /* 0x0001e40000100a00 */
[----:B0-----:R-:W4:Y:S01]  /*72370*/  LDL.LU R16, [R1+0x9d0] ;  /* 0x0009d00001107983 */ /* 0x001f220000300800 */
[----:B------:R-:W4:Y:S02]  /*72380*/  LDL.LU R17, [R1+0x9d4] ;  /* 0x0009d40001117983 */ /* 0x000f240000300800 */
[----:B------:R-:W4:Y:S02]  /*72390*/  LDL.LU R18, [R1+0x9d8] ;  /* 0x0009d80001127983 */ /* 0x000f240000300800 */
[----:B------:R-:W4:Y:S01]  /*723a0*/  LDL.LU R19, [R1+0x9dc] ;  /* 0x0009dc0001137983 */ /* 0x000f220000300800 */
[----:B------:R-:W-:Y:S04]  /*723b0*/  STL [R1+0x2508], R29 ;  /* 0x0025081d01007387 */ /* 0x000fe80000100800 */
[----:B--2---:R-:W-:Y:S01]  /*723c0*/  STL.64 [R1+0x2d00], R14 ;  /* 0x002d000e01007387 */ /* 0x004fe20000100a00 */
[----:B---3--:R0:W-:Y:S01]  /*723d0*/  STL.64 [R1+0x2cf8], R12 ;  /* 0x002cf80c01007387 */ /* 0x0081e20000100a00 */
[C---:B----4-:R-:W-:Y:S08]  /*723e0*/  HMMA.16816.F32.BF16 R16, R24.reuse, R12, R16 ;  /* 0x0000000c1810723c */ /* 0x050ff00000041810 */
[----:B0-----:R-:W-:Y:S11]  /*723f0*/  HMMA.16816.F32.BF16 R12, R24, R8, R20 ;  /* 0x00000008180c723c */ /* 0x001ff60000041814 */
[----:B------:R-:W-:Y:S04]  /*72400*/  @!UPT UIADD3 URZ, URZ, URZ, URZ ;  /* 0x0000003f3f3ff290 */ /* 0x000fe8000fffe03f */
[----:B------:R0:W-:Y:S01]  /*72410*/  STL.64 [R1+0x1e0], R16 ;  /* 0x0001e01001007387 */ /* 0x0001e20000100a00 */
[----:B------:R-:W-:Y:S02]  /*72420*/  STL.64 [R1+0x1e8], R18 ;  /* 0x0001e81201007387 */ /* 0x000fe40000100a00 */
[----:B0-----:R-:W-:Y:S01]  /*72430*/  IMAD.MOV.U32 R16, RZ, RZ, R2 ;  /* 0x000000ffff107224 */ /* 0x001fe200078e0002 */
[----:B------:R-:W-:Y:S01]  /*72440*/  MOV R17, R0 ;  /* 0x0000000000117202 */ /* 0x000fe20000000f00 */
[----:B------:R-:W2:Y:S03]  /*72450*/  LDL.LU R2, [R1+0x2e44] ;  /* 0x002e440001027983 */ /* 0x000ea60000300800 */
[----:B------:R-:W-:Y:S02]  /*72460*/  STL.64 [R1+0x1d0], R12 ;  /* 0x0001d00c01007387 */ /* 0x000fe40000100a00 */
[----:B------:R-:W-:Y:S02]  /*72470*/  STL.64 [R1+0x1d8], R14 ;  /* 0x0001d80e01007387 */ /* 0x000fe40000100a00 */
[----:B------:R-:W3:Y:S01]  /*72480*/  LDL.LU R0, [R1+0x2e40] ;  /* 0x002e400001007983 */ /* 0x000ee20000300800 */
[----:B------:R0:W-:Y:S02]  /*72490*/  STL.64 [R1+0x2da0], R16 ;  /* 0x002da01001007387 */ /* 0x0001e40000100a00 */
[----:B0-----:R-:W-:Y:S01]  /*724a0*/  MOV R16, R28 ;  /* 0x0000001c00107202 */ /* 0x001fe20000000f00 */
[----:B------:R-:W-:Y:S01]  /*724b0*/  IMAD.MOV.U32 R17, RZ, RZ, R3 ;  /* 0x000000ffff117224 */ /* 0x000fe200078e0003 */
[----:B------:R-:W4:Y:S01]  /*724c0*/  LDL.LU R28, [R1+0x2e3c] ;  /* 0x002e3c00011c7983 */ /* 0x000f220000300800 */
[----:B------:R-:W4:Y:S03]  /*724d0*/  LDL.LU R3, [R1+0x2e38] ;  /* 0x002e380001037983 */ /* 0x000f260000300800 */
[----:B------:R0:W-:Y:S01]  /*724e0*/  STL.64 [R1+0x2db8], R16 ;  /* 0x002db81001007387 */ /* 0x0001e20000100a00 */
[----:B------:R-:W4:Y:S02]  /*724f0*/  LDL.LU R12, [R1+0x160] ;  /* 0x00016000010c7983 */ /* 0x000f240000300800 */
[----:B------:R-:W4:Y:S02]  /*72500*/  LDL.LU R13, [R1+0x164] ;  /* 0x00016400010d7983 */ /* 0x000f240000300800 */
[----:B------:R-:W4:Y:S01]  /*72510*/  LDL.LU R14, [R1+0x168] ;  /* 0x00016800010e7983 */ /* 0x000f220000300800 */
[----:B------:R-:W4:Y:S01]  /*72520*/  LDL.LU R15, [R1+0x16c] ;  /* 0x00016c00010f7983 */ /* 0x000f220000300800 */
[----:B0-----:R-:W-:-:S02]  /*72530*/  MOV R16, R4 ;  /* 0x0000000400107202 */ /* 0x001fc40000000f00 */
[----:B------:R-:W-:Y:S01]  /*72540*/  MOV R17, R5 ;  /* 0x0000000500117202 */ /* 0x000fe20000000f00 */
[----:B------:R-:W4:Y:S01]  /*72550*/  LDL.LU R4, [R1+0x2e34] ;  /* 0x002e340001047983 */ /* 0x000f220000300800 */
[----:B------:R-:W4:Y:S03]  /*72560*/  LDL.LU R5, [R1+0x2e30] ;  /* 0x002e300001057983 */ /* 0x000f260000300800 */
[----:B------:R0:W-:Y:S02]  /*72570*/  STL.64 [R1+0x2dd0], R16 ;  /* 0x002dd01001007387 */ /* 0x0001e40000100a00 */
[----:B0-----:R-:W-:Y:S01]  /*72580*/  IMAD.MOV.U32 R16, RZ, RZ, R6 ;  /* 0x000000ffff107224 */ /* 0x001fe200078e0006 */
[----:B------:R-:W-:Y:S01]  /*72590*/  MOV R17, R7 ;  /* 0x0000000700117202 */ /* 0x000fe20000000f00 */
[----:B------:R-:W4:Y:S01]  /*725a0*/  LDL.LU R6, [R1+0x2e2c] ;  /* 0x002e2c0001067983 */ /* 0x000f220000300800 */
[----:B------:R-:W4:Y:S03]  /*725b0*/  LDL.LU R7, [R1+0x2e28] ;  /* 0x002e280001077983 */ /* 0x000f260000300800 */
[----:B------:R2:W-:Y:S02]  /*725c0*/  STL.64 [R1+0x2de8], R16 ;  /* 0x002de81001007387 */ /* 0x0005e40000100a00 */
[----:B--2---:R-:W-:Y:S01]  /*725d0*/  IMAD.MOV.U32 R17, RZ, RZ, R2 ;  /* 0x000000ffff117224 */ /* 0x004fe200078e0002 */
[----:B---3--:R-:W-:-:S02]  /*725e0*/  MOV R16, R0 ;  /* 0x0000000000107202 */ /* 0x008fc40000000f00 */
[----:B------:R-:W2:Y:S01]  /*725f0*/  LDL.LU R0, [R1+0x2e24] ;  /* 0x002e240001007983 */ /* 0x000ea20000300800 */
[----:B------:R-:W3:Y:S02]  /*72600*/  LDL.LU R2, [R1+0x2e20] ;  /* 0x002e200001027983 */ /* 0x000ee40000300800 */
[----:B------:R4:W-:Y:S02]  /*72610*/  STL.64 [R1+0x2e00], R16 ;  /* 0x002e001001007387 */ /* 0x0009e40000100a00 */
[----:B----4-:R-:W-:Y:S02]  /*72620*/  MOV R16, R3 ;  /* 0x0000000300107202 */ /* 0x010fe40000000f00 */
[----:B------:R-:W-:Y:S01]  /*72630*/  MOV R17, R28 ;  /* 0x0000001c00117202 */ /* 0x000fe20000000f00 */
[----:B------:R-:W4:Y:S01]  /*72640*/  LDL.LU R3, [R1+0x2e1c] ;  /* 0x002e1c0001037983 */ /* 0x000f220000300800 */
[----:B------:R-:W2:Y:S03]  /*72650*/  LDL.LU R28, [R1+0x2e18] ;  /* 0x002e1800011c7983 */ /* 0x000ea60000300800 */
        /* <DEDUP_REMOVED lines=32> */
[----:B------:R-:W-:Y:S02]  /*72860*/  STL.64 [R1+0x2cf0], R8 ;  /* 0x002cf00801007387 */ /* 0x000fe40000100a00 */
[----:B------:R-:W-:Y:S01]  /*72870*/  IMAD.MOV.U32 R20, RZ, RZ, R28 ;  /* 0x000000ffff147224 */ /* 0x000fe200078e001c */
[----:B----4-:R-:W-:Y:S01]  /*72880*/  MOV R21, R3 ;  /* 0x0000000300157202 */ /* 0x010fe20000000f00 */
[C---:B--2---:R-:W-:Y:S01]  /*72890*/  HMMA.16816.F32.BF16 R16, R4.reuse, R16, R12 ;  /* 0x000000100410723c */ /* 0x044fe2000004180c */
[----:B------:R-:W2:Y:S01]  /*728a0*/  LDL.LU.64 R14, [R1+0x2e10] ;  /* 0x002e1000010e7983 */ /* 0x000ea20000300a00 */
[----:B------:R-:W2:Y:S11]  /*728b0*/  LDL.LU.64 R12, [R1+0x2e08] ;  /* 0x002e0800010c7983 */ /* 0x000eb60000300a00 */
[----:B------:R-:W-:Y:S11]  /*728c0*/  @!UPT UIADD3 URZ, URZ, URZ, URZ ;  /* 0x0000003f3f3ff290 */ /* 0x000ff6000fffe03f */
[----:B------:R-:W-:Y:S02]  /*728d0*/  MOV R28, R16 ;  /* 0x00000010001c7202 */ /* 0x000fe40000000f00 */
[----:B------:R-:W-:Y:S02]  /*728e0*/  MOV R3, R17 ;  /* 0x0000001100037202 */ /* 0x000fe40000000f00 */
[----:B------:R-:W2:Y:S01]  /*728f0*/  LDL.LU.64 R16, [R1+0x2e00] ;  /* 0x002e000001107983 */ /* 0x000ea20000300a00 */
[----:B---3--:R-:W-:Y:S01]  /*72900*/  MOV R22, R2 ;  /* 0x0000000200167202 */ /* 0x008fe20000000f00 */
[----:B------:R-:W-:Y:S02]  /*72910*/  IMAD.MOV.U32 R23, RZ, RZ, R0 ;  /* 0x000000ffff177224 */ /* 0x000fe400078e0000 */
[----:B------:R-:W-:Y:S01]  /*72920*/  IMAD.MOV.U32 R2, RZ, RZ, R18 ;  /* 0x000000ffff027224 */ /* 0x000fe200078e0012 */
[----:B------:R-:W-:Y:S01]  /*72930*/  MOV R0, R19 ;  /* 0x0000001300007202 */ /* 0x000fe20000000f00 */
[----:B------:R-:W3:Y:S04]  /*72940*/  LDL R29, [R1+0x1b18] ;  /* 0x001b1800011d7983 */ /* 0x000ee80000100800 */
[----:B------:R-:W-:Y:S01]  /*72950*/  STL [R1+0x24a0], R0 ;  /* 0x0024a00001007387 */ /* 0x000fe20000100800 */
[----:B------:R-:W-:Y:S02]  /*72960*/  STL [R1+0x249c], R2 ;  /* 0x00249c0201007387 */ /* 0x000fe40000100800 */
[----:B------:R-:W-:Y:S02]  /*72970*/  STL [R1+0x2498], R3 ;  /* 0x0024980301007387 */ /* 0x000fe40000100800 */
[----:B------:R-:W-:Y:S01]  /*72980*/  STL [R1+0x2494], R28 ;  /* 0x0024941c01007387 */ /* 0x000fe20000100800 */
[C---:B--2---:R-:W-:Y:S01]  /*72990*/  HMMA.16816.F32.BF16 R16, R4.reuse, R16, R12 ;  /* 0x000000100410723c */ /* 0x044fe2000004180c */
[----:B------:R-:W2:Y:S01]  /*729a0*/  LDL.LU.64 R14, [R1+0x2df8] ;  /* 0x002df800010e7983 */ /* 0x000ea20000300a00 */
[----:B------:R-:W2:Y:S11]  /*729b0*/  LDL.LU.64 R12, [R1+0x2df0] ;  /* 0x002df000010c7983 */ /* 0x000eb60000300a00 */
[----:B------:R-:W-:Y:S10]  /*729c0*/  @!UPT UIADD3 URZ, URZ, URZ, URZ ;  /* 0x0000003f3f3ff290 */ /* 0x000ff4000fffe03f */
[----:B------:R0:W-:Y:S01]  /*729d0*/  STL.64 [R1+0x1b0], R16 ;  /* 0x0001b01001007387 */ /* 0x0001e20000100a00 */
[----:B------:R2:W-:Y:S03]  /*729e0*/  STL.64 [R1+0x1b8], R18 ;  /* 0x0001b81201007387 */ /* 0x0005e60000100a00 */
[----:B0-----:R-:W2:Y:S02]  /*729f0*/  LDL.LU.64 R16, [R1+0x2de8] ;  /* 0x002de80001107983 */ /* 0x001ea40000300a00 */
[----:B--2---:R-:W-:Y:S02]  /*72a00*/  HMMA.16816.F32.BF16 R16, R4, R16, R12 ;  /* 0x000000100410723c */ /* 0x004fe4000004180c */
[----:B------:R-:W2:Y:S01]  /*72a10*/  LDL.LU.64 R14, [R1+0x2de0] ;  /* 0x002de000010e7983 */ /* 0x000ea20000300a00 */
[----:B------:R-:W2:Y:S11]  /*72a20*/  LDL.LU.64 R12, [R1+0x2dd8] ;  /* 0x002dd800010c7983 */ /* 0x000eb60000300a00 */
[----:B------:R-:W-:Y:S10]  /*72a30*/  @!UPT UIADD3 URZ, URZ, URZ, URZ ;  /* 0x0000003f3f3ff290 */ /* 0x000ff4000fffe03f */
[----:B------:R-:W-:Y:S01]  /*72a40*/  MOV R0, R16 ;  /* 0x0000001000007202 */ /* 0x000fe20000000f00 */
[----:B------:R-:W-:Y:S02]  /*72a50*/  IMAD.MOV.U32 R2, RZ, RZ, R17 ;  /* 0x000000ffff027224 */ /* 0x000fe400078e0011 */
[----:B------:R-:W2:Y:S01]  /*72a60*/  LDL.LU.64 R16, [R1+0x2dd0] ;  /* 0x002dd00001107983 */ /* 0x000ea20000300a00 */
[----:B------:R-:W-:Y:S02]  /*72a70*/  MOV R3, R18 ;  /* 0x0000001200037202 */ /* 0x000fe40000000f00 */
[----:B------:R-:W-:-:S05]  /*72a80*/  MOV R28, R19 ;  /* 0x00000013001c7202 */ /* 0x000fca0000000f00 */
        /* <DEDUP_REMOVED lines=14> */
[----:B------:R-:W-:Y:S10]  /*72b70*/  @!UPT UIADD3 URZ, URZ, URZ, URZ ;  /* 0x0000003f3f3ff290 */ /* 0x000ff4000fffe03f */
[----:B------:R-:W-:Y:S01]  /*72b80*/  IMAD.MOV.U32 R28, RZ, RZ, R16 ;  /* 0x000000ffff1c7224 */ /* 0x000fe200078e0010 */
[----:B------:R-:W-:Y:S02]  /*72b90*/  MOV R3, R17 ;  /* 0x0000001100037202 */ /* 0x000fe40000000f00 */
[----:B------:R-:W2:Y:S01]  /*72ba0*/  LDL.LU.64 R16, [R1+0x2da0] ;  /* 0x002da00001107983 */ /* 0x000ea20000300a00 */
[----:B------:R-:W-:Y:S01]  /*72bb0*/  HMMA.16816.F32.BF16 R24, R4, R24, R20 ;  /* 0x000000180418723c */ /* 0x000fe20000041814 */
[----:B------:R-:W-:Y:S01]  /*72bc0*/  IMAD.MOV.U32 R0, RZ, RZ, R19 ;  /* 0x000000ffff007224 */ /* 0x000fe200078e0013 */
[----:B------:R-:W-:-:S04]  /*72bd0*/  MOV R2, R18 ;  /* 0x0000001200027202 */ /* 0x000fc80000000f00 */
[----:B------:R0:W-:Y:S01]  /*72be0*/  STL [R1+0x24c0], R0 ;  /* 0x0024c00001007387 */ /* 0x0001e20000100800 */
[----:B------:R1:W-:Y:S02]  /*72bf0*/  STL [R1+0x24bc], R2 ;  /* 0x0024bc0201007387 */ /* 0x0003e40000100800 */
[----:B------:R4:W-:Y:S02]  /*72c00*/  STL [R1+0x24b8], R3 ;  /* 0x0024b80301007387 */ /* 0x0009e40000100800 */
[----:B------:R0:W-:Y:S01]  /*72c10*/  STL [R1+0x24b4], R28 ;  /* 0x0024b41c01007387 */ /* 0x0001e20000100800 */
[----:B------:R-:W4:Y:S01]  /*72c20*/  LDL.LU.64 R22, [R1+0x2d98] ;  /* 0x002d980001167983 */ /* 0x000f220000300a00 */
[----:B------:R-:W4:Y:S10]  /*72c30*/  LDL.LU.64 R20, [R1+0x2d90] ;  /* 0x002d900001147983 */ /* 0x000f340000300a00 */
[----:B------:R-:W-:Y:S01]  /*72c40*/  STL.64 [R1+0x170], R24 ;  /* 0x0001701801007387 */ /* 0x000fe20000100a00 */
[----:B------:R-:W-:Y:S02]  /*72c50*/  STL.64 [R1+0x178], R26 ;  /* 0x0001781a01007387 */ /* 0x000fe40000100a00 */
[----:B---3--:R-:W3:Y:S01]  /*72c60*/  LDSM.16.M88.4 R24, [R29+0x30800] ;  /* 0x030800001d18783b */ /* 0x008ee20000000200 */
[----:B--2---:R-:W-:Y:S11]  /*72c70*/  HMMA.16816.F32.BF16 R12, R4, R16, R12 ;  /* 0x00000010040c723c */ /* 0x004ff6000004180c */
[----:B------:R-:W-:Y:S11]  /*72c80*/  @!UPT UIADD3 URZ, URZ, URZ, URZ ;  /* 0x0000003f3f3ff290 */ /* 0x000ff6000fffe03f */
[----:B------:R-:W-:Y:S02]  /*72c90*/  @!UPT UIADD3 URZ, URZ, URZ, URZ ;  /* 0x0000003f3f3ff290 */ /* 0x000fe4000fffe03f */
[----:B0-----:R-:W-:Y:S02]  /*72ca0*/  MOV R0, R12 ;  /* 0x0000000c00007202 */ /* 0x001fe40000000f00 */
[----:B-1----:R-:W-:Y:S01]  /*72cb0*/  MOV R2, R13 ;  /* 0x0000000d00027202 */ /* 0x002fe20000000f00 */
[----:B------:R-:W2:Y:S01]  /*72cc0*/  LDL.LU R12, [R1+0xf0] ;  /* 0x0000f000010c7983 */ /* 0x000ea20000300800 */
[----:B----4-:R-:W-:Y:S02]  /*72cd0*/  IMAD.MOV.U32 R3, RZ, RZ, R14 ;  /* 0x000000ffff037224 */ /* 0x010fe400078e000e */
[----:B------:R-:W2:Y:S01]  /*72ce0*/  LDL.LU R13, [R1+0xf4] ;  /* 0x0000f400010d7983 */ /* 0x000ea20000300800 */
[----:B------:R-:W-:Y:S01]  /*72cf0*/  MOV R28, R15 ;  /* 0x0000000f001c7202 */ /* 0x000fe20000000f00 */
[----:B------:R-:W4:Y:S01]  /*72d00*/  LDL.LU R14, [R1+0xf8] ;  /* 0x0000f800010e7983 */ /* 0x000f220000300800 */
[----:B------:R-:W4:Y:S01]  /*72d10*/  LDL.LU R15, [R1+0xfc] ;  /* 0x0000fc00010f7983 */ /* 0x000f220000300800 */
[----:B------:R-:W-:Y:S01]  /*72d20*/  MOV R16, R21 ;  /* 0x0000001500107202 */ /* 0x000fe20000000f00 */
[----:B------:R-:W-:Y:S01]  /*72d30*/  IMAD.MOV.U32 R17, RZ, RZ, R20 ;  /* 0x000000ffff117224 */ /* 0x000fe200078e0014 */
[----:B----4-:R-:W-:Y:S01]  /*72d40*/  STL.64 [R1+0x2d20], R14 ;  /* 0x002d200e01007387 */ /* 0x010fe20000100a00 */
[----:B--2---:R0:W-:Y:S02]  /*72d50*/  STL.64 [R1+0x2d18], R12 ;  /* 0x002d180c01007387 */ /* 0x0041e40000100a00 */
[----:B------:R-:W2:Y:S02]  /*72d60*/  LDL.LU R21, [R1+0x2d8c] ;  /* 0x002d8c0001157983 */ /* 0x000ea40000300800 */
[----:B------:R-:W4:Y:S01]  /*72d70*/  LDL.LU R20, [R1+0x2d88] ;  /* 0x002d880001147983 */ /* 0x000f220000300800 */
        /* <DEDUP_REMOVED lines=8> */
[----:B------:R0:W-:Y:S03]  /*72e00*/  STL.64 [R1+0x2d30], R12 ;  /* 0x002d300c01007387 */ /* 0x0001e60000100a00 */
[----:B------:R1:W-:Y:S01]  /*72e10*/  STL.64 [R1+0x2d40], R16 ;  /* 0x002d401001007387 */ /* 0x0003e20000100a00 */
[----:B0-----:R-:W2:Y:S01]  /*72e20*/  LDL.LU R12, [R1+0x110] ;  /* 0x00011000010c7983 */ /* 0x001ea20000300800 */
[----:B------:R-:W2:Y:S02]  /*72e30*/  LDL.LU R13, [R1+0x114] ;  /* 0x00011400010d7983 */ /* 0x000ea40000300800 */
[----:B------:R-:W2:Y:S02]  /*72e40*/  LDL.LU R14, [R1+0x118] ;  /* 0x00011800010e7983 */ /* 0x000ea40000300800 */
[----:B------:R-:W2:Y:S01]  /*72e50*/  LDL.LU R15, [R1+0x11c] ;  /* 0x00011c00010f7983 */ /* 0x000ea20000300800 */
[----:B------:R-:W3:Y:S01]  /*72e60*/  LDL.LU R8, [R1+0x150] ;  /* 0x0001500001087983 */ /* 0x000ee20000300800 */
[----:B------:R-:W3:Y:S02]  /*72e70*/  LDL.LU R9, [R1+0x154] ;  /* 0x0001540001097983 */ /* 0x000ee40000300800 */
[----:B------:R-:W3:Y:S02]  /*72e80*/  LDL.LU R10, [R1+0x158] ;  /* 0x00015800010a7983 */ /* 0x000ee40000300800 */
[----:B------:R-:W3:Y:S02]  /*72e90*/  LDL.LU R11, [R1+0x15c] ;  /* 0x00015c00010b7983 */ /* 0x000ee40000300800 */
        /* <DEDUP_REMOVED lines=11> */
[----:B----4-:R-:W-:Y:S01]  /*72f50*/  MOV R16, R20 ;  /* 0x0000001400107202 */ /* 0x010fe20000000f00 */
[----:B------:R-:W-:Y:S01]  /*72f60*/  IMAD.MOV.U32 R17, RZ, RZ, R21 ;  /* 0x000000ffff117224 */ /* 0x000fe200078e0015 */
[----:B--2---:R-:W-:Y:S01]  /*72f70*/  STL.64 [R1+0x2d68], R14 ;  /* 0x002d680e01007387 */ /* 0x004fe20000100a00 */
[----:B------:R-:W-:Y:S02]  /*72f80*/  STL.64 [R1+0x2d60], R12 ;  /* 0x002d600c01007387 */ /* 0x000fe40000100a00 */
[----:B------:R-:W2:Y:S02]  /*72f90*/  LDL.LU R20, [R1+0x2d7c] ;  /* 0x002d7c0001147983 */ /* 0x000ea40000300800 */
[----:B------:R-:W2:Y:S01]  /*72fa0*/  LDL.LU R21, [R1+0x2d78] ;  /* 0x002d780001157983 */ /* 0x000ea20000300800 */
[----:B------:R0:W-:Y:S04]  /*72fb0*/  STL.64 [R1+0x2d70], R16 ;  /* 0x002d701001007387 */ /* 0x0001e80000100a00 */
        /* <DEDUP_REMOVED lines=12> */
[----:B---3--:R0:W-:Y:S01]  /*73080*/  STL [R1+0x2bec], R24 ;  /* 0x002bec1801007387 */ /* 0x0081e20000100800 */
[----:B------:R1:W-:Y:S01]  /*73090*/  STL [R1+0x2be8], R25 ;  /* 0x002be81901007387 */ /* 0x0003e20000100800 */
[----:B0-----:R-:W-:-:S02]  /*730a0*/  MOV R24, R23 ;  /* 0x0000001700187202 */ /* 0x001fc40000000f00 */
[----:B-1----:R-:W-:Y:S01]  /*730b0*/  MOV R25, R22 ;  /* 0x0000001600197202 */ /* 0x002fe20000000f00 */
[----:B------:R-:W-:Y:S01]  /*730c0*/  STL [R1+0x2be4], R26 ;  /* 0x002be41a01007387 */ /* 0x000fe20000100800 */
[----:B------:R4:W-:Y:S01]  /*730d0*/  STL [R1+0x2bd8], R27 ;  /* 0x002bd81b01007387 */ /* 0x0009e20000100800 */
[C---:B--2---:R-:W-:Y:S02]  /*730e0*/  HMMA.16816.F32.BF16 R20, R4.reuse, R20, R8 ;  /* 0x000000140414723c */ /* 0x044fe40000041808 */
[----:B------:R-:W2:Y:S11]  /*730f0*/  LDL.LU R8, [R1+0xe0] ;  /* 0x0000e00001087983 */ /* 0x000eb60000300800 */
[----:B------:R-:W-:Y:S10]  /*73100*/  @!UPT UIADD3 URZ, URZ, URZ, URZ ;  /* 0x0000003f3f3ff290 */ /* 0x000ff4000fffe03f */
[----:B------:R0:W-:Y:S01]  /*73110*/  STL.64 [R1+0x150], R20 ;  /* 0x0001501401007387 */ /* 0x0001e20000100a00 */
[----:B------:R1:W-:Y:S02]  /*73120*/  STL.64 [R1+0x158], R22 ;  /* 0x0001581601007387 */ /* 0x0003e40000100a00 */
[----:B------:R-:W2:Y:S02]  /*73130*/  LDL.LU R9, [R1+0xe4] ;  /* 0x0000e40001097983 */ /* 0x000ea40000300800 */
[----:B------:R-:W2:Y:S01]  /*73140*/  LDL.LU R10, [R1+0xe8] ;  /* 0x0000e800010a7983 */ /* 0x000ea20000300800 */
[----:B------:R-:W2:Y:S01]  /*73150*/  LDL.LU R11, [R1+0xec] ;  /* 0x0000ec00010b7983 */ /* 0x000ea20000300800 */
[C---:B----4-:R-:W-:Y:S03]  /*73160*/  HMMA.16816.F32.BF16 R24, R4.reuse, R24, R16 ;  /* 0x000000180418723c */ /* 0x050fe60000041810 */
[----:B0-----:R-:W3:Y:S01]  /*73170*/  LDL.LU R20, [R1+0xd0] ;  /* 0x0000d00001147983 */ /* 0x001ee20000300800 */
[----:B------:R-:W3:Y:S02]  /*73180*/  LDL.LU R21, [R1+0xd4] ;  /* 0x0000d40001157983 */ /* 0x000ee40000300800 */
[----:B-1----:R-:W3:Y:S02]  /*73190*/  LDL.LU R22, [R1+0xd8] ;  /* 0x0000d80001167983 */ /* 0x002ee40000300800 */
[----:B------:R-:W3:Y:S01]  /*731a0*/  LDL.LU R23, [R1+0xdc] ;  /* 0x0000dc0001177983 */ /* 0x000ee20000300800 */
[----:B------:R-:W4:Y:S11]  /*731b0*/  LDL.LU.64 R16, [R1+0x2d70] ;  /* 0x002d700001107983 */ /* 0x000f360000300a00 */
[----:B------:R-:W-:Y:S04]  /*731c0*/  @!UPT UIADD3 URZ, URZ, URZ, URZ ;  /* 0x0000003f3f3ff290 */ /* 0x000fe8000fffe03f */
[----:B------:R-:W-:Y:S01]  /*731d0*/  IMAD.MOV.U32 R28, RZ, RZ, R24 ;  /* 0x000000ffff1c7224 */ /* 0x000fe200078e0018 */
[----:B------:R-:W-:Y:S02]  /*731e0*/  MOV R2, R26 ;  /* 0x0000001a00027202 */ /* 0x000fe40000000f00 */
[----:B------:R-:W-:Y:S01]  /*731f0*/  MOV R3, R25 ;  /* 0x0000001900037202 */ /* 0x000fe20000000f00 */
[----:B------:R-:W2:Y:S01]  /*73200*/  LDL.LU R24, [R1+0x8d0] ;  /* 0x0008d00001187983 */ /* 0x000ea20000300800 */
[----:B------:R-:W2:Y:S02]  /*73210*/  LDL.LU R25, [R1+0x8d4] ;  /* 0x0008d40001197983 */ /* 0x000ea40000300800 */
[----:B------:R-:W-:Y:S02]  /*73220*/  IMAD.MOV.U32 R0, RZ, RZ, R27 ;  /* 0x000000ffff007224 */ /* 0x000fe400078e001b */
[----:B------:R-:W2:Y:S01]  /*73230*/  LDL.LU R26, [R1+0x8d8] ;  /* 0x0008d800011a7983 */ /* 0x000ea20000300800 */
[----:B------:R-:W2:Y:S01]  /*73240*/  LDL.LU R27, [R1+0x8dc] ;  /* 0x0008dc00011b7983 */ /* 0x000ea20000300800 */
[----:B------:R-:W-:Y:S02]  /*73250*/  STL [R1+0x24e4], R2 ;  /* 0x0024e40201007387 */ /* 0x000fe40000100800 */
[----:B------:R-:W-:Y:S02]  /*73260*/  STL [R1+0x24e0], R3 ;  /* 0x0024e00301007387 */ /* 0x000fe40000100800 */
[----:B------:R-:W-:Y:S01]  /*73270*/  STL [R1+0x24dc], R28 ;  /* 0x0024dc1c01007387 */ /* 0x000fe20000100800 */
[----:B------:R-:W-:Y:S01]  /*73280*/  STL [R1+0x24d8], R0 ;  /* 0x0024d80001007387 */ /* 0x000fe20000100800 */
[C---:B----4-:R-:W-:Y:S03]  /*73290*/  HMMA.16816.F32.BF16 R16, R4.reuse, R16, R12 ;  /* 0x000000100410723c */ /* 0x050fe6000004180c */
[----:B------:R-:W4:Y:S01]  /*732a0*/  LDL.LU.64 R14, [R1+0x2d68] ;  /* 0x002d6800010e7983 */ /* 0x000f220000300a00 */
[----:B------:R-:W4:Y:S11]  /*732b0*/  LDL.LU.64 R12, [R1+0x2d60] ;  /* 0x002d6000010c7983 */ /* 0x000f360000300a00 */
[----:B------:R-:W-:Y:S08]  /*732c0*/  @!UPT UIADD3 URZ, URZ, URZ, URZ ;  /* 0x0000003f3f3ff290 */ /* 0x000ff0000fffe03f */
[----:B------:R0:W-:Y:S01]  /*732d0*/  STL.64 [R1+0x130], R16 ;  /* 0x0001301001007387 */ /* 0x0001e20000100a00 */
[----:B------:R4:W-:Y:S03]  /*732e0*/  STL.64 [R1+0x138], R18 ;  /* 0x0001381201007387 */ /* 0x0009e60000100a00 */
[----:B0-----:R-:W4:Y:S02]  /*732f0*/  LDL.LU.64 R16, [R1+0x2d58] ;  /* 0x002d580001107983 */ /* 0x001f240000300a00 */
[----:B----4-:R-:W-:Y:S02]  /*73300*/  HMMA.16816.F32.BF16 R16, R4, R16, R12 ;  /* 0x000000100410723c */ /* 0x010fe4000004180c */
[----:B------:R-:W4:Y:S01]  /*73310*/  LDL.LU.64 R14, [R1+0x2d50] ;  /* 0x002d5000010e7983 */ /* 0x000f220000300a00 */
[----:B------:R-:W4:Y:S11]  /*73320*/  LDL.LU.64 R12, [R1+0x2d48] ;  /* 0x002d4800010c7983 */ /* 0x000f360000300a00 */
[----:B------:R-:W-:Y:S09]  /*73330*/  @!UPT UIADD3 URZ, URZ, URZ, URZ ;  /* 0x0000003f3f3ff290 */ /* 0x000ff2000fffe03f */
[----:B------:R0:W-:Y:S01]  /*73340*/  STL.64 [R1+0x120], R16 ;  /* 0x0001201001007387 */ /* 0x0001e20000100a00 */
[----:B------:R4:W-:Y:S03]  /*73350*/  STL [R1+0x128], R18 ;  /* 0x0001281201007387 */ /* 0x0009e60000100800 */
[----:B0-----:R-:W4:Y:S01]  /*73360*/  LDL.LU.64 R16, [R1+0x2d40] ;  /* 0x002d400001107983 */ /* 0x001f220000300a00 */
[----:B------:R-:W-:-:S05]  /*73370*/  MOV R2, R19 ;  /* 0x0000001300027202 */ /* 0x000fca0000000f00 */
        /* <DEDUP_REMOVED lines=23> */
[----:B--2---:R0:W-:Y:S02]  /*734f0*/  STL.64 [R1+0x2c90], R18 ;  /* 0x002c901201007387 */ /* 0x0041e40000100a00 */
[----:B0-----:R-:W2:Y:S04]  /*73500*/  LDL.64 R18, [R1+0x88] ;  /* 0x0000880001127983 */ /* 0x001ea80000100a00 */
[----:B--2---:R0:W-:Y:S04]  /*73510*/  STL.64 [R1+0x2cc8], R18 ;  /* 0x002cc81201007387 */ /* 0x0041e80000100a00 */
[----:B0-----:R-:W2:Y:S01]  /*73520*/  LDL.64 R18, [R1+0xa8] ;  /* 0x0000a80001127983 */ /* 0x001ea20000100a00 */
[C---:B---3--:R-:W-:Y:S03]  /*73530*/  HMMA.16816.F32.BF16 R8, R4.reuse, R12, R8 ;  /* 0x0000000c0408723c */ /* 0x048fe60000041808 */
[----:B--2---:R0:W-:Y:S04]  /*73540*/  STL.64 [R1+0x2cd0], R18 ;  /* 0x002cd01201007387 */ /* 0x0041e80000100a00 */
[----:B0-----:R-:W2:Y:S04]  /*73550*/  LDL.64 R18, [R1+0xb8] ;  /* 0x0000b80001127983 */ /* 0x001ea80000100a00 */
[----:B--2---:R0:W-:Y:S04]  /*73560*/  STL.64 [R1+0x2cd8], R18 ;  /* 0x002cd81201007387 */ /* 0x0041e80000100a00 */
[----:B0-----:R-:W2:Y:S08]  /*73570*/  LDL.64 R18, [R1+0xc8] ;  /* 0x0000c80001127983 */ /* 0x001eb00000100a00 */
[----:B------:R0:W-:Y:S02]  /*73580*/  STL.64 [R1+0xe0], R8 ;  /* 0x0000e00801007387 */ /* 0x0001e40000100a00 */
[----:B------:R-:W-:Y:S01]  /*73590*/  STL.64 [R1+0xe8], R10 ;  /* 0x0000e80a01007387 */ /* 0x000fe20000100a00 */
[----:B0-----:R-:W3:Y:S01]  /*735a0*/  LDL.LU.64 R8, [R1+0x2cf0] ;  /* 0x002cf00001087983 */ /* 0x001ee20000300a00 */
[----:B----4-:R0:W-:Y:S02]  /*735b0*/  STL.64 [R1+0x2ca8], R14 ;  /* 0x002ca80e01007387 */ /* 0x0101e40000100a00 */
[----:B------:R-:W4:Y:S02]  /*735c0*/  LDL.LU R12, [R1+0x890] ;  /* 0x00089000010c7983 */ /* 0x000f240000300800 */
[----:B------:R-:W4:Y:S01]  /*735d0*/  LDL.LU R13, [R1+0x894] ;  /* 0x00089400010d7983 */ /* 0x000f220000300800 */
[----:B0-----:R-:W4:Y:S01]  /*735e0*/  LDL.LU R14, [R1+0x898] ;  /* 0x00089800010e7983 */ /* 0x001f220000300800 */
[----:B------:R-:W4:Y:S01]  /*735f0*/  LDL.LU R15, [R1+0x89c] ;  /* 0x00089c00010f7983 */ /* 0x000f220000300800 */
[----:B---3--:R-:W-:Y:S02]  /*73600*/  HMMA.16816.F32.BF16 R4, R4, R8, R20 ;  /* 0x000000080404723c */ /* 0x008fe40000041814 */
[----:B------:R-:W3:Y:S01]  /*73610*/  LDL.LU.64 R22, [R1+0x2ce8] ;  /* 0x002ce80001167983 */ /* 0x000ee20000300a00 */
[----:B------:R-:W3:Y:S02]  /*73620*/  LDL.LU.64 R20, [R1+0x2ce0] ;  /* 0x002ce00001147983 */ /* 0x000ee40000300a00 */
[----:B------:R-:W4:Y:S02]  /*73630*/  LDL.LU R8, [R1+0x8c0] ;  /* 0x0008c00001087983 */ /* 0x000f240000300800 */
[----:B--2---:R-:W-:Y:S11]  /*73640*/  IMAD.MOV.U32 R28, RZ, RZ, R19 ;  /* 0x000000ffff1c7224 */ /* 0x004ff600078e0013 */
[----:B------:R-:W-:Y:S05]  /*73650*/  @!UPT UIADD3 URZ, URZ, URZ, URZ ;  /* 0x0000003f3f3ff290 */ /* 0x000fea000fffe03f */
[----:B------:R-:W-:Y:S01]  /*73660*/  STL.64 [R1+0xd0], R4 ;  /* 0x0000d00401007387 */ /* 0x000fe20000100a00 */
[----:B------:R0:W-:Y:S02]  /*73670*/  STL.64 [R1+0xd8], R6 ;  /* 0x0000d80601007387 */ /* 0x0001e40000100a00 */
[----:B------:R-:W4:Y:S02]  /*73680*/  LDL.LU R9, [R1+0x8c4] ;  /* 0x0008c40001097983 */ /* 0x000f240000300800 */
[----:B------:R-:W4:Y:S01]  /*73690*/  LDL.LU R10, [R1+0x8c8] ;  /* 0x0008c800010a7983 */ /* 0x000f220000300800 */
[----:B------:R-:W4:Y:S04]  /*736a0*/  LDL.LU R11, [R1+0x8cc] ;  /* 0x0008cc00010b7983 */ /* 0x000f280000300800 */
[----:B0-----:R-:W2:Y:S01]  /*736b0*/  LDL.64 R6, [R1+0x98] ;  /* 0x0000980001067983 */ /* 0x001ea20000100a00 */
[C---:B---3--:R-:W-:Y:S11]  /*736c0*/  HMMA.16816.F32.BF16 R24, R20.reuse, R18, R24 ;  /* 0x000000121418723c */ /* 0x048ff60000041818 */
[----:B------:R-:W-:Y:S11]  /*736d0*/  @!UPT UIADD3 URZ, URZ, URZ, URZ ;  /* 0x0000003f3f3ff290 */ /* 0x000ff6000fffe03f */
[----:B------:R-:W-:Y:S01]  /*736e0*/  @!UPT UIADD3 URZ, URZ, URZ, URZ ;  /* 0x0000003f3f3ff290 */ /* 0x000fe2000fffe03f */
[----:B------:R-:W-:Y:S01]  /*736f0*/  STL.64 [R1+0x8d0], R24 ;  /* 0x0008d01801007387 */ /* 0x000fe20000100a00 */
[----:B------:R0:W-:Y:S02]  /*73700*/  STL.64 [R1+0x8d8], R26 ;  /* 0x0008d81a01007387 */ /* 0x0001e40000100a00 */
[----:B0-----:R-:W-:Y:S02]  /*73710*/  MOV R27, R18 ;  /* 0x00000012001b7202 */ /* 0x001fe40000000f00 */
[----:B------:R-:W4:Y:S01]  /*73720*/  LDL.LU.64 R18, [R1+0x2cd8] ;  /* 0x002cd80001127983 */ /* 0x000f220000300a00 */
[----:B------:R-:W-:Y:S02]  /*73730*/  STL [R1+0x2bf4], R28 ;  /* 0x002bf41c01007387 */ /* 0x000fe40000100800 */
[----:B------:R0:W-:Y:S02]  /*73740*/  STL [R1+0x2bf0], R27 ;  /* 0x002bf01b01007387 */ /* 0x0001e40000100800 */
[----:B------:R-:W3:Y:S01]  /*73750*/  LDL.LU R24, [R1+0x8b0] ;  /* 0x0008b00001187983 */ /* 0x000ee20000300800 */
[----:B------:R-:W3:Y:S01]  /*73760*/  LDL.LU R25, [R1+0x8b4] ;  /* 0x0008b40001197983 */ /* 0x000ee20000300800 */
[----:B------:R-:W3:Y:S03]  /*73770*/  LDL.LU R26, [R1+0x8b8] ;  /* 0x0008b800011a7983 */ /* 0x000ee60000300800 */
[----:B0-----:R-:W3:Y:S01]  /*73780*/  LDL.LU R27, [R1+0x8bc] ;  /* 0x0008bc00011b7983 */ /* 0x001ee20000300800 */
[C---:B----4-:R-:W-:Y:S11]  /*73790*/  HMMA.16816.F32.BF16 R8, R20.reuse, R18, R8 ;  /* 0x000000121408723c */ /* 0x050ff60000041808 */
[----:B------:R-:W-:Y:S11]  /*737a0*/  @!UPT UIADD3 URZ, URZ, URZ, URZ ;  /* 0x0000003f3f3ff290 */ /* 0x000ff6000fffe03f */
[----:B------:R-:W-:Y:S01]  /*737b0*/  @!UPT UIADD3 URZ, URZ, URZ, URZ ;  /* 0x0000003f3f3ff290 */ /* 0x000fe2000fffe03f */
[----:B------:R-:W-:Y:S01]  /*737c0*/  STL.64 [R1+0x8c0], R8 ;  /* 0x0008c00801007387 */ /* 0x000fe20000100a00 */
[----:B------:R0:W-:Y:S02]  /*737d0*/  STL.64 [R1+0x8c8], R10 ;  /* 0x0008c80a01007387 */ /* 0x0001e40000100a00 */
[----:B0-----:R-:W-:Y:S02]  /*737e0*/  MOV R10, R18 ;  /* 0x00000012000a7202 */ /* 0x001fe40000000f00 */
[----:B------:R-:W-:Y:S02]  /*737f0*/  MOV R11, R19 ;  /* 0x00000013000b7202 */ /* 0x000fe40000000f00 */
[----:B------:R-:W3:Y:S03]  /*73800*/  LDL.LU.64 R18, [R1+0x2cd0] ;  /* 0x002cd00001127983 */ /* 0x000ee60000300a00 */
[----:B------:R-:W-:Y:S02]  /*73810*/  STL [R1+0x2c10], R11 ;  /* 0x002c100b01007387 */ /* 0x000fe40000100800 */
[----:B------:R0:W-:Y:S02]  /*73820*/  STL [R1+0x2bf8], R10 ;  /* 0x002bf80a01007387 */ /* 0x0001e40000100800 */
[----:B------:R-:W2:Y:S01]  /*73830*/  LDL.LU R8, [R1+0x8a0] ;  /* 0x0008a00001087983 */ /* 0x000ea20000300800 */
[----:B------:R-:W2:Y:S04]  /*73840*/  LDL.LU R9, [R1+0x8a4] ;  /* 0x0008a40001097983 */ /* 0x000ea80000300800 */
[----:B0-----:R-:W2:Y:S01]  /*73850*/  LDL.LU R10, [R1+0x8a8] ;  /* 0x0008a800010a7983 */ /* 0x001ea20000300800 */
[----:B------:R-:W2:Y:S01]  /*73860*/  LDL.LU R11, [R1+0x8ac] ;  /* 0x0008ac00010b7983 */ /* 0x000ea20000300800 */
[C---:B---3--:R-:W-:Y:S11]  /*73870*/  HMMA.16816.F32.BF16 R24, R20.reuse, R18, R24 ;  /* 0x000000121418723c */ /* 0x048ff60000041818 */
[----:B------:R-:W-:Y:S11]  /*73880*/  @!UPT UIADD3 URZ, URZ, URZ, URZ ;  /* 0x0000003f3f3ff290 */ /* 0x000ff6000fffe03f */
[----:B------:R-:W-:Y:S01]  /*73890*/  @!UPT UIADD3 URZ, URZ, URZ, URZ ;  /* 0x0000003f3f3ff290 */ /* 0x000fe2000fffe03f */
[----:B------:R0:W-:Y:S01]  /*738a0*/  STL.64 [R1+0x950], R24 ;  /* 0x0009501801007387 */ /* 0x0001e20000100a00 */
[----:B------:R1:W-:Y:S02]  /*738b0*/  STL.64 [R1+0x958], R26 ;  /* 0x0009581a01007387 */ /* 0x0003e40000100a00 */
[----:B0-----:R-:W-:Y:S01]  /*738c0*/  IMAD.MOV.U32 R25, RZ, RZ, R18 ;  /* 0x000000ffff197224 */ /* 0x001fe200078e0012 */
[----:B-1----:R-:W-:Y:S02]  /*738d0*/  MOV R26, R19 ;  /* 0x00000013001a7202 */ /* 0x002fe40000000f00 */
[----:B------:R-:W3:Y:S01]  /*738e0*/  LDL.LU.64 R18, [R1+0x2cc8] ;  /* 0x002cc80001127983 */ /* 0x000ee20000300a00 */
[C---:B--2---:R-:W-:Y:S01]  /*738f0*/  HMMA.16816.F32.BF16 R8, R20.reuse, R6, R8 ;  /* 0x000000061408723c */ /* 0x044fe20000041808 */
[----:B------:R-:W-:Y:S01]  /*73900*/  MOV R27, R6 ;  /* 0x00000006001b7202 */ /* 0x000fe20000000f00 */
[----:B------:R-:W-:Y:S11]  /*73910*/  IMAD.MOV.U32 R24, RZ, RZ, R7 ;  /* 0x000000ffff187224 */ /* 0x000ff600078e0007 */
[----:B------:R-:W-:Y:S10]  /*73920*/  @!UPT UIADD3 URZ, URZ, URZ, URZ ;  /* 0x0000003f3f3ff290 */ /* 0x000ff4000fffe03f */
[----:B------:R-:W-:Y:S01]  /*73930*/  STL.64 [R1+0x940], R8 ;  /* 0x0009400801007387 */ /* 0x000fe20000100a00 */
[----:B------:R0:W-:Y:S02]  /*73940*/  STL.64 [R1+0x948], R10 ;  /* 0x0009480a01007387 */ /* 0x0001e40000100a00 */
[----:B------:R-:W-:Y:S02]  /*73950*/  STL.64 [R1+0x2c08], R26 ;  /* 0x002c081a01007387 */ /* 0x000fe40000100a00 */
[----:B------:R1:W-:Y:S01]  /*73960*/  STL.64 [R1+0x2c00], R24 ;  /* 0x002c001801007387 */ /* 0x0003e20000100a00 */
[C---:B---3--:R-:W-:Y:S01]  /*73970*/  HMMA.16816.F32.BF16 R4, R20.reuse, R18, R12 ;  /* 0x000000121404723c */ /* 0x048fe2000004180c */
[----:B------:R-:W-:Y:S02]  /*73980*/  MOV R28, R19 ;  /* 0x00000013001c7202 */ /* 0x000fe40000000f00 */
[----:B0-----:R-:W-:Y:S11]  /*73990*/  MOV R10, R18 ;  /* 0x00000012000a7202 */ /* 0x001ff60000000f00 */
[----:B------:R-:W-:Y:S09]  /*739a0*/  @!UPT UIADD3 URZ, URZ, URZ, URZ ;  /* 0x0000003f3f3ff290 */ /* 0x000ff2000fffe03f */
[----:B------:R-:W-:Y:S01]  /*739b0*/  STL.64 [R1+0x930], R4 ;  /* 0x0009300401007387 */ /* 0x000fe20000100a00 */
[----:B------:R-:W-:Y:S02]  /*739c0*/  STL.64 [R1+0x938], R6 ;  /* 0x0009380601007387 */ /* 0x000fe40000100a00 */
[----:B------:R-:W-:Y:S02]  /*739d0*/  STL [R1+0x2c18], R28 ;  /* 0x002c181c01007387 */ /* 0x000fe40000100800 */
[----:B------:R-:W-:Y:S01]  /*739e0*/  STL [R1+0x2c14], R10 ;  /* 0x002c140a01007387 */ /* 0x000fe20000100800 */
[----:B-1----:R-:W2:Y:S01]  /*739f0*/  LDL.LU R24, [R1+0x800] ;  /* 0x0008000001187983 */ /* 0x002ea20000300800 */
        /* <DEDUP_REMOVED lines=13> */
[----:B------:R-:W4:Y:S04]  /*73ad0*/  LDL.64 R6, [R1+0x78] ;  /* 0x0000780001067983 */ /* 0x000f280000100a00 */
[----:B---3--:R0:W-:Y:S01]  /*73ae0*/  STL.64 [R1+0x2c38], R26 ;  /* 0x002c381a01007387 */ /* 0x0081e20000100a00 */
[----:B--2---:R1:W-:Y:S03]  /*73af0*/  STL.64 [R1+0x2c30], R24 ;  /* 0x002c301801007387 */ /* 0x0043e60000100a00 */
[----:B0-----:R-:W2:Y:S04]  /*73b00*/  LDL.64 R26, [R1+0x8] ;  /* 0x00000800011a7983 */ /* 0x001ea80000100a00 */
[----:B--2---:R0:W-:Y:S01]  /*73b10*/  STL.64 [R1+0x2c50], R26 ;  /* 0x002c501a01007387 */ /* 0x0041e20000100a00 */
[----:B-1----:R-:W2:Y:S02]  /*73b20*/  LDL.LU R24, [R1+0x830] ;  /* 0x0008300001187983 */ /* 0x002ea40000300800 */
[----:B------:R-:W2:Y:S01]  /*73b30*/  LDL.LU R25, [R1+0x834] ;  /* 0x0008340001197983 */ /* 0x000ea20000300800 */
[----:B0-----:R-:W3:Y:S01]  /*73b40*/  LDL.LU R26, [R1+0x838] ;  /* 0x00083800011a7983 */ /* 0x001ee20000300800 */
[----:B------:R-:W3:Y:S02]  /*73b50*/  LDL.LU R27, [R1+0x83c] ;  /* 0x00083c00011b7983 */ /* 0x000ee40000300800 */
[----:B------:R-:W2:Y:S02]  /*73b60*/  LDL.LU R12, [R1+0x870] ;  /* 0x00087000010c7983 */ /* 0x000ea40000300800 */
[----:B------:R-:W2:Y:S01]  /*73b70*/  LDL.LU R13, [R1+0x874] ;  /* 0x00087400010d7983 */ /* 0x000ea20000300800 */
[----:B------:R-:W2:Y:S01]  /*73b80*/  LDL.LU R14, [R1+0x878] ;  /* 0x00087800010e7983 */ /* 0x000ea20000300800 */
[----:B------:R-:W2:Y:S03]  /*73b90*/  LDL.LU R15, [R1+0x87c] ;  /* 0x00087c00010f7983 */ /* 0x000ea60000300800 */
[----:B--2---:R0:W-:Y:S01]  /*73ba0*/  STL.64 [R1+0x2cb8], R14 ;  /* 0x002cb80e01007387 */ /* 0x0041e20000100a00 */
[----:B------:R-:W-:Y:S02]  /*73bb0*/  STL.64 [R1+0x2cb0], R12 ;  /* 0x002cb00c01007387 */ /* 0x000fe40000100a00 */
[----:B------:R-:W2:Y:S01]  /*73bc0*/  LDL.64 R18, [R1+0x48] ;  /* 0x0000480001127983 */ /* 0x000ea20000100a00 */
[----:B0-----:R-:W3:Y:S04]  /*73bd0*/  LDL.64 R14, [R1+0x68] ;  /* 0x00006800010e7983 */ /* 0x001ee80000100a00 */
[----:B--2---:R0:W-:Y:S04]  /*73be0*/  STL.64 [R1+0x2ca0], R18 ;  /* 0x002ca01201007387 */ /* 0x0041e80000100a00 */
[----:B0-----:R-:W2:Y:S04]  /*73bf0*/  LDL.64 R18, [R1+0x58] ;  /* 0x0000580001127983 */ /* 0x001ea80000100a00 */
[----:B--2---:R0:W-:Y:S01]  /*73c00*/  STL.64 [R1+0x2cc0], R18 ;  /* 0x002cc01201007387 */ /* 0x0041e20000100a00 */
[----:B------:R-:W2:Y:S02]  /*73c10*/  LDL.LU R16, [R1+0x880] ;  /* 0x0008800001107983 */ /* 0x000ea40000300800 */
[----:B------:R-:W2:Y:S01]  /*73c20*/  LDL.LU R17, [R1+0x884] ;  /* 0x0008840001117983 */ /* 0x000ea20000300800 */
[----:B0-----:R-:W2:Y:S01]  /*73c30*/  LDL.LU R18, [R1+0x888] ;  /* 0x0008880001127983 */ /* 0x001ea20000300800 */
[----:B------:R-:W2:Y:S02]  /*73c40*/  LDL.LU R19, [R1+0x88c] ;  /* 0x00088c0001137983 */ /* 0x000ea40000300800 */
[----:B---3--:R0:W-:Y:S02]  /*73c50*/  STL.64 [R1+0x2c60], R26 ;  /* 0x002c601a01007387 */ /* 0x0081e40000100a00 */
[----:B------:R-:W-:Y:S01]  /*73c60*/  STL.64 [R1+0x2c58], R24 ;  /* 0x002c581801007387 */ /* 0x000fe20000100a00 */
[----:B0-----:R-:W3:Y:S01]  /*73c70*/  LDL.64 R26, [R1+0x28] ;  /* 0x00002800011a7983 */ /* 0x001ee20000100a00 */
[----:B----4-:R-:W-:Y:S03]  /*73c80*/  HMMA.16816.F32.BF16 R8, R20, R6, R8 ;  /* 0x000000061408723c */ /* 0x010fe60000041808 */
[----:B---3--:R0:W-:Y:S04]  /*73c90*/  STL.64 [R1+0x2c78], R26 ;  /* 0x002c781a01007387 */ /* 0x0081e80000100a00 */
[----:B0-----:R-:W3:Y:S04]  /*73ca0*/  LDL.64 R26, [R1+0x38] ;  /* 0x00003800011a7983 */ /* 0x001ee80000100a00 */
[----:B---3--:R0:W-:Y:S01]  /*73cb0*/  STL.64 [R1+0x2c98], R26 ;  /* 0x002c981a01007387 */ /* 0x0081e20000100a00 */
[----:B------:R-:W3:Y:S02]  /*73cc0*/  LDL.LU R24, [R1+0x860] ;  /* 0x0008600001187983 */ /* 0x000ee40000300800 */
[----:B------:R-:W3:Y:S01]  /*73cd0*/  LDL.LU R25, [R1+0x864] ;  /* 0x0008640001197983 */ /* 0x000ee20000300800 */
[----:B0-----:R-:W3:Y:S01]  /*73ce0*/  LDL.LU R26, [R1+0x868] ;  /* 0x00086800011a7983 */ /* 0x001ee20000300800 */
[----:B------:R-:W3:Y:S07]  /*73cf0*/  LDL.LU R27, [R1+0x86c] ;  /* 0x00086c00011b7983 */ /* 0x000eee0000300800 */
[----:B------:R0:W-:Y:S02]  /*73d00*/  STL.64 [R1+0x920], R8 ;  /* 0x0009200801007387 */ /* 0x0001e40000100a00 */
[----:B0-----:R-:W-:Y:S01]  /*73d10*/  IMAD.MOV.U32 R9, RZ, RZ, R6 ;  /* 0x000000ffff097224 */ /* 0x001fe200078e0006 */
[----:B------:R-:W-:-:S02]  /*73d20*/  MOV R8, R7 ;  /* 0x0000000700087202 */ /* 0x000fc40000000f00 */
[----:B------:R-:W0:Y:S04]  /*73d30*/  LDSM.16.M88.4 R4, [R29+0x31000] ;  /* 0x031000001d04783b */ /* 0x000e280000000200 */
[----:B------:R-:W-:Y:S04]  /*73d40*/  STL.64 [R1+0x928], R10 ;  /* 0x0009280a01007387 */ /* 0x000fe80000100a00 */
[----:B0-----:R0:W-:Y:S01]  /*73d50*/  STL.64 [R1+0x2ab8], R6 ;  /* 0x002ab80601007387 */ /* 0x0011e20000100a00 */
[----:B------:R1:W-:Y:S03]  /*73d60*/  STL.64 [R1+0x2ab0], R4 ;  /* 0x002ab00401007387 */ /* 0x0003e60000100a00 */
[----:B0-----:R-:W4:Y:S04]  /*73d70*/  LDL R6, [R1+0x18] ;  /* 0x0000180001067983 */ /* 0x001f280000100800 */
[----:B------:R-:W4:Y:S01]  /*73d80*/  LDL R7, [R1+0x1c] ;  /* 0x00001c0001077983 */ /* 0x000f220000100800 */
[C---:B--2---:R-:W-:Y:S01]  /*73d90*/  HMMA.16816.F32.BF16 R16, R20.reuse, R14, R16 ;  /* 0x0000000e1410723c */ /* 0x044fe20000041810 */
[----:B-1----:R-:W-:Y:S01]  /*73da0*/  MOV R5, R14 ;  /* 0x0000000e00057202 */ /* 0x002fe20000000f00 */
[----:B------:R-:W-:Y:S11]  /*73db0*/  IMAD.MOV.U32 R4, RZ, RZ, R15 ;  /* 0x000000ffff047224 */ /* 0x000ff600078e000f */
[----:B------:R-:W-:Y:S10]  /*73dc0*/  @!UPT UIADD3 URZ, URZ, URZ, URZ ;  /* 0x0000003f3f3ff290 */ /* 0x000ff4000fffe03f */
[----:B------:R-:W-:Y:S01]  /*73dd0*/  STL.64 [R1+0x910], R16 ;  /* 0x0009101001007387 */ /* 0x000fe20000100a00 */
[----:B------:R0:W-:Y:S03]  /*73de0*/  STL.64 [R1+0x918], R18 ;  /* 0x0009181201007387 */ /* 0x0001e60000100a00 */
[----:B0-----:R-:W2:Y:S01]  /*73df0*/  LDL.LU.64 R18, [R1+0x2cc0] ;  /* 0x002cc00001127983 */ /* 0x001ea20000300a00 */
[----:B------:R-:W2:Y:S02]  /*73e00*/  LDL.LU.64 R14, [R1+0x2cb8] ;  /* 0x002cb800010e7983 */ /* 0x000ea40000300a00 */
[----:B------:R-:W2:Y:S01]  /*73e10*/  LDL.LU.64 R12, [R1+0x2cb0] ;  /* 0x002cb000010c7983 */ /* 0x000ea20000300a00 */
[----:B----4-:R-:W-:Y:S01]  /*73e20*/  STL.64 [R1+0x2c70], R6 ;  /* 0x002c700601007387 */ /* 0x010fe20000100a00 */
        /* <DEDUP_REMOVED lines=16> */
[----:B-1----:R-:W3:Y:S01]  /*73f30*/  LDL.LU.64 R14, [R1+0x2ca8] ;  /* 0x002ca800010e7983 */ /* 0x002ee20000300a00 */
[----:B------:R-:W-:Y:S02]  /*73f40*/  MOV R12, R19 ;  /* 0x00000013000c7202 */ /* 0x000fe40000000f00 */
[----:B------:R-:W4:Y:S02]  /*73f50*/  LDL.LU.64 R18, [R1+0x2ca0] ;  /* 0x002ca00001127983 */ /* 0x000f240000300a00 */
[C---:B----4-:R-:W-:Y:S01]  /*73f60*/  HMMA.16816.F32.BF16 R24, R20.reuse, R18, R24 ;  /* 0x000000121418723c */ /* 0x050fe20000041818 */
[----:B---3--:R-:W-:Y:S01]  /*73f70*/  STL.64 [R1+0x2c48], R14 ;  /* 0x002c480e01007387 */ /* 0x008fe20000100a00 */
[----:B------:R0:W-:Y:S03]  /*73f80*/  STL.64 [R1+0x2c40], R12 ;  /* 0x002c400c01007387 */ /* 0x0001e60000100a00 */
[----:B0-----:R-:W3:Y:S01]  /*73f90*/  LDL.LU R12, [R1+0x820] ;  /* 0x00082000010c7983 */ /* 0x001ee20000300800 */
[----:B------:R-:W3:Y:S02]  /*73fa0*/  LDL.LU R13, [R1+0x824] ;  /* 0x00082400010d7983 */ /* 0x000ee40000300800 */
[----:B------:R-:W3:Y:S02]  /*73fb0*/  LDL.LU R14, [R1+0x828] ;  /* 0x00082800010e7983 */ /* 0x000ee40000300800 */
[----:B------:R-:W3:Y:S11]  /*73fc0*/  LDL.LU R15, [R1+0x82c] ;  /* 0x00082c00010f7983 */ /* 0x000ef60000300800 */
[----:B------:R-:W-:Y:S02]  /*73fd0*/  @!UPT UIADD3 URZ, URZ, URZ, URZ ;  /* 0x0000003f3f3ff290 */ /* 0x000fe4000fffe03f */
[----:B------:R-:W-:Y:S01]  /*73fe0*/  STL.64 [R1+0x8f0], R24 ;  /* 0x0008f01801007387 */ /* 0x000fe20000100a00 */
[----:B------:R0:W-:Y:S03]  /*73ff0*/  STL.64 [R1+0x8f8], R26 ;  /* 0x0008f81a01007387 */ /* 0x0001e60000100a00 */
[----:B0-----:R-:W2:Y:S01]  /*74000*/  LDL.LU.64 R26, [R1+0x2c98] ;  /* 0x002c9800011a7983 */ /* 0x001ea20000300a00 */
[----:B------:R-:W-:Y:S01]  /*74010*/  IMAD.MOV.U32 R11, RZ, RZ, R18 ;  /* 0x000000ffff0b7224 */ /* 0x000fe200078e0012 */
[----:B------:R-:W-:Y:S02]  /*74020*/  MOV R17, R19 ;  /* 0x0000001300117202 */ /* 0x000fe40000000f00 */
[----:B------:R-:W4:Y:S01]  /*74030*/  LDL.LU.64 R18, [R1+0x2c90] ;  /* 0x002c900001127983 */ /* 0x000f220000300a00 */
        /* <DEDUP_REMOVED lines=18> */
[----:B------:R-:W2:Y:S02]  /*74160*/  LDL.LU.64 R24, [R1+0x2c58] ;  /* 0x002c580001187983 */ /* 0x000ea40000300a00 */
[C---:B--2---:R-:W-:Y:S11]  /*74170*/  HMMA.16816.F32.BF16 R24, R20.reuse, R6, R24 ;  /* 0x000000061418723c */ /* 0x044ff60000041818 */
[----:B------:R-:W-:Y:S11]  /*74180*/  @!UPT UIADD3 URZ, URZ, URZ, URZ ;  /* 0x0000003f3f3ff290 */ /* 0x000ff6000fffe03f */
[----:B------:R-:W-:Y:S01]  /*74190*/  @!UPT UIADD3 URZ, URZ, URZ, URZ ;  /* 0x0000003f3f3ff290 */ /* 0x000fe2000fffe03f */
[----:B------:R-:W-:Y:S01]  /*741a0*/  STL.64 [R1+0x8a0], R24 ;  /* 0x0008a01801007387 */ /* 0x000fe20000100a00 */
[----:B------:R0:W-:Y:S03]  /*741b0*/  STL.64 [R1+0x8a8], R26 ;  /* 0x0008a81a01007387 */ /* 0x0001e60000100a00 */
[----:B0-----:R-:W3:Y:S01]  /*741c0*/  LDL.LU.64 R26, [R1+0x2c50] ;  /* 0x002c5000011a7983 */ /* 0x001ee20000300a00 */
[----:B------:R-:W-:Y:S01]  /*741d0*/  STL.64 [R1+0x2ae8], R6 ;  /* 0x002ae80601007387 */ /* 0x000fe20000100a00 */
[C---:B---3--:R-:W-:Y:S01]  /*741e0*/  HMMA.16816.F32.BF16 R12, R20.reuse, R26, R12 ;  /* 0x0000001a140c723c */ /* 0x048fe2000004180c */
[----:B------:R-:W-:Y:S01]  /*741f0*/  IMAD.MOV.U32 R2, RZ, RZ, R26 ;  /* 0x000000ffff027224 */ /* 0x000fe200078e001a */
[----:B------:R-:W-:Y:S11]  /*74200*/  MOV R0, R27 ;  /* 0x0000001b00007202 */ /* 0x000ff60000000f00 */
[----:B------:R-:W-:Y:S10]  /*74210*/  @!UPT UIADD3 URZ, URZ, URZ, URZ ;  /* 0x0000003f3f3ff290 */ /* 0x000ff4000fffe03f */
[----:B------:R-:W-:Y:S01]  /*74220*/  STL.64 [R1+0x890], R12 ;  /* 0x0008900c01007387 */ /* 0x000fe20000100a00 */
[----:B------:R0:W-:Y:S03]  /*74230*/  STL.64 [R1+0x898], R14 ;  /* 0x0008980e01007387 */ /* 0x0001e60000100a00 */
[----:B0-----:R-:W2:Y:S01]  /*74240*/  LDL.LU.64 R14, [R1+0x2c48] ;  /* 0x002c4800010e7983 */ /* 0x001ea20000300a00 */
[----:B------:R-:W3:Y:S02]  /*74250*/  LDL.LU.64 R12, [R1+0x2c40] ;  /* 0x002c4000010c7983 */ /* 0x000ee40000300a00 */
[----:B------:R-:W4:Y:S02]  /*74260*/  LDL.LU.64 R26, [R1+0x2c38] ;  /* 0x002c3800011a7983 */ /* 0x000f240000300a00 */
[----:B------:R-:W4:Y:S02]  /*74270*/  LDL.LU.64 R24, [R1+0x2c30] ;  /* 0x002c300001187983 */ /* 0x000f240000300a00 */
[----:B----4-:R-:W-:Y:S11]  /*74280*/  HMMA.16816.F32.BF16 R24, R20, R18, R24 ;  /* 0x000000121418723c */ /* 0x010ff60000041818 */
[----:B------:R-:W-:Y:S11]  /*74290*/  @!UPT UIADD3 URZ, URZ, URZ, URZ ;  /* 0x0000003f3f3ff290 */ /* 0x000ff6000fffe03f */
[----:B------:R-:W-:Y:S01]  /*742a0*/  @!UPT UIADD3 URZ, URZ, URZ, URZ ;  /* 0x0000003f3f3ff290 */ /* 0x000fe2000fffe03f */
[----:B------:R-:W-:Y:S01]  /*742b0*/  STL.64 [R1+0x880], R24 ;  /* 0x0008801801007387 */ /* 0x000fe20000100a00 */
[----:B------:R0:W-:Y:S03]  /*742c0*/  STL.64 [R1+0x888], R26 ;  /* 0x0008881a01007387 */ /* 0x0001e60000100a00 */
[----:B0-----:R-:W2:Y:S01]  /*742d0*/  LDL.LU.64 R26, [R1+0x2c28] ;  /* 0x002c2800011a7983 */ /* 0x001ea20000300a00 */
[----:B------:R-:W2:Y:S02]  /*742e0*/  LDL.LU.64 R24, [R1+0x2c20] ;  /* 0x002c200001187983 */ /* 0x000ea40000300a00 */
[----:B------:R0:W-:Y:S02]  /*742f0*/  STL.64 [R1+0x2ad0], R18 ;  /* 0x002ad01201007387 */ /* 0x0001e40000100a00 */
[----:B0-----:R-:W-:Y:S01]  /*74300*/  MOV R18, R28 ;  /* 0x0000001c00127202 */ /* 0x001fe20000000f00 */
[----:B------:R-:W-:Y:S01]  /*74310*/  IMAD.MOV.U32 R19, RZ, RZ, R10 ;  /* 0x000000ffff137224 */ /* 0x000fe200078e000a */
[----:B------:R-:W4:Y:S01]  /*74320*/  LDL.LU R28, [R1+0x2c18] ;  /* 0x002c1800011c7983 */ /* 0x000f220000300800 */
[----:B------:R-:W4:Y:S03]  /*74330*/  LDL.LU R10, [R1+0x2c14] ;  /* 0x002c1400010a7983 */ /* 0x000f260000300800 */
[----:B------:R0:W-:Y:S02]  /*74340*/  STL.64 [R1+0x2af0], R18 ;  /* 0x002af01201007387 */ /* 0x0001e40000100a00 */
[----:B0-----:R-:W-:-:S02]  /*74350*/  MOV R18, R11 ;  /* 0x0000000b00127202 */ /* 0x001fc40000000f00 */
[----:B------:R-:W-:Y:S01]  /*74360*/  MOV R19, R17 ;  /* 0x0000001100137202 */ /* 0x000fe20000000f00 */
[----:B------:R-:W4:Y:S04]  /*74370*/  LDL.LU R11, [R1+0x2c10] ;  /* 0x002c1000010b7983 */ /* 0x000f280000300800 */
[----:B------:R3:W-:Y:S02]  /*74380*/  STL.64 [R1+0x2b08], R18 ;  /* 0x002b081201007387 */ /* 0x0007e40000100a00 */
[----:B---3--:R-:W-:Y:S01]  /*74390*/  IMAD.MOV.U32 R18, RZ, RZ, R13 ;  /* 0x000000ffff127224 */ /* 0x008fe200078e000d */
[----:B------:R-:W-:Y:S01]  /*743a0*/  MOV R19, R12 ;  /* 0x0000000c00137202 */ /* 0x000fe20000000f00 */
[----:B--2---:R-:W-:Y:S11]  /*743b0*/  HMMA.16816.F32.BF16 R24, R20, R14, R24 ;  /* 0x0000000e1418723c */ /* 0x004ff60000041818 */
[----:B------:R-:W-:Y:S11]  /*743c0*/  @!UPT UIADD3 URZ, URZ, URZ, URZ ;  /* 0x0000003f3f3ff290 */ /* 0x000ff6000fffe03f */
[----:B------:R-:W-:Y:S01]  /*743d0*/  @!UPT UIADD3 URZ, URZ, URZ, URZ ;  /* 0x0000003f3f3ff290 */ /* 0x000fe2000fffe03f */
[----:B------:R-:W-:Y:S01]  /*743e0*/  STL.64 [R1+0x870], R24 ;  /* 0x0008701801007387 */ /* 0x000fe20000100a00 */
[----:B------:R0:W-:Y:S03]  /*743f0*/  STL.64 [R1+0x878], R26 ;  /* 0x0008781a01007387 */ /* 0x0001e60000100a00 */
[----:B0-----:R-:W2:Y:S01]  /*74400*/  LDL.LU.64 R26, [R1+0x2c08] ;  /* 0x002c0800011a7983 */ /* 0x001ea20000300a00 */
[----:B------:R-:W3:Y:S02]  /*74410*/  LDL.LU.64 R24, [R1+0x2c00] ;  /* 0x002c000001187983 */ /* 0x000ee40000300a00 */
[----:B------:R0:W-:Y:S02]  /*74420*/  STL.64 [R1+0x2b20], R18 ;  /* 0x002b201201007387 */ /* 0x0001e40000100a00 */
[----:B------:R1:W-:Y:S01]  /*74430*/  STL.64 [R1+0x2ac8], R14 ;  /* 0x002ac80e01007387 */ /* 0x0003e20000100a00 */
[----:B------:R-:W2:Y:S01]  /*74440*/  LDL.LU R12, [R1+0x750] ;  /* 0x00075000010c7983 */ /* 0x000ea20000300800 */
[----:B------:R-:W2:Y:S01]  /*74450*/  LDL.LU R13, [R1+0x754] ;  /* 0x00075400010d7983 */ /* 0x000ea20000300800 */
[----:B0-----:R-:W-:Y:S01]  /*74460*/  MOV R18, R5 ;  /* 0x0000000500127202 */ /* 0x001fe20000000f00 */
[----:B------:R-:W-:Y:S01]  /*74470*/  IMAD.MOV.U32 R19, RZ, RZ, R4 ;  /* 0x000000ffff137224 */ /* 0x000fe200078e0004 */
[----:B-1----:R-:W2:Y:S01]  /*74480*/  LDL.LU R14, [R1+0x758] ;  /* 0x00075800010e7983 */ /* 0x002ea20000300800 */
[----:B------:R-:W2:Y:S03]  /*74490*/  LDL.LU R15, [R1+0x75c] ;  /* 0x00075c00010f7983 */ /* 0x000ea60000300800 */
[----:B------:R-:W-:Y:S01]  /*744a0*/  STL.64 [R1+0x2b40], R18 ;  /* 0x002b401201007387 */ /* 0x000fe20000100a00 */
[----:B------:R0:W-:Y:S03]  /*744b0*/  STL [R1+0x2b38], R16 ;  /* 0x002b381001007387 */ /* 0x0001e60000100800 */
[----:B0-----:R-:W2:Y:S01]  /*744c0*/  LDL.LU R16, [R1+0x4e0] ;  /* 0x0004e00001107983 */ /* 0x001ea20000300800 */
[----:B------:R-:W2:Y:S02]  /*744d0*/  LDL.LU R17, [R1+0x4e4] ;  /* 0x0004e40001117983 */ /* 0x000ea40000300800 */
[----:B------:R-:W2:Y:S02]  /*744e0*/  LDL.LU R18, [R1+0x4e8] ;  /* 0x0004e80001127983 */ /* 0x000ea40000300800 */
[----:B------:R-:W2:Y:S02]  /*744f0*/  LDL.LU R19, [R1+0x4ec] ;  /* 0x0004ec0001137983 */ /* 0x000ea40000300800 */
[----:B--2---:R4:W-:Y:S01]  /*74500*/  STL.64 [R1+0x2b50], R18 ;  /* 0x002b501201007387 */ /* 0x0049e20000100a00 */
[----:B------:R-:W-:Y:S01]  /*74510*/  STL.64 [R1+0x2b48], R16 ;  /* 0x002b481001007387 */ /* 0x000fe20000100a00 */
[----:B----4-:R-:W-:-:S02]  /*74520*/  MOV R18, R10 ;  /* 0x0000000a00127202 */ /* 0x010fc40000000f00 */
[----:B------:R-:W-:Y:S01]  /*74530*/  MOV R19, R28 ;  /* 0x0000001c00137202 */ /* 0x000fe20000000f00 */
[----:B------:R-:W2:Y:S01]  /*74540*/  LDL.LU R10, [R1+0x2bf8] ;  /* 0x002bf800010a7983 */ /* 0x000ea20000300800 */
[----:B------:R-:W4:Y:S03]  /*74550*/  LDL.LU R28, [R1+0x2bf4] ;  /* 0x002bf400011c7983 */ /* 0x000f260000300800 */
        /* <DEDUP_REMOVED lines=8> */
[----:B---3--:R-:W-:Y:S01]  /*745e0*/  MOV R19, R24 ;  /* 0x0000001800137202 */ /* 0x008fe20000000f00 */
[----:B------:R-:W3:Y:S01]  /*745f0*/  LDL.LU R27, [R1+0x2bf0] ;  /* 0x002bf000011b7983 */ /* 0x000ee20000300800 */
[----:B------:R-:W3:Y:S03]  /*74600*/  LDL.LU R24, [R1+0x2bec] ;  /* 0x002bec0001187983 */ /* 0x000ee60000300800 */
[----:B------:R-:W-:Y:S04]  /*74610*/  STL.64 [R1+0x2b80], R18 ;  /* 0x002b801201007387 */ /* 0x000fe80000100a00 */
[----:B--2---:R-:W-:Y:S01]  /*74620*/  STL.64 [R1+0x2b18], R14 ;  /* 0x002b180e01007387 */ /* 0x004fe20000100a00 */
[----:B------:R0:W-:Y:S03]  /*74630*/  STL.64 [R1+0x2b10], R12 ;  /* 0x002b100c01007387 */ /* 0x0001e60000100a00 */
[----:B0-----:R-:W2:Y:S01]  /*74640*/  LDL.LU R12, [R1+0x770] ;  /* 0x00077000010c7983 */ /* 0x001ea20000300800 */
[----:B------:R-:W2:Y:S02]  /*74650*/  LDL.LU R13, [R1+0x774] ;  /* 0x00077400010d7983 */ /* 0x000ea40000300800 */
[----:B------:R-:W2:Y:S02]  /*74660*/  LDL.LU R14, [R1+0x778] ;  /* 0x00077800010e7983 */ /* 0x000ea40000300800 */
[----:B------:R-:W2:Y:S01]  /*74670*/  LDL.LU R15, [R1+0x77c] ;  /* 0x00077c00010f7983 */ /* 0x000ea20000300800 */
[----:B------:R-:W-:Y:S01]  /*74680*/  MOV R18, R25 ;  /* 0x0000001900127202 */ /* 0x000fe20000000f00 */
[----:B------:R-:W-:Y:S01]  /*74690*/  IMAD.MOV.U32 R19, RZ, RZ, R26 ;  /* 0x000000ffff137224 */ /* 0x000fe200078e001a */
        /* <DEDUP_REMOVED lines=9> */
[----:B------:R-:W-:-:S02]  /*74730*/  MOV R18, R10 ;  /* 0x0000000a00127202 */ /* 0x000fc40000000f00 */
[----:B------:R-:W-:Y:S01]  /*74740*/  MOV R19, R11 ;  /* 0x0000000b00137202 */ /* 0x000fe20000000f00 */
[----:B------:R-:W3:Y:S01]  /*74750*/  LDL.LU R10, [R1+0x2be0] ;  /* 0x002be000010a7983 */ /* 0x000ee20000300800 */
[----:B------:R-:W3:Y:S02]  /*74760*/  LDL.LU R11, [R1+0x2bdc] ;  /* 0x002bdc00010b7983 */ /* 0x000ee40000300800 */
[----:B------:R-:W3:Y:S02]  /*74770*/  LDL.LU R4, [R1+0x7e0] ;  /* 0x0007e00001047983 */ /* 0x000ee40000300800 */
[----:B------:R-:W3:Y:S01]  /*74780*/  LDL.LU R5, [R1+0x7e4] ;  /* 0x0007e40001057983 */ /* 0x000ee20000300800 */
[----:B------:R-:W3:Y:S01]  /*74790*/  LDL.LU R6, [R1+0x7e8] ;  /* 0x0007e80001067983 */ /* 0x000ee20000300800 */
[----:B------:R-:W3:Y:S02]  /*747a0*/  LDL.LU R7, [R1+0x7ec] ;  /* 0x0007ec0001077983 */ /* 0x000ee40000300800 */
[----:B------:R-:W-:Y:S01]  /*747b0*/  STL.64 [R1+0x2bb0], R18 ;  /* 0x002bb01201007387 */ /* 0x000fe20000100a00 */
[----:B--2---:R-:W-:Y:S01]  /*747c0*/  STL.64 [R1+0x2b60], R14 ;  /* 0x002b600e01007387 */ /* 0x004fe20000100a00 */
[----:B------:R0:W-:Y:S03]  /*747d0*/  STL.64 [R1+0x2b58], R12 ;  /* 0x002b580c01007387 */ /* 0x0001e60000100a00 */
[----:B0-----:R-:W2:Y:S01]  /*747e0*/  LDL.LU R12, [R1+0x790] ;  /* 0x00079000010c7983 */ /* 0x001ea20000300800 */
[----:B------:R-:W2:Y:S02]  /*747f0*/  LDL.LU R13, [R1+0x794] ;  /* 0x00079400010d7983 */ /* 0x000ea40000300800 */
[----:B------:R-:W2:Y:S02]  /*74800*/  LDL.LU R14, [R1+0x798] ;  /* 0x00079800010e7983 */ /* 0x000ea40000300800 */
[----:B------:R-:W2:Y:S02]  /*74810*/  LDL.LU R15, [R1+0x79c] ;  /* 0x00079c00010f7983 */ /* 0x000ea40000300800 */
[----:B---3--:R-:W-:-:S02]  /*74820*/  IMAD.MOV.U32 R18, RZ, RZ, R27 ;  /* 0x000000ffff127224 */ /* 0x008fc400078e001b */
[----:B------:R-:W3:Y:S04]  /*74830*/  LDL.LU R27, [R1+0x2bd8] ;  /* 0x002bd800011b7983 */ /* 0x000ee80000300800 */
[----:B--2---:R-:W-:Y:S01]  /*74840*/  STL.64 [R1+0x2b78], R14 ;  /* 0x002b780e01007387 */ /* 0x004fe20000100a00 */
[----:B------:R0:W-:Y:S03]  /*74850*/  STL.64 [R1+0x2b70], R12 ;  /* 0x002b700c01007387 */ /* 0x0001e60000100a00 */
[----:B0-----:R-:W2:Y:S01]  /*74860*/  LDL.LU R12, [R1+0x7a0] ;  /* 0x0007a000010c7983 */ /* 0x001ea20000300800 */
[----:B------:R-:W2:Y:S01]  /*74870*/  LDL.LU R13, [R1+0x7a4] ;  /* 0x0007a400010d7983 */ /* 0x000ea20000300800 */
[----:B------:R-:W-:-:S02]  /*74880*/  MOV R14, R11 ;  /* 0x0000000b000e7202 */ /* 0x000fc40000000f00 */
        /* <DEDUP_REMOVED lines=22> */
[----:B------:R-:W2:Y:S01]  /*749f0*/  LDL.LU R15, [R1+0x7dc] ;  /* 0x0007dc00010f7983 */ /* 0x000ea20000300800 */
[----:B---3--:R-:W-:Y:S01]  /*74a00*/  HMMA.16816.F32.BF16 R4, R20, R10, R4 ;  /* 0x0000000a1404723c */ /* 0x008fe20000041804 */
[----:B----4-:R-:W-:-:S06]  /*74a10*/  MOV R19, R28 ;  /* 0x0000001c00137202 */ /* 0x010fcc0000000f00 */
[----:B------:R-:W-:Y:S02]  /*74a20*/  MOV R23, R8 ;  /* 0x0000000800177202 */ /* 0x000fe40000000f00 */
[----:B------:R-:W-:Y:S11]  /*74a30*/  MOV R22, R9 ;  /* 0x0000000900167202 */ /* 0x000ff60000000f00 */
[----:B------:R-:W-:Y:S03]  /*74a40*/  @!UPT UIADD3 URZ, URZ, URZ, URZ ;  /* 0x0000003f3f3ff290 */ /* 0x000fe6000fffe03f */
[----:B------:R0:W-:Y:S01]  /*74a50*/  STL.64 [R1+0x7e0], R4 ;  /* 0x0007e00401007387 */ /* 0x0001e20000100a00 */
[----:B------:R1:W-:Y:S03]  /*74a60*/  STL.64 [R1+0x7e8], R6 ;  /* 0x0007e80601007387 */ /* 0x0003e60000100a00 */
[----:B0-----:R-:W3:Y:S01]  /*74a70*/  LDL.LU R4, [R1+0x740] ;  /* 0x0007400001047983 */ /* 0x001ee20000300800 */
[----:B------:R-:W3:Y:S02]  /*74a80*/  LDL.LU R5, [R1+0x744] ;  /* 0x0007440001057983 */ /* 0x000ee40000300800 */
[----:B-1----:R-:W3:Y:S02]  /*74a90*/  LDL.LU R6, [R1+0x748] ;  /* 0x0007480001067983 */ /* 0x002ee40000300800 */
[----:B------:R-:W3:Y:S01]  /*74aa0*/  LDL.LU R7, [R1+0x74c] ;  /* 0x00074c0001077983 */ /* 0x000ee20000300800 */
[----:B------:R0:W-:Y:S01]  /*74ab0*/  STL.64 [R1+0x2ac0], R10 ;  /* 0x002ac00a01007387 */ /* 0x0001e20000100a00 */
[----:B------:R-:W4:Y:S02]  /*74ac0*/  LDL.LU R8, [R1+0x730] ;  /* 0x0007300001087983 */ /* 0x000f240000300800 */
[----:B------:R-:W4:Y:S01]  /*74ad0*/  LDL.LU R9, [R1+0x734] ;  /* 0x0007340001097983 */ /* 0x000f220000300800 */
[----:B0-----:R-:W4:Y:S01]  /*74ae0*/  LDL.LU R10, [R1+0x738] ;  /* 0x00073800010a7983 */ /* 0x001f220000300800 */
[----:B------:R-:W4:Y:S01]  /*74af0*/  LDL.LU R11, [R1+0x73c] ;  /* 0x00073c00010b7983 */ /* 0x000f220000300800 */
        /* <DEDUP_REMOVED lines=35> */
[----:B------:R-:W2:Y:S02]  /*74d30*/  LDL.LU.64 R16, [R1+0x2b48] ;  /* 0x002b480001107983 */ /* 0x000ea40000300a00 */
[C---:B--2---:R-:W-:Y:S01]  /*74d40*/  HMMA.16816.F32.BF16 R20, R24.reuse, R22, R16 ;  /* 0x000000161814723c */ /* 0x044fe20000041810 */
[----:B------:R-:W2:Y:S01]  /*74d50*/  LDL.LU.64 R18, [R1+0x2b40] ;  /* 0x002b400001127983 */ /* 0x000ea20000300a00 */
[----:B------:R-:W2:Y:S11]  /*74d60*/  LDL.LU R16, [R1+0x2b38] ;  /* 0x002b380001107983 */ /* 0x000eb60000300800 */
[----:B------:R-:W-:Y:S10]  /*74d70*/  @!UPT UIADD3 URZ, URZ, URZ, URZ ;  /* 0x0000003f3f3ff290 */ /* 0x000ff4000fffe03f */
[----:B------:R-:W-:Y:S01]  /*74d80*/  STL.64 [R1+0x790], R20 ;  /* 0x0007901401007387 */ /* 0x000fe20000100a00 */
[----:B------:R-:W-:Y:S02]  /*74d90*/  STL.64 [R1+0x798], R22 ;  /* 0x0007981601007387 */ /* 0x000fe40000100a00 */
[----:B------:R-:W0:Y:S02]  /*74da0*/  LDSM.16.M88.4 R20, [R29+0x31800] ;  /* 0x031800001d14783b */ /* 0x000e240000000200 */
[----:B0-----:R2:W-:Y:S02]  /*74db0*/  STL.64 [R1+0x29a8], R22 ;  /* 0x0029a81601007387 */ /* 0x0015e40000100a00 */
[----:B------:R-:W-:Y:S02]  /*74dc0*/  STL.64 [R1+0x29a0], R20 ;  /* 0x0029a01401007387 */ /* 0x000fe40000100a00 */
[----:B--2---:R-:W-:Y:S02]  /*74dd0*/  IMAD.MOV.U32 R22, RZ, RZ, R16 ;  /* 0x000000ffff167224 */ /* 0x004fe400078e0010 */
[C---:B------:R-:W-:Y:S01]  /*74de0*/  HMMA.16816.F32.BF16 R16, R24.reuse, R18, R12 ;  /* 0x000000121810723c */ /* 0x040fe2000004180c */
[----:B------:R-:W2:Y:S01]  /*74df0*/  LDL.LU.64 R14, [R1+0x2b30] ;  /* 0x002b3000010e7983 */ /* 0x000ea20000300a00 */
[----:B------:R-:W2:Y:S11]  /*74e00*/  LDL.LU.64 R12, [R1+0x2b28] ;  /* 0x002b2800010c7983 */ /* 0x000eb60000300a00 */
[----:B------:R-:W-:Y:S10]  /*74e10*/  @!UPT UIADD3 URZ, URZ, URZ, URZ ;  /* 0x0000003f3f3ff290 */ /* 0x000ff4000fffe03f */
        /* <DEDUP_REMOVED lines=25> */
[----:B------:R-:W2:Y:S01]  /*74fb0*/  LDL.LU R15, [R1+0x71c] ;  /* 0x00071c00010f7983 */ /* 0x000ea20000300800 */
[----:B------:R-:W-:-:S07]  /*74fc0*/  MOV R23, R3 ;  /* 0x0000000300177202 */ /* 0x000fce0000000f00 */
[C---:B---3--:R-:W-:Y:S01]  /*74fd0*/  HMMA.16816.F32.BF16 R20, R24.reuse, R22, R4 ;  /* 0x000000161814723c */ /* 0x048fe20000041804 */
[----:B--2---:R-:W-:Y:S01]  /*74fe0*/  STL.64 [R1+0x2ae0], R14 ;  /* 0x002ae00e01007387 */ /* 0x004fe20000100a00 */
[----:B------:R0:W-:Y:S03]  /*74ff0*/  STL.64 [R1+0x2ad8], R12 ;  /* 0x002ad80c01007387 */ /* 0x0001e60000100a00 */
[----:B0-----:R-:W2:Y:S01]  /*75000*/  LDL.LU R12, [R1+0x720] ;  /* 0x00072000010c7983 */ /* 0x001ea20000300800 */
[----:B------:R-:W2:Y:S02]  /*75010*/  LDL.LU R13, [R1+0x724] ;  /* 0x00072400010d7983 */ /* 0x000ea40000300800 */
[----:B------:R-:W2:Y:S02]  /*75020*/  LDL.LU R14, [R1+0x728] ;  /* 0x00072800010e7983 */ /* 0x000ea40000300800 */
[----:B------:R-:W2:Y:S01]  /*75030*/  LDL.LU R15, [R1+0x72c] ;  /* 0x00072c00010f7983 */ /* 0x000ea20000300800 */
[----:B------:R-:W4:Y:S02]  /*75040*/  LDL.LU.64 R6, [R1+0x2ae8] ;  /* 0x002ae80001067983 */ /* 0x000f240000300a00 */
[----:B----4-:R-:W-:Y:S02]  /*75050*/  HMMA.16816.F32.BF16 R4, R24, R6, R8 ;  /* 0x000000061804723c */ /* 0x010fe40000041808 */
[----:B------:R-:W3:Y:S08]  /*75060*/  LDL.LU R8, [R1+0x700] ;  /* 0x0007000001087983 */ /* 0x000ef00000300800 */
[----:B------:R-:W-:Y:S02]  /*75070*/  STL.64 [R1+0x740], R20 ;  /* 0x0007401401007387 */ /* 0x000fe40000100a00 */
[----:B------:R-:W-:Y:S11]  /*75080*/  STL.64 [R1+0x748], R22 ;  /* 0x0007481601007387 */ /* 0x000ff60000100a00 */
        /* <DEDUP_REMOVED lines=19> */
[----:B--2---:R0:W-:Y:S01]  /*751c0*/  STL.64 [R1+0x2a88], R22 ;  /* 0x002a881601007387 */ /* 0x0041e20000100a00 */
[----:B------:R-:W-:Y:S03]  /*751d0*/  STL.64 [R1+0x2a80], R20 ;  /* 0x002a801401007387 */ /* 0x000fe60000100a00 */
[----:B0-----:R-:W2:Y:S04]  /*751e0*/  LDL.64 R22, [R1+0x98] ;  /* 0x0000980001167983 */ /* 0x001ea80000100a00 */
[----:B--2---:R0:W-:Y:S04]  /*751f0*/  STL.64 [R1+0x2a90], R22 ;  /* 0x002a901601007387 */ /* 0x0041e80000100a00 */
[----:B0-----:R-:W2:Y:S01]  /*75200*/  LDL.64 R22, [R1+0xa8] ;  /* 0x0000a80001167983 */ /* 0x001ea20000100a00 */
[----:B------:R-:W-:-:S02]  /*75210*/  MOV R18, R2 ;  /* 0x0000000200127202 */ /* 0x000fc40000000f00 */
[----:B------:R-:W-:-:S07]  /*75220*/  MOV R19, R0 ;  /* 0x0000000000137202 */ /* 0x000fce0000000f00 */
[C---:B------:R-:W-:Y:S01]  /*75230*/  HMMA.16816.F32.BF16 R16, R24.reuse, R18, R12 ;  /* 0x000000121810723c */ /* 0x040fe2000004180c */
[----:B--2---:R0:W-:Y:S04]  /*75240*/  STL.64 [R1+0x2a98], R22 ;  /* 0x002a981601007387 */ /* 0x0041e80000100a00 */
[----:B0-----:R-:W2:Y:S04]  /*75250*/  LDL.64 R22, [R1+0xb8] ;  /* 0x0000b80001167983 */ /* 0x001ea80000100a00 */
[----:B--2---:R0:W-:Y:S04]  /*75260*/  STL.64 [R1+0x2aa0], R22 ;  /* 0x002aa01601007387 */ /* 0x0041e80000100a00 */
[----:B0-----:R-:W2:Y:S01]  /*75270*/  LDL.64 R22, [R1+0xc8] ;  /* 0x0000c80001167983 */ /* 0x001ea20000100a00 */
[----:B------:R-:W2:Y:S02]  /*75280*/  LDL.LU.64 R14, [R1+0x2ae0] ;  /* 0x002ae000010e7983 */ /* 0x000ea40000300a00 */
[----:B------:R-:W2:Y:S07]  /*75290*/  LDL.LU.64 R12, [R1+0x2ad8] ;  /* 0x002ad800010c7983 */ /* 0x000eae0000300a00 */
[----:B------:R-:W-:Y:S01]  /*752a0*/  STL.64 [R1+0x720], R16 ;  /* 0x0007201001007387 */ /* 0x000fe20000100a00 */
[----:B------:R0:W-:Y:S04]  /*752b0*/  STL.64 [R1+0x728], R18 ;  /* 0x0007281201007387 */ /* 0x0001e80000100a00 */
[----:B0-----:R-:W2:Y:S02]  /*752c0*/  LDL.LU.64 R18, [R1+0x2ad0] ;  /* 0x002ad00001127983 */ /* 0x001ea40000300a00 */
[C---:B--2---:R-:W-:Y:S11]  /*752d0*/  HMMA.16816.F32.BF16 R12, R24.reuse, R18, R12 ;  /* 0x00000012180c723c */ /* 0x044ff6000004180c */
[----:B------:R-:W-:Y:S11]  /*752e0*/  @!UPT UIADD3 URZ, URZ, URZ, URZ ;  /* 0x0000003f3f3ff290 */ /* 0x000ff6000fffe03f */
[----:B------:R-:W-:Y:S01]  /*752f0*/  @!UPT UIADD3 URZ, URZ, URZ, URZ ;  /* 0x0000003f3f3ff290 */ /* 0x000fe2000fffe03f */
[----:B------:R-:W-:Y:S01]  /*75300*/  STL.64 [R1+0x4e0], R12 ;  /* 0x0004e00c01007387 */ /* 0x000fe20000100a00 */
[----:B------:R0:W-:Y:S03]  /*75310*/  STL.64 [R1+0x4e8], R14 ;  /* 0x0004e80e01007387 */ /* 0x0001e60000100a00 */
[----:B0-----:R-:W3:Y:S01]  /*75320*/  LDL.LU.64 R14, [R1+0x2ac8] ;  /* 0x002ac800010e7983 */ /* 0x001ee20000300a00 */
[----:B------:R0:W-:Y:S02]  /*75330*/  STL.64 [R1+0x2aa8], R18 ;  /* 0x002aa81201007387 */ /* 0x0001e40000100a00 */
[----:B------:R-:W2:Y:S02]  /*75340*/  LDL.LU R16, [R1+0x4c0] ;  /* 0x0004c00001107983 */ /* 0x000ea40000300800 */
[----:B------:R-:W2:Y:S01]  /*75350*/  LDL.LU R17, [R1+0x4c4] ;  /* 0x0004c40001117983 */ /* 0x000ea20000300800 */
[----:B0-----:R-:W2:Y:S01]  /*75360*/  LDL.LU R18, [R1+0x4c8] ;  /* 0x0004c80001127983 */ /* 0x001ea20000300800 */
[----:B------:R-:W2:Y:S01]  /*75370*/  LDL.LU R19, [R1+0x4cc] ;  /* 0x0004cc0001137983 */ /* 0x000ea20000300800 */
[C---:B---3--:R-:W-:Y:S11]  /*75380*/  HMMA.16816.F32.BF16 R8, R24.reuse, R14, R8 ;  /* 0x0000000e1808723c */ /* 0x048ff60000041808 */
[----:B------:R-:W-:Y:S11]  /*75390*/  @!UPT UIADD3 URZ, URZ, URZ, URZ ;  /* 0x0000003f3f3ff290 */ /* 0x000ff6000fffe03f */
[----:B------:R-:W-:Y:S01]  /*753a0*/  @!UPT UIADD3 URZ, URZ, URZ, URZ ;  /* 0x0000003f3f3ff290 */ /* 0x000fe2000fffe03f */
[----:B------:R-:W-:Y:S01]  /*753b0*/  STL.64 [R1+0x710], R8 ;  /* 0x0007100801007387 */ /* 0x000fe20000100a00 */
[----:B------:R0:W-:Y:S03]  /*753c0*/  STL.64 [R1+0x718], R10 ;  /* 0x0007180a01007387 */ /* 0x0001e60000100a00 */
[----:B0-----:R-:W4:Y:S01]  /*753d0*/  LDL.LU.64 R10, [R1+0x2ac0] ;  /* 0x002ac000010a7983 */ /* 0x001f220000300a00 */
[----:B------:R0:W-:Y:S02]  /*753e0*/  STL [R1+0x29bc], R14 ;  /* 0x0029bc0e01007387 */ /* 0x0001e40000100800 */
[----:B------:R1:W-:Y:S02]  /*753f0*/  STL [R1+0x29b8], R15 ;  /* 0x0029b80f01007387 */ /* 0x0003e40000100800 */
[----:B------:R-:W3:Y:S01]  /*75400*/  LDL.LU R12, [R1+0x490] ;  /* 0x00049000010c7983 */ /* 0x000ee20000300800 */
[----:B------:R-:W3:Y:S04]  /*75410*/  LDL.LU R13, [R1+0x494] ;  /* 0x00049400010d7983 */ /* 0x000ee80000300800 */
[----:B0-----:R-:W3:Y:S01]  /*75420*/  LDL.LU R14, [R1+0x498] ;  /* 0x00049800010e7983 */ /* 0x001ee20000300800 */
[----:B-1----:R-:W3:Y:S01]  /*75430*/  LDL.LU R15, [R1+0x49c] ;  /* 0x00049c00010f7983 */ /* 0x002ee20000300800 */
[----:B----4-:R-:W-:Y:S02]  /*75440*/  HMMA.16816.F32.BF16 R24, R24, R10, R4 ;  /* 0x0000000a1818723c */ /* 0x010fe40000041804 */
[----:B------:R-:W2:Y:S01]  /*75450*/  LDL.LU.64 R6, [R1+0x2ab8] ;  /* 0x002ab80001067983 */ /* 0x000ea20000300a00 */
[----:B------:R-:W2:Y:S02]  /*75460*/  LDL.LU.64 R4, [R1+0x2ab0] ;  /* 0x002ab00001047983 */ /* 0x000ea40000300a00 */
[----:B------:R-:W-:Y:S01]  /*75470*/  IMAD.MOV.U32 R2, RZ, RZ, R22 ;  /* 0x000000ffff027224 */ /* 0x000fe200078e0016 */
[----:B------:R-:W-:Y:S11]  /*75480*/  MOV R0, R23 ;  /* 0x0000001700007202 */ /* 0x000ff60000000f00 */
[----:B------:R-:W-:Y:S06]  /*75490*/  @!UPT UIADD3 URZ, URZ, URZ, URZ ;  /* 0x0000003f3f3ff290 */ /* 0x000fec000fffe03f */
[----:B------:R-:W-:Y:S01]  /*754a0*/  STL.64 [R1+0x700], R24 ;  /* 0x0007001801007387 */ /* 0x000fe20000100a00 */
[----:B------:R0:W-:Y:S03]  /*754b0*/  STL.64 [R1+0x708], R26 ;  /* 0x0007081a01007387 */ /* 0x0001e60000100a00 */
[----:B0-----:R-:W4:Y:S01]  /*754c0*/  LDL.64 R26, [R1+0x78] ;  /* 0x00007800011a7983 */ /* 0x001f220000100a00 */
[----:B------:R0:W-:Y:S02]  /*754d0*/  STL.64 [R1+0x29b0], R10 ;  /* 0x0029b00a01007387 */ /* 0x0001e40000100a00 */
[----:B------:R-:W3:Y:S02]  /*754e0*/  LDL.LU R8, [R1+0x4b0] ;  /* 0x0004b00001087983 */ /* 0x000ee40000300800 */
[----:B------:R-:W3:Y:S01]  /*754f0*/  LDL.LU R9, [R1+0x4b4] ;  /* 0x0004b40001097983 */ /* 0x000ee20000300800 */
[----:B0-----:R-:W3:Y:S01]  /*75500*/  LDL.LU R10, [R1+0x4b8] ;  /* 0x0004b800010a7983 */ /* 0x001ee20000300800 */
[----:B------:R-:W3:Y:S01]  /*75510*/  LDL.LU R11, [R1+0x4bc] ;  /* 0x0004bc00010b7983 */ /* 0x000ee20000300800 */
[C---:B--2---:R-:W-:Y:S11]  /*75520*/  HMMA.16816.F32.BF16 R16, R4.reuse, R22, R16 ;  /* 0x000000160410723c */ /* 0x044ff60000041810 */
[----:B------:R-:W-:Y:S11]  /*75530*/  @!UPT UIADD3 URZ, URZ, URZ, URZ ;  /* 0x0000003f3f3ff290 */ /* 0x000ff6000fffe03f */
[----:B------:R-:W-:Y:S01]  /*75540*/  @!UPT UIADD3 URZ, URZ, URZ, URZ ;  /* 0x0000003f3f3ff290 */ /* 0x000fe2000fffe03f */
[----:B------:R-:W-:Y:S01]  /*75550*/  STL.64 [R1+0x9f0], R16 ;  /* 0x0009f01001007387 */ /* 0x000fe20000100a00 */
[----:B------:R0:W-:Y:S03]  /*75560*/  STL.64 [R1+0x9f8], R18 ;  /* 0x0009f81201007387 */ /* 0x0001e60000100a00 */
[----:B0-----:R-:W2:Y:S01]  /*75570*/  LDL.LU.64 R18, [R1+0x2aa8] ;  /* 0x002aa80001127983 */ /* 0x001ea20000300a00 */
[----:B------:R-:W3:Y:S02]  /*75580*/  LDL.LU.64 R22, [R1+0x2aa0] ;  /* 0x002aa00001167983 */ /* 0x000ee40000300a00 */
[----:B------:R-:W-:Y:S02]  /*75590*/  STL [R1+0x29c4], R0 ;  /* 0x0029c40001007387 */ /* 0x000fe40000100800 */
[----:B------:R-:W-:Y:S01]  /*755a0*/  STL [R1+0x29c0], R2 ;  /* 0x0029c00201007387 */ /* 0x000fe20000100800 */
[C---:B---3--:R-:W-:Y:S01]  /*755b0*/  HMMA.16816.F32.BF16 R8, R4.reuse, R22, R8 ;  /* 0x000000160408723c */ /* 0x048fe20000041808 */
[----:B------:R-:W-:Y:S11]  /*755c0*/  MOV R3, R23 ;  /* 0x0000001700037202 */ /* 0x000ff60000000f00 */
[----:B------:R-:W-:Y:S11]  /*755d0*/  @!UPT UIADD3 URZ, URZ, URZ, URZ ;  /* 0x0000003f3f3ff290 */ /* 0x000ff6000fffe03f */
        /* <DEDUP_REMOVED lines=14> */
[----:B------:R1:W-:Y:S01]  /*756c0*/  STL.64 [R1+0x9d8], R10 ;  /* 0x0009d80a01007387 */ /* 0x0003e20000100a00 */
[----:B0-----:R-:W-:Y:S01]  /*756d0*/  MOV R9, R23 ;  /* 0x0000001700097202 */ /* 0x001fe20000000f00 */
[----:B-1----:R-:W-:Y:S02]  /*756e0*/  IMAD.MOV.U32 R10, RZ, RZ, R22 ;  /* 0x000000ffff0a7224 */ /* 0x002fe400078e0016 */
[----:B------:R-:W3:Y:S02]  /*756f0*/  LDL.LU.64 R22, [R1+0x2a90] ;  /* 0x002a900001167983 */ /* 0x000ee40000300a00 */
[C---:B---3--:R-:W-:Y:S01]  /*75700*/  HMMA.16816.F32.BF16 R12, R4.reuse, R22, R12 ;  /* 0x00000016040c723c */ /* 0x048fe2000004180c */
[----:B------:R-:W-:Y:S11]  /*75710*/  MOV R11, R23 ;  /* 0x00000017000b7202 */ /* 0x000ff60000000f00 */
[----:B------:R-:W-:Y:S11]  /*75720*/  @!UPT UIADD3 URZ, URZ, URZ, URZ ;  /* 0x0000003f3f3ff290 */ /* 0x000ff6000fffe03f */
[----:B------:R0:W-:Y:S01]  /*75730*/  STL.64 [R1+0x9c0], R12 ;  /* 0x0009c00c01007387 */ /* 0x0001e20000100a00 */
[----:B------:R-:W-:Y:S01]  /*75740*/  STL.64 [R1+0x9c8], R14 ;  /* 0x0009c80e01007387 */ /* 0x000fe20000100a00 */
[----:B0-----:R-:W-:Y:S02]  /*75750*/  MOV R12, R22 ;  /* 0x00000016000c7202 */ /* 0x001fe40000000f00 */
[----:B------:R-:W3:Y:S01]  /*75760*/  LDL.LU.64 R22, [R1+0x2a88] ;  /* 0x002a880001167983 */ /* 0x000ee20000300a00 */
[----:B------:R-:W3:Y:S02]  /*75770*/  LDL.LU.64 R20, [R1+0x2a80] ;  /* 0x002a800001147983 */ /* 0x000ee40000300a00 */
[----:B------:R0:W-:Y:S02]  /*75780*/  STL.64 [R1+0x2a10], R10 ;  /* 0x002a100a01007387 */ /* 0x0001e40000100a00 */
[----:B------:R-:W-:Y:S01]  /*75790*/  STL [R1+0x2a08], R9 ;  /* 0x002a080901007387 */ /* 0x000fe20000100800 */
[----:B0-----:R-:W3:Y:S02]  /*757a0*/  LDL.64 R10, [R1+0x88] ;  /* 0x00008800010a7983 */ /* 0x001ee40000100a00 */
[----:B---3--:R-:W-:Y:S11]  /*757b0*/  HMMA.16816.F32.BF16 R20, R4, R10, R20 ;  /* 0x0000000a0414723c */ /* 0x008ff60000041814 */
[----:B------:R-:W-:Y:S11]  /*757c0*/  @!UPT UIADD3 URZ, URZ, URZ, URZ ;  /* 0x0000003f3f3ff290 */ /* 0x000ff6000fffe03f */
[----:B------:R-:W-:Y:S01]  /*757d0*/  @!UPT UIADD3 URZ, URZ, URZ, URZ ;  /* 0x0000003f3f3ff290 */ /* 0x000fe2000fffe03f */
[----:B------:R-:W-:Y:S01]  /*757e0*/  STL.64 [R1+0x9b0], R20 ;  /* 0x0009b01401007387 */ /* 0x000fe20000100a00 */
[----:B------:R0:W-:Y:S03]  /*757f0*/  STL.64 [R1+0x9b8], R22 ;  /* 0x0009b81601007387 */ /* 0x0001e60000100a00 */
[----:B0-----:R-:W4:Y:S01]  /*75800*/  LDL.LU.64 R22, [R1+0x2a78] ;  /* 0x002a780001167983 */ /* 0x001f220000300a00 */
[----:B------:R-:W4:Y:S02]  /*75810*/  LDL.LU.64 R20, [R1+0x2a70] ;  /* 0x002a700001147983 */ /* 0x000f240000300a00 */
[----:B------:R-:W-:Y:S01]  /*75820*/  IMAD.MOV.U32 R16, RZ, RZ, R10 ;  /* 0x000000ffff107224 */ /* 0x000fe200078e000a */
[----:B------:R-:W-:-:S05]  /*75830*/  MOV R13, R11 ;  /* 0x0000000b000d7202 */ /* 0x000fca0000000f00 */
[----:B------:R-:W-:Y:S01]  /*75840*/  STL.64 [R1+0x2a40], R12 ;  /* 0x002a400c01007387 */ /* 0x000fe20000100a00 */
[----:B----4-:R-:W-:Y:S07]  /*75850*/  HMMA.16816.F32.BF16 R8, R4, R26, R20 ;  /* 0x0000001a0408723c */ /* 0x010fee0000041814 */
[----:B------:R-:W-:Y:S11]  /*75860*/  MOV R20, R26 ;  /* 0x0000001a00147202 */ /* 0x000ff60000000f00 */
[----:B------:R-:W-:Y:S05]  /*75870*/  @!UPT UIADD3 URZ, URZ, URZ, URZ ;  /* 0x0000003f3f3ff290 */ /* 0x000fea000fffe03f */
[----:B------:R-:W-:Y:S01]  /*75880*/  STL.64 [R1+0x9a0], R8 ;  /* 0x0009a00801007387 */ /* 0x000fe20000100a00 */
[----:B------:R-:W-:Y:S02]  /*75890*/  STL.64 [R1+0x9a8], R10 ;  /* 0x0009a80a01007387 */ /* 0x000fe40000100a00 */
[----:B------:R0:W-:Y:S02]  /*758a0*/  STL [R1+0x2a68], R20 ;  /* 0x002a681401007387 */ /* 0x0001e40000100800 */
[----:B0-----:R-:W3:Y:S01]  /*758b0*/  LDL.LU R20, [R1+0x6f0] ;  /* 0x0006f00001147983 */ /* 0x001ee20000300800 */
[----:B------:R-:W3:Y:S02]  /*758c0*/  LDL.LU R21, [R1+0x6f4] ;  /* 0x0006f40001157983 */ /* 0x000ee40000300800 */
[----:B------:R-:W3:Y:S02]  /*758d0*/  LDL.LU R22, [R1+0x6f8] ;  /* 0x0006f80001167983 */ /* 0x000ee40000300800 */
[----:B------:R-:W3:Y:S01]  /*758e0*/  LDL.LU R23, [R1+0x6fc] ;  /* 0x0006fc0001177983 */ /* 0x000ee20000300800 */
[----:B------:R-:W4:Y:S01]  /*758f0*/  LDL.64 R10, [R1+0x28] ;  /* 0x00002800010a7983 */ /* 0x000f220000100a00 */
[----:B------:R-:W-:-:S02]  /*75900*/  MOV R17, R27 ;  /* 0x0000001b00117202 */ /* 0x000fc40000000f00 */
[----:B------:R-:W0:Y:S01]  /*75910*/  LDSM.16.M88.4 R24, [R29+0x32000] ;  /* 0x032000001d18783b */ /* 0x000e220000000200 */
[----:B----4-:R1:W-:Y:S04]  /*75920*/  STL.64 [R1+0x2a20], R10 ;  /* 0x002a200a01007387 */ /* 0x0103e80000100a00 */
[----:B-1----:R-:W4:Y:S04]  /*75930*/  LDL.64 R10, [R1+0x38] ;  /* 0x00003800010a7983 */ /* 0x002f280000100a00 */
[----:B----4-:R-:W-:Y:S01]  /*75940*/  STL.64 [R1+0x2a38], R10 ;  /* 0x002a380a01007387 */ /* 0x010fe20000100a00 */
[----:B--2---:R1:W-:Y:S02]  /*75950*/  STL.64 [R1+0x29e8], R18 ;  /* 0x0029e81201007387 */ /* 0x0043e40000100a00 */
[----:B------:R-:W-:Y:S01]  /*75960*/  STL.64 [R1+0x29e0], R16 ;  /* 0x0029e01001007387 */ /* 0x000fe20000100a00 */
[----:B-1----:R-:W2:Y:S04]  /*75970*/  LDL.64 R18, [R1+0x8] ;  /* 0x0000080001127983 */ /* 0x002ea80000100a00 */
[----:B--2---:R1:W-:Y:S04]  /*75980*/  STL.64 [R1+0x2a00], R18 ;  /* 0x002a001201007387 */ /* 0x0043e80000100a00 */
[----:B-1----:R-:W2:Y:S04]  /*75990*/  LDL.64 R18, [R1+0x18] ;  /* 0x0000180001127983 */ /* 0x002ea80000100a00 */
[----:B--2---:R1:W-:Y:S01]  /*759a0*/  STL.64 [R1+0x2a18], R18 ;  /* 0x002a181201007387 */ /* 0x0043e20000100a00 */
[----:B------:R-:W2:Y:S02]  /*759b0*/  LDL.LU R16, [R1+0x6b0] ;  /* 0x0006b00001107983 */ /* 0x000ea40000300800 */
[----:B------:R-:W2:Y:S01]  /*759c0*/  LDL.LU R17, [R1+0x6b4] ;  /* 0x0006b40001117983 */ /* 0x000ea20000300800 */
[----:B-1----:R-:W4:Y:S01]  /*759d0*/  LDL.LU R18, [R1+0x6b8] ;  /* 0x0006b80001127983 */ /* 0x002f220000300800 */
[----:B------:R-:W4:Y:S02]  /*759e0*/  LDL.LU R19, [R1+0x6bc] ;  /* 0x0006bc0001137983 */ /* 0x000f240000300800 */
[----:B------:R-:W2:Y:S02]  /*759f0*/  LDL.LU R12, [R1+0x6d0] ;  /* 0x0006d000010c7983 */ /* 0x000ea40000300800 */
[----:B------:R-:W2:Y:S01]  /*75a00*/  LDL.LU R13, [R1+0x6d4] ;  /* 0x0006d400010d7983 */ /* 0x000ea20000300800 */
[----:B------:R-:W2:Y:S01]  /*75a10*/  LDL.LU R14, [R1+0x6d8] ;  /* 0x0006d800010e7983 */ /* 0x000ea20000300800 */
[----:B------:R-:W2:Y:S03]  /*75a20*/  LDL.LU R15, [R1+0x6dc] ;  /* 0x0006dc00010f7983 */ /* 0x000ea60000300800 */
[----:B--2---:R1:W-:Y:S01]  /*75a30*/  STL.64 [R1+0x2a50], R14 ;  /* 0x002a500e01007387 */ /* 0x0043e20000100a00 */
[----:B------:R-:W-:Y:S03]  /*75a40*/  STL.64 [R1+0x2a48], R12 ;  /* 0x002a480c01007387 */ /* 0x000fe60000100a00 */
[----:B-1----:R-:W2:Y:S04]  /*75a50*/  LDL.64 R14, [R1+0x58] ;  /* 0x00005800010e7983 */ /* 0x002ea80000100a00 */
[----:B--2---:R1:W-:Y:S01]  /*75a60*/  STL.64 [R1+0x2a60], R14 ;  /* 0x002a600e01007387 */ /* 0x0043e20000100a00 */
[----:B------:R-:W2:Y:S03]  /*75a70*/  LDL.64 R10, [R1+0x48] ;  /* 0x00004800010a7983 */ /* 0x000ea60000100a00 */
[----:B-1----:R-:W3:Y:S04]  /*75a80*/  LDL.64 R14, [R1+0x68] ;  /* 0x00006800010e7983 */ /* 0x002ee80000100a00 */
[----:B--2---:R1:W-:Y:S01]  /*75a90*/  STL.64 [R1+0x2a58], R10 ;  /* 0x002a580a01007387 */ /* 0x0043e20000100a00 */
[----:B------:R-:W2:Y:S02]  /*75aa0*/  LDL.LU R8, [R1+0x6e0] ;  /* 0x0006e00001087983 */ /* 0x000ea40000300800 */
[----:B------:R-:W2:Y:S01]  /*75ab0*/  LDL.LU R9, [R1+0x6e4] ;  /* 0x0006e40001097983 */ /* 0x000ea20000300800 */
[----:B---3--:R-:W-:Y:S01]  /*75ac0*/  HMMA.16816.F32.BF16 R20, R4, R14, R20 ;  /* 0x0000000e0414723c */ /* 0x008fe20000041814 */
[----:B-1----:R-:W2:Y:S01]  /*75ad0*/  LDL.LU R10, [R1+0x6e8] ;  /* 0x0006e800010a7983 */ /* 0x002ea20000300800 */
[----:B------:R-:W2:Y:S02]  /*75ae0*/  LDL.LU R11, [R1+0x6ec] ;  /* 0x0006ec00010b7983 */ /* 0x000ea40000300800 */
[----:B----4-:R-:W-:Y:S02]  /*75af0*/  STL.64 [R1+0x2a30], R18 ;  /* 0x002a301201007387 */ /* 0x010fe40000100a00 */
[----:B------:R1:W-:Y:S02]  /*75b00*/  STL.64 [R1+0x2a28], R16 ;  /* 0x002a281001007387 */ /* 0x0003e40000100a00 */
[----:B-1----:R-:W3:Y:S01]  /*75b10*/  LDL.LU R16, [R1+0x6c0] ;  /* 0x0006c00001107983 */ /* 0x002ee20000300800 */
[----:B------:R-:W3:Y:S02]  /*75b20*/  LDL.LU R17, [R1+0x6c4] ;  /* 0x0006c40001117983 */ /* 0x000ee40000300800 */
[----:B------:R-:W3:Y:S02]  /*75b30*/  LDL.LU R18, [R1+0x6c8] ;  /* 0x0006c80001127983 */ /* 0x000ee40000300800 */
[----:B------:R-:W3:Y:S01]  /*75b40*/  LDL.LU R19, [R1+0x6cc] ;  /* 0x0006cc0001137983 */ /* 0x000ee20000300800 */
[----:B0-----:R-:W-:Y:S01]  /*75b50*/  STL.64 [R1+0x2850], R26 ;  /* 0x0028501a01007387 */ /* 0x001fe20000100a00 */
[----:B------:R0:W-:Y:S03]  /*75b60*/  STL.64 [R1+0x2848], R24 ;  /* 0x0028481801007387 */ /* 0x0001e60000100a00 */
[----:B0-----:R-:W4:Y:S01]  /*75b70*/  LDL.LU R24, [R1+0x6a0] ;  /* 0x0006a00001187983 */ /* 0x001f220000300800 */
[----:B------:R-:W4:Y:S02]  /*75b80*/  LDL.LU R25, [R1+0x6a4] ;  /* 0x0006a40001197983 */ /* 0x000f240000300800 */
[----:B------:R-:W4:Y:S02]  /*75b90*/  LDL.LU R26, [R1+0x6a8] ;  /* 0x0006a800011a7983 */ /* 0x000f240000300800 */
[----:B------:R-:W4:Y:S01]  /*75ba0*/  LDL.LU R27, [R1+0x6ac] ;  /* 0x0006ac00011b7983 */ /* 0x000f220000300800 */
[----:B------:R0:W-:Y:S01]  /*75bb0*/  STL.64 [R1+0x990], R20 ;  /* 0x0009901401007387 */ /* 0x0001e20000100a00 */
[----:B------:R1:W-:Y:S03]  /*75bc0*/  STL.64 [R1+0x998], R22 ;  /* 0x0009981601007387 */ /* 0x0003e60000100a00 */
[----:B0-----:R-:W2:Y:S01]  /*75bd0*/  LDL.LU R20, [R1+0x2a68] ;  /* 0x002a680001147983 */ /* 0x001ea20000300800 */
[----:B-1----:R-:W-:Y:S01]  /*75be0*/  IMAD.MOV.U32 R22, RZ, RZ, R14 ;  /* 0x000000ffff167224 */ /* 0x002fe200078e000e */
[----:B------:R-:W-:-:S02]  /*75bf0*/  MOV R21, R15 ;  /* 0x0000000f00157202 */ /* 0x000fc40000000f00 */
[----:B------:R-:W2:Y:S02]  /*75c00*/  LDL.LU.64 R14, [R1+0x2a60] ;  /* 0x002a6000010e7983 */ /* 0x000ea40000300a00 */
[C---:B--2---:R-:W-:Y:S01]  /*75c10*/  HMMA.16816.F32.BF16 R8, R4.reuse, R14, R8 ;  /* 0x0000000e0408723c */ /* 0x044fe20000041808 */
[----:B------:R-:W-:Y:S02]  /*75c20*/  MOV R28, R14 ;  /* 0x0000000e001c7202 */ /* 0x000fe40000000f00 */
[----:B------:R-:W-:Y:S11]  /*75c30*/  MOV R23, R15 ;  /* 0x0000000f00177202 */ /* 0x000ff60000000f00 */
[----:B------:R-:W-:Y:S09]  /*75c40*/  @!UPT UIADD3 URZ, URZ, URZ, URZ ;  /* 0x0000003f3f3ff290 */ /* 0x000ff2000fffe03f */
[----:B------:R-:W-:Y:S01]  /*75c50*/  STL.64 [R1+0x980], R8 ;  /* 0x0009800801007387 */ /* 0x000fe20000100a00 */
[----:B------:R0:W-:Y:S03]  /*75c60*/  STL.64 [R1+0x988], R10 ;  /* 0x0009880a01007387 */ /* 0x0001e60000100a00 */
[----:B0-----:R-:W2:Y:S01]  /*75c70*/  LDL.LU.64 R10, [R1+0x2a58] ;  /* 0x002a5800010a7983 */ /* 0x001ea20000300a00 */
[----:B------:R-:W2:Y:S02]  /*75c80*/  LDL.LU.64 R14, [R1+0x2a50] ;  /* 0x002a5000010e7983 */ /* 0x000ea40000300a00 */
[----:B------:R-:W2:Y:S02]  /*75c90*/  LDL.LU.64 R12, [R1+0x2a48] ;  /* 0x002a4800010c7983 */ /* 0x000ea40000300a00 */
[----:B------:R-:W-:Y:S01]  /*75ca0*/  STL.64 [R1+0x29d8], R22 ;  /* 0x0029d81601007387 */ /* 0x000fe20000100a00 */
[----:B------:R0:W-:Y:S04]  /*75cb0*/  STL.64 [R1+0x29d0], R20 ;  /* 0x0029d01401007387 */ /* 0x0001e80000100a00 */
[----:B0-----:R-:W3:Y:S01]  /*75cc0*/  LDL.LU R20, [R1+0x680] ;  /* 0x0006800001147983 */ /* 0x001ee20000300800 */
[----:B------:R-:W3:Y:S02]  /*75cd0*/  LDL.LU R21, [R1+0x684] ;  /* 0x0006840001157983 */ /* 0x000ee40000300800 */
[----:B------:R-:W3:Y:S02]  /*75ce0*/  LDL.LU R22, [R1+0x688] ;  /* 0x0006880001167983 */ /* 0x000ee40000300800 */
[----:B------:R-:W3:Y:S01]  /*75cf0*/  LDL.LU R23, [R1+0x68c] ;  /* 0x00068c0001177983 */ /* 0x000ee20000300800 */
[C---:B--2---:R-:W-:Y:S01]  /*75d00*/  HMMA.16816.F32.BF16 R12, R4.reuse, R10, R12 ;  /* 0x0000000a040c723c */ /* 0x044fe2000004180c */
[----:B---3--:R-:W-:Y:S01]  /*75d10*/  STL.64 [R1+0x29f8], R22 ;  /* 0x0029f81601007387 */ /* 0x008fe20000100a00 */
[----:B------:R0:W-:Y:S03]  /*75d20*/  STL.64 [R1+0x29f0], R20 ;  /* 0x0029f01401007387 */ /* 0x0001e60000100a00 */
[----:B0-----:R-:W2:Y:S01]  /*75d30*/  LDL.LU R20, [R1+0x690] ;  /* 0x0006900001147983 */ /* 0x001ea20000300800 */
[----:B------:R-:W2:Y:S02]  /*75d40*/  LDL.LU R21, [R1+0x694] ;  /* 0x0006940001157983 */ /* 0x000ea40000300800 */
[----:B------:R-:W2:Y:S02]  /*75d50*/  LDL.LU R22, [R1+0x698] ;  /* 0x0006980001167983 */ /* 0x000ea40000300800 */
[----:B------:R-:W2:Y:S11]  /*75d60*/  LDL.LU R23, [R1+0x69c] ;  /* 0x00069c0001177983 */ /* 0x000eb60000300800 */
[----:B------:R-:W-:Y:S02]  /*75d70*/  @!UPT UIADD3 URZ, URZ, URZ, URZ ;  /* 0x0000003f3f3ff290 */ /* 0x000fe4000fffe03f */
[----:B------:R0:W-:Y:S01]  /*75d80*/  STL.64 [R1+0x970], R12 ;  /* 0x0009700c01007387 */ /* 0x0001e20000100a00 */
[----:B------:R1:W-:Y:S03]  /*75d90*/  STL.64 [R1+0x978], R14 ;  /* 0x0009780e01007387 */ /* 0x0003e60000100a00 */
[----:B0-----:R-:W3:Y:S01]  /*75da0*/  LDL.LU.64 R12, [R1+0x2a40] ;  /* 0x002a4000010c7983 */ /* 0x001ee20000300a00 */
[----:B-1----:R-:W-:Y:S01]  /*75db0*/  IMAD.MOV.U32 R14, RZ, RZ, R10 ;  /* 0x000000ffff0e7224 */ /* 0x002fe200078e000a */
[----:B------:R-:W-:Y:S02]  /*75dc0*/  MOV R15, R11 ;  /* 0x0000000b000f7202 */ /* 0x000fe40000000f00 */
        /* <DEDUP_REMOVED lines=15> */
[----:B0-----:R-:W4:Y:S01]  /*75ec0*/  LDL.LU.64 R18, [R1+0x2a18] ;  /* 0x002a180001127983 */ /* 0x001f220000300a00 */
[----:B------:R-:W-:Y:S01]  /*75ed0*/  IMAD.MOV.U32 R3, RZ, RZ, R10 ;  /* 0x000000ffff037224 */ /* 0x000fe200078e000a */
[----:B------:R-:W-:Y:S02]  /*75ee0*/  MOV R8, R11 ;  /* 0x0000000b00087202 */ /* 0x000fe40000000f00 */
[----:B------:R-:W2:Y:S01]  /*75ef0*/  LDL.LU.64 R10, [R1+0x2a10] ;  /* 0x002a1000010a7983 */ /* 0x000ea20000300a00 */
[----:B------:R-:W2:Y:S01]  /*75f00*/  LDL.LU R9, [R1+0x2a08] ;  /* 0x002a080001097983 */ /* 0x000ea20000300800 */
[C---:B----4-:R-:W-:Y:S11]  /*75f10*/  HMMA.16816.F32.BF16 R24, R4.reuse, R18, R24 ;  /* 0x000000120418723c */ /* 0x050ff60000041818 */
[----:B------:R-:W-:Y:S11]  /*75f20*/  @!UPT UIADD3 URZ, URZ, URZ, URZ ;  /* 0x0000003f3f3ff290 */ /* 0x000ff6000fffe03f */
[----:B------:R-:W-:Y:S01]  /*75f30*/  @!UPT UIADD3 URZ, URZ, URZ, URZ ;  /* 0x0000003f3f3ff290 */ /* 0x000fe2000fffe03f */
[----:B------:R0:W-:Y:S01]  /*75f40*/  STL.64 [R1+0x6d0], R24 ;  /* 0x0006d01801007387 */ /* 0x0001e20000100a00 */
[----:B------:R1:W-:Y:S01]  /*75f50*/  STL.64 [R1+0x6d8], R26 ;  /* 0x0006d81a01007387 */ /* 0x0003e20000100a00 */
[----:B0-----:R-:W-:Y:S02]  /*75f60*/  MOV R25, R18 ;  /* 0x0000001200197202 */ /* 0x001fe40000000f00 */
[----:B------:R-:W-:Y:S02]  /*75f70*/  MOV R24, R19 ;  /* 0x0000001300187202 */ /* 0x000fe40000000f00 */
[----:B------:R-:W4:Y:S02]  /*75f80*/  LDL.LU.64 R18, [R1+0x2a00] ;  /* 0x002a000001127983 */ /* 0x000f240000300a00 */
[C---:B----4-:R-:W-:Y:S01]  /*75f90*/  HMMA.16816.F32.BF16 R20, R4.reuse, R18, R20 ;  /* 0x000000120414723c */ /* 0x050fe20000041814 */
[----:B-1----:R-:W-:Y:S01]  /*75fa0*/  IMAD.MOV.U32 R27, RZ, RZ, R18 ;  /* 0x000000ffff1b7224 */ /* 0x002fe200078e0012 */
[----:B------:R-:W-:Y:S11]  /*75fb0*/  MOV R26, R19 ;  /* 0x00000013001a7202 */ /* 0x000ff60000000f00 */
[----:B------:R-:W-:Y:S10]  /*75fc0*/  @!UPT UIADD3 URZ, URZ, URZ, URZ ;  /* 0x0000003f3f3ff290 */ /* 0x000ff4000fffe03f */
[----:B------:R-:W-:Y:S01]  /*75fd0*/  STL.64 [R1+0x6c0], R20 ;  /* 0x0006c01401007387 */ /* 0x000fe20000100a00 */
[----:B------:R0:W-:Y:S03]  /*75fe0*/  STL.64 [R1+0x6c8], R22 ;  /* 0x0006c81601007387 */ /* 0x0001e60000100a00 */
[----:B0-----:R-:W4:Y:S01]  /*75ff0*/  LDL.LU.64 R22, [R1+0x29f8] ;  /* 0x0029f80001167983 */ /* 0x001f220000300a00 */
[----:B------:R-:W4:Y:S02]  /*76000*/  LDL.LU.64 R20, [R1+0x29f0] ;  /* 0x0029f00001147983 */ /* 0x000f240000300a00 */
[----:B------:R-:W4:Y:S02]  /*76010*/  LDL.LU.64 R18, [R1+0x29e8] ;  /* 0x0029e80001127983 */ /* 0x000f240000300a00 */
[----:B------:R-:W2:Y:S01]  /*76020*/  LDL.LU.64 R16, [R1+0x29e0] ;  /* 0x0029e00001107983 */ /* 0x000ea20000300a00 */
[----:B----4-:R-:W-:Y:S11]  /*76030*/  HMMA.16816.F32.BF16 R20, R4, R18, R20 ;  /* 0x000000120414723c */ /* 0x010ff60000041814 */
[----:B------:R-:W-:Y:S11]  /*76040*/  @!UPT UIADD3 URZ, URZ, URZ, URZ ;  /* 0x0000003f3f3ff290 */ /* 0x000ff6000fffe03f */
[----:B------:R-:W-:Y:S01]  /*76050*/  @!UPT UIADD3 URZ, URZ, URZ, URZ ;  /* 0x0000003f3f3ff290 */ /* 0x000fe2000fffe03f */
[----:B------:R-:W-:Y:S01]  /*76060*/  STL.64 [R1+0x6b0], R20 ;  /* 0x0006b01401007387 */ /* 0x000fe20000100a00 */
[----:B------:R0:W-:Y:S03]  /*76070*/  STL.64 [R1+0x6b8], R22 ;  /* 0x0006b81601007387 */ /* 0x0001e60000100a00 */
[----:B0-----:R-:W4:Y:S01]  /*76080*/  LDL.LU.64 R22, [R1+0x29d8] ;  /* 0x0029d80001167983 */ /* 0x001f220000300a00 */
[----:B------:R-:W2:Y:S02]  /*76090*/  LDL.LU.64 R20, [R1+0x29d0] ;  /* 0x0029d00001147983 */ /* 0x000ea40000300a00 */
[----:B------:R0:W-:Y:S02]  /*760a0*/  STL.64 [R1+0x2868], R18 ;  /* 0x0028681201007387 */ /* 0x0001e40000100a00 */
[----:B0-----:R-:W-:Y:S02]  /*760b0*/  MOV R18, R27 ;  /* 0x0000001b00127202 */ /* 0x001fe40000000f00 */
[----:B------:R-:W-:-:S05]  /*760c0*/  MOV R19, R26 ;  /* 0x0000001a00137202 */ /* 0x000fca0000000f00 */
[----:B------:R0:W-:Y:S02]  /*760d0*/  STL.64 [R1+0x2880], R18 ;  /* 0x0028801201007387 */ /* 0x0001e40000100a00 */
[----:B0-----:R-:W-:Y:S01]  /*760e0*/  IMAD.MOV.U32 R18, RZ, RZ, R25 ;  /* 0x000000ffff127224 */ /* 0x001fe200078e0019 */
[----:B------:R-:W-:-:S05]  /*760f0*/  MOV R19, R24 ;  /* 0x0000001800137202 */ /* 0x000fca0000000f00 */
[----:B------:R0:W-:Y:S01]  /*76100*/  STL.64 [R1+0x2898], R18 ;  /* 0x0028981201007387 */ /* 0x0001e20000100a00 */
[----:B------:R-:W2:Y:S02]  /*76110*/  LDL.LU R24, [R1+0x370] ;  /* 0x0003700001187983 */ /* 0x000ea40000300800 */
[----:B------:R-:W2:Y:S02]  /*76120*/  LDL.LU R25, [R1+0x374] ;  /* 0x0003740001197983 */ /* 0x000ea40000300800 */
[----:B------:R-:W2:Y:S01]  /*76130*/  LDL.LU R26, [R1+0x378] ;  /* 0x00037800011a7983 */ /* 0x000ea20000300800 */
[----:B------:R-:W2:Y:S01]  /*76140*/  LDL.LU R27, [R1+0x37c] ;  /* 0x00037c00011b7983 */ /* 0x000ea20000300800 */
[----:B0-----:R-:W-:Y:S02]  /*76150*/  MOV R18, R3 ;  /* 0x0000000300127202 */ /* 0x001fe40000000f00 */
[----:B------:R-:W-:Y:S01]  /*76160*/  MOV R19, R8 ;  /* 0x0000000800137202 */ /* 0x000fe20000000f00 */
        /* <DEDUP_REMOVED lines=32> */
[----:B----4-:R-:W-:-:S05]  /*76370*/  MOV R19, R23 ;  /* 0x0000001700137202 */ /* 0x010fca0000000f00 */
[----:B------:R-:W-:Y:S04]  /*76380*/  STL.64 [R1+0x28f8], R18 ;  /* 0x0028f81201007387 */ /* 0x000fe80000100a00 */
[----:B--2---:R-:W-:Y:S01]  /*76390*/  STL.64 [R1+0x28a8], R26 ;  /* 0x0028a81a01007387 */ /* 0x004fe20000100a00 */
[----:B------:R0:W-:Y:S03]  /*763a0*/  STL.64 [R1+0x28a0], R24 ;  /* 0x0028a01801007387 */ /* 0x0001e60000100a00 */
[----:B0-----:R-:W2:Y:S01]  /*763b0*/  LDL.LU R24, [R1+0x3b0] ;  /* 0x0003b00001187983 */ /* 0x001ea20000300800 */
[----:B------:R-:W2:Y:S02]  /*763c0*/  LDL.LU R25, [R1+0x3b4] ;  /* 0x0003b40001197983 */ /* 0x000ea40000300800 */
[----:B------:R-:W4:Y:S02]  /*763d0*/  LDL.LU R26, [R1+0x3b8] ;  /* 0x0003b800011a7983 */ /* 0x000f240000300800 */
[----:B------:R-:W4:Y:S01]  /*763e0*/  LDL.LU R27, [R1+0x3bc] ;  /* 0x0003bc00011b7983 */ /* 0x000f220000300800 */
[----:B------:R-:W-:-:S02]  /*763f0*/  MOV R18, R22 ;  /* 0x0000001600127202 */ /* 0x000fc40000000f00 */
[----:B------:R-:W-:-:S05]  /*76400*/  MOV R19, R21 ;  /* 0x0000001500137202 */ /* 0x000fca0000000f00 */
[----:B------:R0:W-:Y:S02]  /*76410*/  STL.64 [R1+0x2910], R18 ;  /* 0x0029101201007387 */ /* 0x0001e40000100a00 */
[----:B0-----:R-:W-:Y:S01]  /*76420*/  IMAD.MOV.U32 R18, RZ, RZ, R20 ;  /* 0x000000ffff127224 */ /* 0x001fe200078e0014 */
[----:B------:R-:W-:-:S05]  /*76430*/  MOV R19, R17 ;  /* 0x0000001100137202 */ /* 0x000fca0000000f00 */
[----:B------:R-:W-:Y:S04]  /*76440*/  STL.64 [R1+0x2928], R18 ;  /* 0x0029281201007387 */ /* 0x000fe80000100a00 */
[----:B----4-:R-:W-:Y:S01]  /*76450*/  STL.64 [R1+0x28c0], R26 ;  /* 0x0028c01a01007387 */ /* 0x010fe20000100a00 */
[----:B--2---:R0:W-:Y:S03]  /*76460*/  STL.64 [R1+0x28b8], R24 ;  /* 0x0028b81801007387 */ /* 0x0041e60000100a00 */
[----:B0-----:R-:W2:Y:S01]  /*76470*/  LDL.LU R24, [R1+0x3c0] ;  /* 0x0003c00001187983 */ /* 0x001ea20000300800 */
[----:B------:R-:W2:Y:S02]  /*76480*/  LDL.LU R25, [R1+0x3c4] ;  /* 0x0003c40001197983 */ /* 0x000ea40000300800 */
[----:B------:R-:W4:Y:S02]  /*76490*/  LDL.LU R26, [R1+0x3c8] ;  /* 0x0003c800011a7983 */ /* 0x000f240000300800 */
[----:B------:R-:W4:Y:S01]  /*764a0*/  LDL.LU R27, [R1+0x3cc] ;  /* 0x0003cc00011b7983 */ /* 0x000f220000300800 */
[----:B------:R-:W-:-:S02]  /*764b0*/  MOV R18, R16 ;  /* 0x0000001000127202 */ /* 0x000fc40000000f00 */
[----:B---3--:R-:W-:-:S05]  /*764c0*/  MOV R19, R13 ;  /* 0x0000000d00137202 */ /* 0x008fca0000000f00 */
[----:B------:R-:W-:Y:S04]  /*764d0*/  STL.64 [R1+0x2940], R18 ;  /* 0x0029401201007387 */ /* 0x000fe80000100a00 */
[----:B----4-:R-:W-:Y:S01]  /*764e0*/  STL.64 [R1+0x28d8], R26 ;  /* 0x0028d81a01007387 */ /* 0x010fe20000100a00 */
[----:B--2---:R0:W-:Y:S03]  /*764f0*/  STL.64 [R1+0x28d0], R24 ;  /* 0x0028d01801007387 */ /* 0x0041e60000100a00 */
[----:B0-----:R-:W2:Y:S01]  /*76500*/  LDL.LU R24, [R1+0x3d0] ;  /* 0x0003d00001187983 */ /* 0x001ea20000300800 */
[----:B------:R-:W2:Y:S02]  /*76510*/  LDL.LU R25, [R1+0x3d4] ;  /* 0x0003d40001197983 */ /* 0x000ea40000300800 */
[----:B------:R-:W3:Y:S02]  /*76520*/  LDL.LU R26, [R1+0x3d8] ;  /* 0x0003d800011a7983 */ /* 0x000ee40000300800 */
[----:B------:R-:W3:Y:S02]  /*76530*/  LDL.LU R27, [R1+0x3dc] ;  /* 0x0003dc00011b7983 */ /* 0x000ee40000300800 */
[----:B------:R-:W-:Y:S01]  /*76540*/  IMAD.MOV.U32 R18, RZ, RZ, R12 ;  /* 0x000000ffff127224 */ /* 0x000fe200078e000c */
[----:B------:R-:W-:-:S05]  /*76550*/  MOV R19, R11 ;  /* 0x0000000b00137202 */ /* 0x000fca0000000f00 */
        /* <DEDUP_REMOVED lines=67> */
[----:B------:R-:W-:-:S02]  /*76990*/  MOV R18, R2 ;  /* 0x0000000200127202 */ /* 0x000fc40000000f00 */
[----:B------:R-:W-:Y:S01]  /*769a0*/  MOV R19, R0 ;  /* 0x0000000000137202 */ /* 0x000fe20000000f00 */
[----:B---3--:R-:W-:Y:S01]  /*769b0*/  HMMA.16816.F32.BF16 R4, R4, R10, R20 ;  /* 0x0000000a0404723c */ /* 0x008fe20000041814 */
        /* <DEDUP_REMOVED lines=99> */
[----:B0-----:R-:W3:Y:S02]  /*76ff0*/  LDL.LU.64 R18, [R1+0x2868] ;  /* 0x0028680001127983 */ /* 0x001ee40000300a00 */
[C---:B---3--:R-:W-:Y:S02]  /*77000*/  HMMA.16816.F32.BF16 R4, R20.reuse, R18, R4 ;  /* 0x000000121404723c */ /* 0x048fe40000041804 */
[----:B------:R0:W-:Y:S04]  /*77010*/  STL.64 [R1+0x2810], R18 ;  /* 0x0028101201007387 */ /* 0x0001e80000100a00 */
[----:B0-----:R-:W3:Y:S11]  /*77020*/  LDL.64 R18, [R1+0xc8] ;  /* 0x0000c80001127983 */ /* 0x001ef60000100a00 */
[----:B------:R-:W-:Y:S06]  /*77030*/  @!UPT UIADD3 URZ, URZ, URZ, URZ ;  /* 0x0000003f3f3ff290 */ /* 0x000fec000fffe03f */
[----:B------:R-:W-:Y:S01]  /*77040*/  STL.64 [R1+0xa10], R4 ;  /* 0x000a100401007387 */ /* 0x000fe20000100a00 */
[----:B------:R-:W-:Y:S02]  /*77050*/  STL.64 [R1+0xa18], R6 ;  /* 0x000a180601007387 */ /* 0x000fe40000100a00 */
[----:B------:R-:W0:Y:S01]  /*77060*/  LDSM.16.M88.4 R4, [R29+0x32800] ;  /* 0x032800001d04783b */ /* 0x000e220000000200 */
[C---:B--2---:R-:W-:Y:S01]  /*77070*/  HMMA.16816.F32.BF16 R24, R20.reuse, R14, R24 ;  /* 0x0000000e1418723c */ /* 0x044fe20000041818 */
[----:B0-----:R0:W-:Y:S02]  /*77080*/  STL [R1+0x272c], R4 ;  /* 0x00272c0401007387 */ /* 0x0011e40000100800 */
[----:B------:R1:W-:Y:S02]  /*77090*/  STL [R1+0x2728], R5 ;  /* 0x0027280501007387 */ /* 0x0003e40000100800 */
[----:B------:R2:W-:Y:S02]  /*770a0*/  STL [R1+0x2724], R6 ;  /* 0x0027240601007387 */ /* 0x0005e40000100800 */
[----:B------:R4:W-:Y:S01]  /*770b0*/  STL [R1+0x2720], R7 ;  /* 0x0027200701007387 */ /* 0x0009e20000100800 */
[----:B0-----:R-:W3:Y:S01]  /*770c0*/  LDL.LU R4, [R1+0x360] ;  /* 0x0003600001047983 */ /* 0x001ee20000300800 */
[----:B-1----:R-:W3:Y:S02]  /*770d0*/  LDL.LU R5, [R1+0x364] ;  /* 0x0003640001057983 */ /* 0x002ee40000300800 */
[----:B--2---:R-:W3:Y:S02]  /*770e0*/  LDL.LU R6, [R1+0x368] ;  /* 0x0003680001067983 */ /* 0x004ee40000300800 */
[----:B----4-:R-:W3:Y:S10]  /*770f0*/  LDL.LU R7, [R1+0x36c] ;  /* 0x00036c0001077983 */ /* 0x010ef40000300800 */
[----:B------:R-:W-:Y:S01]  /*77100*/  STL.64 [R1+0xa00], R24 ;  /* 0x000a001801007387 */ /* 0x000fe20000100a00 */
[----:B------:R0:W-:Y:S03]  /*77110*/  STL.64 [R1+0xa08], R26 ;  /* 0x000a081a01007387 */ /* 0x0001e60000100a00 */
[----:B0-----:R-:W2:Y:S01]  /*77120*/  LDL.LU.64 R26, [R1+0x2860] ;  /* 0x00286000011a7983 */ /* 0x001ea20000300a00 */
[----:B------:R-:W2:Y:S02]  /*77130*/  LDL.LU.64 R24, [R1+0x2858] ;  /* 0x0028580001187983 */ /* 0x000ea40000300a00 */
[----:B------:R0:W-:Y:S02]  /*77140*/  STL.64 [R1+0x2790], R14 ;  /* 0x0027900e01007387 */ /* 0x0001e40000100a00 */
[----:B0-----:R-:W4:Y:S01]  /*77150*/  LDL.64 R14, [R1+0xb8] ;  /* 0x0000b800010e7983 */ /* 0x001f220000100a00 */
[----:B--2---:R-:W-:Y:S03]  /*77160*/  HMMA.16816.F32.BF16 R20, R20, R10, R24 ;  /* 0x0000000a1414723c */ /* 0x004fe60000041818 */
[----:B------:R-:W3:Y:S01]  /*77170*/  LDL.LU.64 R26, [R1+0x2850] ;  /* 0x00285000011a7983 */ /* 0x000ee20000300a00 */
[----:B------:R-:W3:Y:S11]  /*77180*/  LDL.LU.64 R24, [R1+0x2848] ;  /* 0x0028480001187983 */ /* 0x000ef60000300a00 */
[----:B------:R-:W-:Y:S08]  /*77190*/  @!UPT UIADD3 URZ, URZ, URZ, URZ ;  /* 0x0000003f3f3ff290 */ /* 0x000ff0000fffe03f */
[----:B------:R-:W-:Y:S01]  /*771a0*/  STL.64 [R1+0x660], R20 ;  /* 0x0006601401007387 */ /* 0x000fe20000100a00 */
[----:B------:R-:W-:Y:S01]  /*771b0*/  STL.64 [R1+0x668], R22 ;  /* 0x0006681601007387 */ /* 0x000fe20000100a00 */
[C---:B---3--:R-:W-:Y:S11]  /*771c0*/  HMMA.16816.F32.BF16 R4, R24.reuse, R18, R4 ;  /* 0x000000121804723c */ /* 0x048ff60000041804 */
[----:B------:R-:W-:Y:S11]  /*771d0*/  @!UPT UIADD3 URZ, URZ, URZ, URZ ;  /* 0x0000003f3f3ff290 */ /* 0x000ff6000fffe03f */
[----:B------:R-:W-:Y:S01]  /*771e0*/  @!UPT UIADD3 URZ, URZ, URZ, URZ ;  /* 0x0000003f3f3ff290 */ /* 0x000fe2000fffe03f */
[----:B------:R0:W-:Y:S01]  /*771f0*/  STL.64 [R1+0xbb0], R4 ;  /* 0x000bb00401007387 */ /* 0x0001e20000100a00 */
[----:B------:R1:W-:Y:S03]  /*77200*/  STL.64 [R1+0xbb8], R6 ;  /* 0x000bb80601007387 */ /* 0x0003e60000100a00 */
[----:B0-----:R-:W2:Y:S01]  /*77210*/  LDL.LU R4, [R1+0x340] ;  /* 0x0003400001047983 */ /* 0x001ea20000300800 */
[----:B------:R-:W2:Y:S02]  /*77220*/  LDL.LU R5, [R1+0x344] ;  /* 0x0003440001057983 */ /* 0x000ea40000300800 */
[----:B-1----:R-:W3:Y:S02]  /*77230*/  LDL.LU R6, [R1+0x348] ;  /* 0x0003480001067983 */ /* 0x002ee40000300800 */
[----:B------:R-:W3:Y:S02]  /*77240*/  LDL.LU R7, [R1+0x34c] ;  /* 0x00034c0001077983 */ /* 0x000ee40000300800 */
[----:B------:R-:W-:Y:S01]  /*77250*/  IMAD.MOV.U32 R8, RZ, RZ, R18 ;  /* 0x000000ffff087224 */ /* 0x000fe200078e0012 */
[----:B------:R-:W-:Y:S01]  /*77260*/  MOV R3, R19 ;  /* 0x0000001300037202 */ /* 0x000fe20000000f00 */
[----:B---3--:R-:W-:Y:S01]  /*77270*/  STL.64 [R1+0x2840], R6 ;  /* 0x0028400601007387 */ /* 0x008fe20000100a00 */
[----:B--2---:R0:W-:Y:S03]  /*77280*/  STL.64 [R1+0x2838], R4 ;  /* 0x0028380401007387 */ /* 0x0041e60000100a00 */
[----:B0-----:R-:W4:Y:S01]  /*77290*/  LDL.LU R4, [R1+0x350] ;  /* 0x0003500001047983 */ /* 0x001f220000300800 */
[----:B------:R-:W4:Y:S02]  /*772a0*/  LDL.LU R5, [R1+0x354] ;  /* 0x0003540001057983 */ /* 0x000f240000300800 */
[----:B------:R-:W4:Y:S02]  /*772b0*/  LDL.LU R6, [R1+0x358] ;  /* 0x0003580001067983 */ /* 0x000f240000300800 */
[----:B------:R-:W4:Y:S01]  /*772c0*/  LDL.LU R7, [R1+0x35c] ;  /* 0x00035c0001077983 */ /* 0x000f220000300800 */
[----:B------:R-:W2:Y:S01]  /*772d0*/  LDL.LU R16, [R1+0x320] ;  /* 0x0003200001107983 */ /* 0x000ea20000300800 */
[----:B------:R-:W2:Y:S02]  /*772e0*/  LDL.LU R17, [R1+0x324] ;  /* 0x0003240001117983 */ /* 0x000ea40000300800 */
[----:B------:R-:W3:Y:S02]  /*772f0*/  LDL.LU R18, [R1+0x328] ;  /* 0x0003280001127983 */ /* 0x000ee40000300800 */
[----:B------:R-:W3:Y:S02]  /*77300*/  LDL.LU R19, [R1+0x32c] ;  /* 0x00032c0001137983 */ /* 0x000ee40000300800 */
[----:B---3--:R0:W-:Y:S01]  /*77310*/  STL.64 [R1+0x2820], R18 ;  /* 0x0028201201007387 */ /* 0x0081e20000100a00 */
[----:B--2---:R-:W-:Y:S03]  /*77320*/  STL.64 [R1+0x2818], R16 ;  /* 0x0028181001007387 */ /* 0x004fe60000100a00 */
[----:B0-----:R-:W2:Y:S04]  /*77330*/  LDL.64 R18, [R1+0x98] ;  /* 0x0000980001127983 */ /* 0x001ea80000100a00 */
[----:B--2---:R0:W-:Y:S01]  /*77340*/  STL.64 [R1+0x2830], R18 ;  /* 0x0028301201007387 */ /* 0x0041e20000100a00 */
[----:B------:R-:W2:Y:S03]  /*77350*/  LDL.64 R22, [R1+0x68] ;  /* 0x0000680001167983 */ /* 0x000ea60000100a00 */
[----:B0-----:R-:W3:Y:S04]  /*77360*/  LDL.64 R18, [R1+0xa8] ;  /* 0x0000a80001127983 */ /* 0x001ee80000100a00 */
[----:B--2---:R0:W-:Y:S04]  /*77370*/  STL.64 [R1+0x2800], R22 ;  /* 0x0028001601007387 */ /* 0x0041e80000100a00 */
[----:B0-----:R-:W2:Y:S01]  /*77380*/  LDL.64 R22, [R1+0x78] ;  /* 0x0000780001167983 */ /* 0x001ea20000100a00 */
[----:B----4-:R-:W-:Y:S03]  /*77390*/  HMMA.16816.F32.BF16 R4, R24, R14, R4 ;  /* 0x0000000e1804723c */ /* 0x010fe60000041804 */
[----:B--2---:R0:W-:Y:S04]  /*773a0*/  STL.64 [R1+0x2808], R22 ;  /* 0x0028081601007387 */ /* 0x0041e80000100a00 */
[----:B0-----:R-:W2:Y:S01]  /*773b0*/  LDL.64 R22, [R1+0x88] ;  /* 0x0000880001167983 */ /* 0x001ea20000100a00 */
[----:B------:R-:W-:-:S02]  /*773c0*/  MOV R28, R14 ;  /* 0x0000000e001c7202 */ /* 0x000fc40000000f00 */
[----:B------:R-:W-:Y:S01]  /*773d0*/  MOV R9, R15 ;  /* 0x0000000f00097202 */ /* 0x000fe20000000f00 */
[----:B--2---:R0:W-:Y:S01]  /*773e0*/  STL.64 [R1+0x2828], R22 ;  /* 0x0028281601007387 */ /* 0x0041e20000100a00 */
[----:B------:R-:W2:Y:S02]  /*773f0*/  LDL.LU R20, [R1+0x330] ;  /* 0x0003300001147983 */ /* 0x000ea40000300800 */
[----:B------:R-:W2:Y:S01]  /*77400*/  LDL.LU R21, [R1+0x334] ;  /* 0x0003340001157983 */ /* 0x000ea20000300800 */
[----:B0-----:R-:W2:Y:S01]  /*77410*/  LDL.LU R22, [R1+0x338] ;  /* 0x0003380001167983 */ /* 0x001ea20000300800 */
[----:B------:R-:W2:Y:S02]  /*77420*/  LDL.LU R23, [R1+0x33c] ;  /* 0x00033c0001177983 */ /* 0x000ea40000300800 */
[----:B------:R-:W-:Y:S02]  /*77430*/  STL [R1+0x2734], R3 ;  /* 0x0027340301007387 */ /* 0x000fe40000100800 */
[----:B------:R-:W-:Y:S03]  /*77440*/  STL [R1+0x2730], R8 ;  /* 0x0027300801007387 */ /* 0x000fe60000100800 */
[----:B------:R-:W-:Y:S01]  /*77450*/  STL.64 [R1+0xba0], R4 ;  /* 0x000ba00401007387 */ /* 0x000fe20000100a00 */
[----:B------:R0:W-:Y:S03]  /*77460*/  STL.64 [R1+0xba8], R6 ;  /* 0x000ba80601007387 */ /* 0x0001e60000100a00 */
[----:B0-----:R-:W4:Y:S01]  /*77470*/  LDL.LU.64 R6, [R1+0x2840] ;  /* 0x0028400001067983 */ /* 0x001f220000300a00 */
[----:B------:R-:W4:Y:S02]  /*77480*/  LDL.LU.64 R4, [R1+0x2838] ;  /* 0x0028380001047983 */ /* 0x000f240000300a00 */
[----:B------:R-:W2:Y:S01]  /*77490*/  LDL.64 R14, [R1+0x58] ;  /* 0x00005800010e7983 */ /* 0x000ea20000100a00 */
[----:B---3--:R-:W-:Y:S01]  /*774a0*/  MOV R29, R19 ;  /* 0x00000013001d7202 */ /* 0x008fe20000000f00 */
[C---:B----4-:R-:W-:Y:S01]  /*774b0*/  HMMA.16816.F32.BF16 R4, R24.reuse, R18, R4 ;  /* 0x000000121804723c */ /* 0x050fe20000041804 */
[----:B--2---:R0:W-:Y:S01]  /*774c0*/  STL.64 [R1+0x27f8], R14 ;  /* 0x0027f80e01007387 */ /* 0x0041e20000100a00 */
[----:B------:R-:W2:Y:S02]  /*774d0*/  LDL.LU R12, [R1+0x300] ;  /* 0x00030000010c7983 */ /* 0x000ea40000300800 */
[----:B------:R-:W2:Y:S01]  /*774e0*/  LDL.LU R13, [R1+0x304] ;  /* 0x00030400010d7983 */ /* 0x000ea20000300800 */
[----:B0-----:R-:W2:Y:S01]  /*774f0*/  LDL.LU R14, [R1+0x308] ;  /* 0x00030800010e7983 */ /* 0x001ea20000300800 */
[----:B------:R-:W2:Y:S02]  /*77500*/  LDL.LU R15, [R1+0x30c] ;  /* 0x00030c00010f7983 */ /* 0x000ea40000300800 */
[----:B------:R-:W-:Y:S02]  /*77510*/  STL [R1+0x273c], R9 ;  /* 0x00273c0901007387 */ /* 0x000fe40000100800 */
[----:B------:R-:W-:Y:S11]  /*77520*/  STL [R1+0x2738], R28 ;  /* 0x0027381c01007387 */ /* 0x000ff60000100800 */
[----:B------:R-:W-:Y:S02]  /*77530*/  @!UPT UIADD3 URZ, URZ, URZ, URZ ;  /* 0x0000003f3f3ff290 */ /* 0x000fe4000fffe03f */
[----:B------:R-:W-:Y:S01]  /*77540*/  STL.64 [R1+0xb90], R4 ;  /* 0x000b900401007387 */ /* 0x000fe20000100a00 */
[----:B------:R0:W-:Y:S02]  /*77550*/  STL.64 [R1+0xb98], R6 ;  /* 0x000b980601007387 */ /* 0x0001e40000100a00 */
[----:B0-----:R-:W-:Y:S02]  /*77560*/  IMAD.MOV.U32 R7, RZ, RZ, R18 ;  /* 0x000000ffff077224 */ /* 0x001fe400078e0012 */
[----:B------:R-:W3:Y:S01]  /*77570*/  LDL.LU.64 R18, [R1+0x2830] ;  /* 0x0028300001127983 */ /* 0x000ee20000300a00 */
[----:B------:R-:W-:Y:S02]  /*77580*/  STL [R1+0x2744], R29 ;  /* 0x0027441d01007387 */ /* 0x000fe40000100800 */
[----:B------:R0:W-:Y:S02]  /*77590*/  STL [R1+0x2740], R7 ;  /* 0x0027400701007387 */ /* 0x0001e40000100800 */
[----:B------:R-:W4:Y:S01]  /*775a0*/  LDL.LU R4, [R1+0x310] ;  /* 0x0003100001047983 */ /* 0x000f220000300800 */
[----:B------:R-:W4:Y:S01]  /*775b0*/  LDL.LU R5, [R1+0x314] ;  /* 0x0003140001057983 */ /* 0x000f220000300800 */
[----:B------:R-:W4:Y:S03]  /*775c0*/  LDL.LU R6, [R1+0x318] ;  /* 0x0003180001067983 */ /* 0x000f260000300800 */
[----:B0-----:R-:W4:Y:S01]  /*775d0*/  LDL.LU R7, [R1+0x31c] ;  /* 0x00031c0001077983 */ /* 0x001f220000300800 */
[----:B---3--:R-:W-:Y:S01]  /*775e0*/  HMMA.16816.F32.BF16 R20, R24, R18, R20 ;  /* 0x000000121814723c */ /* 0x008fe20000041814 */
[----:B------:R-:W-:-:S02]  /*775f0*/  MOV R2, R18 ;  /* 0x0000001200027202 */ /* 0x000fc40000000f00 */
[----:B------:R-:W-:Y:S11]  /*77600*/  MOV R0, R19 ;  /* 0x0000001300007202 */ /* 0x000ff60000000f00 */
[----:B------:R-:W-:Y:S09]  /*77610*/  @!UPT UIADD3 URZ, URZ, URZ, URZ ;  /* 0x0000003f3f3ff290 */ /* 0x000ff2000fffe03f */
[----:B------:R-:W-:Y:S01]  /*77620*/  STL.64 [R1+0xb80], R20 ;  /* 0x000b801401007387 */ /* 0x000fe20000100a00 */
[----:B------:R0:W-:Y:S03]  /*77630*/  STL.64 [R1+0xb88], R22 ;  /* 0x000b881601007387 */ /* 0x0001e60000100a00 */
[----:B0-----:R-:W3:Y:S01]  /*77640*/  LDL.LU.64 R22, [R1+0x2828] ;  /* 0x0028280001167983 */ /* 0x001ee20000300a00 */
[----:B------:R-:W3:Y:S02]  /*77650*/  LDL.LU.64 R18, [R1+0x2820] ;  /* 0x0028200001127983 */ /* 0x000ee40000300a00 */
[----:B------:R-:W3:Y:S02]  /*77660*/  LDL.LU.64 R16, [R1+0x2818] ;  /* 0x0028180001107983 */ /* 0x000ee40000300a00 */
[----:B------:R0:W-:Y:S02]  /*77670*/  STL [R1+0x274c], R0 ;  /* 0x00274c0001007387 */ /* 0x0001e40000100800 */
[----:B0-----:R-:W2:Y:S01]  /*77680*/  LDL R0, [R1+0x1b18] ;  /* 0x001b180001007983 */ /* 0x001ea20000100800 */
[----:B------:R-:W-:Y:S01]  /*77690*/  STL [R1+0x2748], R2 ;  /* 0x0027480201007387 */ /* 0x000fe20000100800 */
        /* <DEDUP_REMOVED lines=17> */
[----:B------:R0:W-:Y:S01]  /*777b0*/  STL.64 [R1+0xb60], R4 ;  /* 0x000b600401007387 */ /* 0x0001e20000100a00 */
[----:B------:R1:W-:Y:S01]  /*777c0*/  STL.64 [R1+0xb68], R6 ;  /* 0x000b680601007387 */ /* 0x0003e20000100a00 */
[----:B0-----:R-:W-:Y:S02]  /*777d0*/  MOV R5, R22 ;  /* 0x0000001600057202 */ /* 0x001fe40000000f00 */
[----:B-1----:R-:W-:Y:S02]  /*777e0*/  MOV R6, R23 ;  /* 0x0000001700067202 */ /* 0x002fe40000000f00 */
[----:B------:R-:W2:Y:S02]  /*777f0*/  LDL.LU.64 R22, [R1+0x2800] ;  /* 0x0028000001167983 */ /* 0x000ea40000300a00 */
[C---:B--2---:R-:W-:Y:S11]  /*77800*/  HMMA.16816.F32.BF16 R12, R24.reuse, R22, R12 ;  /* 0x00000016180c723c */ /* 0x044ff6000004180c */
[----:B------:R-:W-:Y:S11]  /*77810*/  @!UPT UIADD3 URZ, URZ, URZ, URZ ;  /* 0x0000003f3f3ff290 */ /* 0x000ff6000fffe03f */
[----:B------:R-:W-:Y:S01]  /*77820*/  @!UPT UIADD3 URZ, URZ, URZ, URZ ;  /* 0x0000003f3f3ff290 */ /* 0x000fe2000fffe03f */
[----:B------:R-:W-:Y:S01]  /*77830*/  STL.64 [R1+0xb50], R12 ;  /* 0x000b500c01007387 */ /* 0x000fe20000100a00 */
[----:B------:R0:W-:Y:S03]  /*77840*/  STL.64 [R1+0xb58], R14 ;  /* 0x000b580e01007387 */ /* 0x0001e60000100a00 */
[----:B0-----:R-:W3:Y:S01]  /*77850*/  LDL.LU.64 R14, [R1+0x27f8] ;  /* 0x0027f800010e7983 */ /* 0x001ee20000300a00 */
[----:B------:R-:W-:Y:S01]  /*77860*/  IMAD.MOV.U32 R8, RZ, RZ, R22 ;  /* 0x000000ffff087224 */ /* 0x000fe200078e0016 */
[----:B------:R-:W-:Y:S02]  /*77870*/  MOV R4, R23 ;  /* 0x0000001700047202 */ /* 0x000fe40000000f00 */
[----:B------:R-:W0:Y:S01]  /*77880*/  LDSM.16.M88.4 R20, [R0+0x33000] ;  /* 0x033000000014783b */ /* 0x000e220000000200 */
[----:B------:R-:W-:Y:S02]  /*77890*/  STL [R1+0x27c8], R6 ;  /* 0x0027c80601007387 */ /* 0x000fe40000100800 */
[----:B------:R3:W-:Y:S02]  /*778a0*/  STL.64 [R1+0x27c0], R4 ;  /* 0x0027c00401007387 */ /* 0x0007e40000100a00 */
[----:B------:R-:W-:Y:S01]  /*778b0*/  STL.64 [R1+0x27b8], R10 ;  /* 0x0027b80a01007387 */ /* 0x000fe20000100a00 */
[----:B------:R-:W-:Y:S04]  /*778c0*/  STL [R1+0x27b0], R8 ;  /* 0x0027b00801007387 */ /* 0x000fe80000100800 */
[----:B0-----:R-:W-:Y:S01]  /*778d0*/  STL.64 [R1+0x25d8], R22 ;  /* 0x0025d81601007387 */ /* 0x001fe20000100a00 */
[----:B------:R0:W-:Y:S01]  /*778e0*/  STL.64 [R1+0x25d0], R20 ;  /* 0x0025d01401007387 */ /* 0x0001e20000100a00 */
[----:B---3--:R-:W-:Y:S01]  /*778f0*/  HMMA.16816.F32.BF16 R4, R24, R14, R16 ;  /* 0x0000000e1804723c */ /* 0x008fe20000041810 */
[----:B0-----:R-:W-:-:S02]  /*77900*/  MOV R21, R14 ;  /* 0x0000000e00157202 */ /* 0x001fc40000000f00 */
[----:B------:R-:W-:Y:S11]  /*77910*/  MOV R20, R15 ;  /* 0x0000000f00147202 */ /* 0x000ff60000000f00 */
[----:B------:R-:W-:Y:S09]  /*77920*/  @!UPT UIADD3 URZ, URZ, URZ, URZ ;  /* 0x0000003f3f3ff290 */ /* 0x000ff2000fffe03f */
[----:B------:R-:W-:Y:S01]  /*77930*/  STL.64 [R1+0xb40], R4 ;  /* 0x000b400401007387 */ /* 0x000fe20000100a00 */
[----:B------:R-:W-:Y:S02]  /*77940*/  STL.64 [R1+0xb48], R6 ;  /* 0x000b480601007387 */ /* 0x000fe40000100a00 */
[----:B------:R0:W-:Y:S02]  /*77950*/  STL.64 [R1+0x27f0], R20 ;  /* 0x0027f01401007387 */ /* 0x0001e40000100a00 */
        /* <DEDUP_REMOVED lines=8> */
[----:B------:R-:W2:Y:S01]  /*779e0*/  LDL.LU R4, [R1+0x620] ;  /* 0x0006200001047983 */ /* 0x000ea20000300800 */
[----:B------:R-:W2:Y:S02]  /*779f0*/  LDL.LU R5, [R1+0x624] ;  /* 0x0006240001057983 */ /* 0x000ea40000300800 */
[----:B------:R-:W2:Y:S02]  /*77a00*/  LDL.LU R6, [R1+0x628] ;  /* 0x0006280001067983 */ /* 0x000ea40000300800 */
[----:B------:R-:W2:Y:S02]  /*77a10*/  LDL.LU R7, [R1+0x62c] ;  /* 0x00062c0001077983 */ /* 0x000ea40000300800 */
[----:B--2---:R0:W-:Y:S01]  /*77a20*/  STL.64 [R1+0x27d8], R6 ;  /* 0x0027d80601007387 */ /* 0x0041e20000100a00 */
[----:B------:R-:W-:Y:S03]  /*77a30*/  STL.64 [R1+0x27d0], R4 ;  /* 0x0027d00401007387 */ /* 0x000fe60000100a00 */
[----:B0-----:R-:W2:Y:S04]  /*77a40*/  LDL.64 R6, [R1+0x38] ;  /* 0x0000380001067983 */ /* 0x001ea80000100a00 */
[----:B--2---:R0:W-:Y:S01]  /*77a50*/  STL.64 [R1+0x27e8], R6 ;  /* 0x0027e80601007387 */ /* 0x0041e20000100a00 */
[----:B------:R-:W2:Y:S03]  /*77a60*/  LDL.64 R10, [R1+0x28] ;  /* 0x00002800010a7983 */ /* 0x000ea60000100a00 */
[----:B0-----:R-:W3:Y:S04]  /*77a70*/  LDL.64 R6, [R1+0x48] ;  /* 0x0000480001067983 */ /* 0x001ee80000100a00 */
[----:B--2---:R0:W-:Y:S01]  /*77a80*/  STL.64 [R1+0x27e0], R10 ;  /* 0x0027e00a01007387 */ /* 0x0041e20000100a00 */
[----:B------:R-:W2:Y:S02]  /*77a90*/  LDL.LU R8, [R1+0x630] ;  /* 0x0006300001087983 */ /* 0x000ea40000300800 */
[----:B------:R-:W2:Y:S01]  /*77aa0*/  LDL.LU R9, [R1+0x634] ;  /* 0x0006340001097983 */ /* 0x000ea20000300800 */
[----:B0-----:R-:W2:Y:S01]  /*77ab0*/  LDL.LU R10, [R1+0x638] ;  /* 0x00063800010a7983 */ /* 0x001ea20000300800 */
[----:B------:R-:W2:Y:S02]  /*77ac0*/  LDL.LU R11, [R1+0x63c] ;  /* 0x00063c00010b7983 */ /* 0x000ea40000300800 */
[----:B----4-:R0:W-:Y:S02]  /*77ad0*/  STL.64 [R1+0x27a0], R14 ;  /* 0x0027a00e01007387 */ /* 0x0101e40000100a00 */
[----:B---3--:R-:W-:Y:S01]  /*77ae0*/  STL.64 [R1+0x2798], R12 ;  /* 0x0027980c01007387 */ /* 0x008fe20000100a00 */
[----:B------:R-:W3:Y:S01]  /*77af0*/  LDL.64 R18, [R1+0x8] ;  /* 0x0000080001127983 */ /* 0x000ee20000100a00 */
[----:B------:R-:W-:Y:S03]  /*77b00*/  HMMA.16816.F32.BF16 R20, R24, R6, R20 ;  /* 0x000000061814723c */ /* 0x000fe60000041814 */
[----:B0-----:R-:W4:Y:S04]  /*77b10*/  LDL.64 R14, [R1+0x18] ;  /* 0x00001800010e7983 */ /* 0x001f280000100a00 */
[----:B---3--:R0:W-:Y:S01]  /*77b20*/  STL.64 [R1+0x27a8], R18 ;  /* 0x0027a81201007387 */ /* 0x0081e20000100a00 */
[----:B------:R-:W4:Y:S02]  /*77b30*/  LDL.LU R16, [R1+0x610] ;  /* 0x0006100001107983 */ /* 0x000f240000300800 */
[----:B------:R-:W4:Y:S01]  /*77b40*/  LDL.LU R17, [R1+0x614] ;  /* 0x0006140001117983 */ /* 0x000f220000300800 */
[----:B0-----:R-:W4:Y:S01]  /*77b50*/  LDL.LU R18, [R1+0x618] ;  /* 0x0006180001127983 */ /* 0x001f220000300800 */
[----:B------:R-:W4:Y:S11]  /*77b60*/  LDL.LU R19, [R1+0x61c] ;  /* 0x00061c0001137983 */ /* 0x000f360000300800 */
[----:B------:R0:W-:Y:S02]  /*77b70*/  STL.64 [R1+0xb30], R20 ;  /* 0x000b301401007387 */ /* 0x0001e40000100a00 */
[----:B------:R1:W-:Y:S01]  /*77b80*/  STL.64 [R1+0xb38], R22 ;  /* 0x000b381601007387 */ /* 0x0003e20000100a00 */
[----:B0-----:R-:W3:Y:S01]  /*77b90*/  LDL.LU.64 R20, [R1+0x27f0] ;  /* 0x0027f00001147983 */ /* 0x001ee20000300a00 */
[----:B-1----:R-:W-:Y:S01]  /*77ba0*/  IMAD.MOV.U32 R23, RZ, RZ, R6 ;  /* 0x000000ffff177224 */ /* 0x002fe200078e0006 */
[----:B------:R-:W-:-:S02]  /*77bb0*/  MOV R22, R7 ;  /* 0x0000000700167202 */ /* 0x000fc40000000f00 */
[----:B------:R-:W2:Y:S03]  /*77bc0*/  LDL.LU.64 R6, [R1+0x27e8] ;  /* 0x0027e80001067983 */ /* 0x000ea60000300a00 */
[----:B------:R-:W-:Y:S01]  /*77bd0*/  STL.64 [R1+0x2758], R22 ;  /* 0x0027581601007387 */ /* 0x000fe20000100a00 */
[----:B---3--:R0:W-:Y:S04]  /*77be0*/  STL.64 [R1+0x2750], R20 ;  /* 0x0027501401007387 */ /* 0x0081e80000100a00 */
[----:B0-----:R-:W3:Y:S01]  /*77bf0*/  LDL.LU R20, [R1+0x2e0] ;  /* 0x0002e00001147983 */ /* 0x001ee20000300800 */
[----:B------:R-:W3:Y:S02]  /*77c00*/  LDL.LU R21, [R1+0x2e4] ;  /* 0x0002e40001157983 */ /* 0x000ee40000300800 */
[----:B------:R-:W3:Y:S02]  /*77c10*/  LDL.LU R22, [R1+0x2e8] ;  /* 0x0002e80001167983 */ /* 0x000ee40000300800 */
[----:B------:R-:W3:Y:S01]  /*77c20*/  LDL.LU R23, [R1+0x2ec] ;  /* 0x0002ec0001177983 */ /* 0x000ee20000300800 */
[----:B--2---:R-:W-:Y:S01]  /*77c30*/  HMMA.16816.F32.BF16 R8, R24, R6, R8 ;  /* 0x000000061808723c */ /* 0x004fe20000041808 */
[----:B---3--:R-:W-:Y:S01]  /*77c40*/  STL.64 [R1+0x2768], R22 ;  /* 0x0027681601007387 */ /* 0x008fe20000100a00 */
[----:B------:R0:W-:Y:S03]  /*77c50*/  STL.64 [R1+0x2760], R20 ;  /* 0x0027601401007387 */ /* 0x0001e60000100a00 */
[----:B0-----:R-:W2:Y:S01]  /*77c60*/  LDL.LU R20, [R1+0x5e0] ;  /* 0x0005e00001147983 */ /* 0x001ea20000300800 */
[----:B------:R-:W2:Y:S02]  /*77c70*/  LDL.LU R21, [R1+0x5e4] ;  /* 0x0005e40001157983 */ /* 0x000ea40000300800 */
[----:B------:R-:W3:Y:S02]  /*77c80*/  LDL.LU R22, [R1+0x5e8] ;  /* 0x0005e80001167983 */ /* 0x000ee40000300800 */
[----:B------:R-:W3:Y:S01]  /*77c90*/  LDL.LU R23, [R1+0x5ec] ;  /* 0x0005ec0001177983 */ /* 0x000ee20000300800 */
[----:B------:R-:W-:-:S02]  /*77ca0*/  MOV R28, R6 ;  /* 0x00000006001c7202 */ /* 0x000fc40000000f00 */
[----:B------:R-:W-:Y:S01]  /*77cb0*/  MOV R3, R7 ;  /* 0x0000000700037202 */ /* 0x000fe20000000f00 */
        /* <DEDUP_REMOVED lines=8> */
[----:B0-----:R-:W3:Y:S01]  /*77d40*/  LDL.LU.64 R10, [R1+0x27e0] ;  /* 0x0027e000010a7983 */ /* 0x001ee20000300a00 */
[----:B------:R-:W3:Y:S02]  /*77d50*/  LDL.LU.64 R6, [R1+0x27d8] ;  /* 0x0027d80001067983 */ /* 0x000ee40000300a00 */
[----:B------:R-:W3:Y:S01]  /*77d60*/  LDL.LU.64 R4, [R1+0x27d0] ;  /* 0x0027d00001047983 */ /* 0x000ee20000300a00 */
[----:B----4-:R-:W-:Y:S01]  /*77d70*/  HMMA.16816.F32.BF16 R16, R24, R14, R16 ;  /* 0x0000000e1810723c */ /* 0x010fe20000041810 */
[----:B------:R-:W-:-:S02]  /*77d80*/  MOV R2, R14 ;  /* 0x0000000e00027202 */ /* 0x000fc40000000f00 */
[----:B------:R-:W-:-:S05]  /*77d90*/  MOV R29, R15 ;  /* 0x0000000f001d7202 */ /* 0x000fca0000000f00 */
[C---:B---3--:R-:W-:Y:S01]  /*77da0*/  HMMA.16816.F32.BF16 R4, R24.reuse, R10, R4 ;  /* 0x0000000a1804723c */ /* 0x048fe20000041804 */
[----:B------:R-:W-:Y:S11]  /*77db0*/  MOV R9, R11 ;  /* 0x0000000b00097202 */ /* 0x000ff60000000f00 */
[----:B------:R-:W-:Y:S11]  /*77dc0*/  @!UPT UIADD3 URZ, URZ, URZ, URZ ;  /* 0x0000003f3f3ff290 */ /* 0x000ff6000fffe03f */
[----:B------:R-:W-:Y:S01]  /*77dd0*/  STL.64 [R1+0xb10], R4 ;  /* 0x000b100401007387 */ /* 0x000fe20000100a00 */
[----:B------:R0:W-:Y:S03]  /*77de0*/  STL.64 [R1+0xb18], R6 ;  /* 0x000b180601007387 */ /* 0x0001e60000100a00 */
[----:B0-----:R-:W3:Y:S01]  /*77df0*/  LDL.LU R6, [R1+0x27c8] ;  /* 0x0027c80001067983 */ /* 0x001ee20000300800 */
[----:B------:R-:W4:Y:S02]  /*77e00*/  LDL.LU.64 R4, [R1+0x27c0] ;  /* 0x0027c00001047983 */ /* 0x000f240000300a00 */
[----:B------:R-:W-:Y:S02]  /*77e10*/  IMAD.MOV.U32 R7, RZ, RZ, R10 ;  /* 0x000000ffff077224 */ /* 0x000fe400078e000a */
[----:B------:R-:W2:Y:S01]  /*77e20*/  LDL.LU.64 R10, [R1+0x27b8] ;  /* 0x0027b800010a7983 */ /* 0x000ea20000300a00 */
[----:B------:R-:W2:Y:S02]  /*77e30*/  LDL.LU R8, [R1+0x27b0] ;  /* 0x0027b00001087983 */ /* 0x000ea40000300800 */
[----:B------:R-:W-:Y:S02]  /*77e40*/  STL.64 [R1+0xb00], R16 ;  /* 0x000b001001007387 */ /* 0x000fe40000100a00 */
[----:B------:R0:W-:Y:S02]  /*77e50*/  STL.64 [R1+0xb08], R18 ;  /* 0x000b081201007387 */ /* 0x0001e40000100a00 */
[----:B0-----:R-:W2:Y:S01]  /*77e60*/  LDL.LU.64 R18, [R1+0x27a8] ;  /* 0x0027a80001127983 */ /* 0x001ea20000300a00 */
[----:B------:R-:W2:Y:S02]  /*77e70*/  LDL.LU.64 R14, [R1+0x27a0] ;  /* 0x0027a000010e7983 */ /* 0x000ea40000300a00 */
[----:B------:R-:W2:Y:S02]  /*77e80*/  LDL.LU.64 R12, [R1+0x2798] ;  /* 0x00279800010c7983 */ /* 0x000ea40000300a00 */
[C---:B--2---:R-:W-:Y:S11]  /*77e90*/  HMMA.16816.F32.BF16 R12, R24.reuse, R18, R12 ;  /* 0x00000012180c723c */ /* 0x044ff6000004180c */
[----:B------:R-:W-:Y:S11]  /*77ea0*/  @!UPT UIADD3 URZ, URZ, URZ, URZ ;  /* 0x0000003f3f3ff290 */ /* 0x000ff6000fffe03f */
[----:B------:R-:W-:Y:S01]  /*77eb0*/  @!UPT UIADD3 URZ, URZ, URZ, URZ ;  /* 0x0000003f3f3ff290 */ /* 0x000fe2000fffe03f */
[----:B------:R0:W-:Y:S01]  /*77ec0*/  STL.64 [R1+0xaf0], R12 ;  /* 0x000af00c01007387 */ /* 0x0001e20000100a00 */
[----:B------:R1:W-:Y:S02]  /*77ed0*/  STL.64 [R1+0xaf8], R14 ;  /* 0x000af80e01007387 */ /* 0x0003e40000100a00 */
[----:B0-----:R-:W-:Y:S01]  /*77ee0*/  IMAD.MOV.U32 R13, RZ, RZ, R18 ;  /* 0x000000ffff0d7224 */ /* 0x001fe200078e0012 */
[----:B-1----:R-:W2:Y:S01]  /*77ef0*/  LDL.LU.64 R14, [R1+0x2790] ;  /* 0x00279000010e7983 */ /* 0x002ea20000300a00 */
[----:B------:R-:W-:Y:S02]  /*77f00*/  MOV R12, R19 ;  /* 0x00000013000c7202 */ /* 0x000fe40000000f00 */
[----:B------:R-:W2:Y:S02]  /*77f10*/  LDL.LU.64 R18, [R1+0x2788] ;  /* 0x0027880001127983 */ /* 0x000ea40000300a00 */
[----:B------:R-:W3:Y:S01]  /*77f20*/  LDL.LU.64 R16, [R1+0x2780] ;  /* 0x0027800001107983 */ /* 0x000ee20000300a00 */
[C---:B--2---:R-:W-:Y:S11]  /*77f30*/  HMMA.16816.F32.BF16 R20, R24.reuse, R18, R20 ;  /* 0x000000121814723c */ /* 0x044ff60000041814 */
        /* <DEDUP_REMOVED lines=15> */
[----:B------:R-:W-:Y:S02]  /*78030*/  MOV R18, R13 ;  /* 0x0000000d00127202 */ /* 0x000fe40000000f00 */
[----:B------:R-:W-:Y:S01]  /*78040*/  MOV R19, R12 ;  /* 0x0000000c00137202 */ /* 0x000fe20000000f00 */
[----:B--2---:R-:W-:Y:S01]  /*78050*/  HMMA.16816.F32.BF16 R24, R24, R10, R20 ;  /* 0x0000000a1818723c */ /* 0x004fe20000041814 */
[----:B------:R-:W2:Y:S01]  /*78060*/  LDL.LU.64 R22, [R1+0x2758] ;  /* 0x0027580001167983 */ /* 0x000ea20000300a00 */
[----:B------:R-:W2:Y:S02]  /*78070*/  LDL.LU.64 R20, [R1+0x2750] ;  /* 0x0027500001147983 */ /* 0x000ea40000300a00 */
[----:B------:R-:W-:Y:S11]  /*78080*/  STL.64 [R1+0x25e0], R10 ;  /* 0x0025e00a01007387 */ /* 0x000ff60000100a00 */
[----:B------:R-:W-:Y:S08]  /*78090*/  @!UPT UIADD3 URZ, URZ, URZ, URZ ;  /* 0x0000003f3f3ff290 */ /* 0x000ff0000fffe03f */
[----:B------:R-:W-:Y:S01]  /*780a0*/  STL.64 [R1+0x650], R24 ;  /* 0x0006501801007387 */ /* 0x000fe20000100a00 */
[----:B------:R-:W-:Y:S02]  /*780b0*/  STL.64 [R1+0x658], R26 ;  /* 0x0006581a01007387 */ /* 0x000fe40000100a00 */
[----:B------:R0:W1:Y:S02]  /*780c0*/  LDSM.16.M88.4 R24, [R0+0x33800] ;  /* 0x033800000018783b */ /* 0x0000640000000200 */
[----:B0-----:R-:W2:Y:S02]  /*780d0*/  LDL.LU R0, [R1+0x274c] ;  /* 0x00274c0001007983 */ /* 0x001ea40000300800 */
[----:B------:R0:W-:Y:S02]  /*780e0*/  STL.64 [R1+0x2608], R18 ;  /* 0x0026081201007387 */ /* 0x0001e40000100a00 */
[----:B------:R-:W2:Y:S02]  /*780f0*/  LDL.LU R12, [R1+0x500] ;  /* 0x00050000010c7983 */ /* 0x000ea40000300800 */
[----:B------:R-:W2:Y:S01]  /*78100*/  LDL.LU R13, [R1+0x504] ;  /* 0x00050400010d7983 */ /* 0x000ea20000300800 */
[----:B------:R-:W2:Y:S01]  /*78110*/  LDL.LU R14, [R1+0x508] ;  /* 0x00050800010e7983 */ /* 0x000ea20000300800 */
[----:B------:R-:W2:Y:S02]  /*78120*/  LDL.LU R15, [R1+0x50c] ;  /* 0x00050c00010f7983 */ /* 0x000ea40000300800 */
[----:B0-----:R-:W-:Y:S01]  /*78130*/  IMAD.MOV.U32 R18, RZ, RZ, R2 ;  /* 0x000000ffff127224 */ /* 0x001fe200078e0002 */
        /* <DEDUP_REMOVED lines=33> */
[----:B------:R-:W-:-:S05]  /*78350*/  MOV R19, R22 ;  /* 0x0000001600137202 */ /* 0x000fca0000000f00 */
        /* <DEDUP_REMOVED lines=8> */
[----:B------:R-:W-:-:S05]  /*783e0*/  MOV R19, R20 ;  /* 0x0000001400137202 */ /* 0x000fca0000000f00 */
[----:B------:R0:W-:Y:S02]  /*783f0*/  STL.64 [R1+0x2680], R18 ;  /* 0x0026801201007387 */ /* 0x0001e40000100a00 */
[----:B0-----:R-:W-:Y:S02]  /*78400*/  MOV R18, R8 ;  /* 0x0000000800127202 */ /* 0x001fe40000000f00 */
[----:B----4-:R-:W-:Y:S01]  /*78410*/  MOV R19, R4 ;  /* 0x0000000400137202 */ /* 0x010fe20000000f00 */
[----:B------:R-:W4:Y:S01]  /*78420*/  LDL.LU R8, [R1+0x2730] ;  /* 0x0027300001087983 */ /* 0x000f220000300800 */
[----:B------:R-:W4:Y:S03]  /*78430*/  LDL.LU R4, [R1+0x272c] ;  /* 0x00272c0001047983 */ /* 0x000f260000300800 */
        /* <DEDUP_REMOVED lines=11> */
[----:B------:R0:W-:Y:S02]  /*784f0*/  STL.64 [R1+0x26b0], R18 ;  /* 0x0026b01201007387 */ /* 0x0001e40000100a00 */
[----:B0-----:R-:W-:-:S02]  /*78500*/  MOV R18, R17 ;  /* 0x0000001100127202 */ /* 0x001fc40000000f00 */
[----:B------:R-:W-:Y:S01]  /*78510*/  MOV R19, R16 ;  /* 0x0000001000137202 */ /* 0x000fe20000000f00 */
[----:B--2---:R-:W-:Y:S01]  /*78520*/  STL.64 [R1+0x2678], R14 ;  /* 0x0026780e01007387 */ /* 0x004fe20000100a00 */
[----:B------:R0:W-:Y:S03]  /*78530*/  STL.64 [R1+0x2670], R12 ;  /* 0x0026700c01007387 */ /* 0x0001e60000100a00 */
[----:B0-----:R-:W2:Y:S01]  /*78540*/  LDL.LU R12, [R1+0x560] ;  /* 0x00056000010c7983 */ /* 0x001ea20000300800 */
[----:B------:R-:W2:Y:S02]  /*78550*/  LDL.LU R13, [R1+0x564] ;  /* 0x00056400010d7983 */ /* 0x000ea40000300800 */
[----:B------:R-:W2:Y:S02]  /*78560*/  LDL.LU R14, [R1+0x568] ;  /* 0x00056800010e7983 */ /* 0x000ea40000300800 */
[----:B------:R-:W2:Y:S01]  /*78570*/  LDL.LU R15, [R1+0x56c] ;  /* 0x00056c00010f7983 */ /* 0x000ea20000300800 */
[----:B------:R0:W-:Y:S01]  /*78580*/  STL.64 [R1+0x26c8], R18 ;  /* 0x0026c81201007387 */ /* 0x0001e20000100a00 */
[----:B------:R-:W2:Y:S02]  /*78590*/  LDL.LU R16, [R1+0x5a0] ;  /* 0x0005a00001107983 */ /* 0x000ea40000300800 */
[----:B------:R-:W2:Y:S01]  /*785a0*/  LDL.LU R17, [R1+0x5a4] ;  /* 0x0005a40001117983 */ /* 0x000ea20000300800 */
[----:B0-----:R-:W2:Y:S01]  /*785b0*/  LDL.LU R18, [R1+0x5a8] ;  /* 0x0005a80001127983 */ /* 0x001ea20000300800 */
[----:B------:R-:W2:Y:S03]  /*785c0*/  LDL.LU R19, [R1+0x5ac] ;  /* 0x0005ac0001137983 */ /* 0x000ea60000300800 */
[----:B--2---:R0:W-:Y:S01]  /*785d0*/  STL.64 [R1+0x26d8], R18 ;  /* 0x0026d81201007387 */ /* 0x0041e20000100a00 */
[----:B------:R-:W-:Y:S02]  /*785e0*/  STL.64 [R1+0x26d0], R16 ;  /* 0x0026d01001007387 */ /* 0x000fe40000100a00 */
[----:B0-----:R-:W-:Y:S01]  /*785f0*/  IMAD.MOV.U32 R18, RZ, RZ, R7 ;  /* 0x000000ffff127224 */ /* 0x001fe200078e0007 */
[----:B------:R-:W-:Y:S01]  /*78600*/  MOV R19, R29 ;  /* 0x0000001d00137202 */ /* 0x000fe20000000f00 */
[----:B------:R-:W3:Y:S04]  /*78610*/  LDL.LU R7, [R1+0x2720] ;  /* 0x0027200001077983 */ /* 0x000ee80000300800 */
        /* <DEDUP_REMOVED lines=34> */
[----:B----4-:R-:W-:Y:S01]  /*78840*/  IMAD.MOV.U32 R18, RZ, RZ, R8 ;  /* 0x000000ffff127224 */ /* 0x010fe200078e0008 */
[----:B------:R-:W-:Y:S01]  /*78850*/  MOV R19, R3 ;  /* 0x0000000300137202 */ /* 0x000fe20000000f00 */
[----:B--2---:R-:W-:Y:S01]  /*78860*/  STL.64 [R1+0x2718], R14 ;  /* 0x0027180e01007387 */ /* 0x004fe20000100a00 */
[----:B------:R0:W-:Y:S03]  /*78870*/  STL.64 [R1+0x2710], R12 ;  /* 0x0027100c01007387 */ /* 0x0001e60000100a00 */
[----:B0-----:R-:W3:Y:S01]  /*78880*/  LDL.LU R12, [R1+0x5d0] ;  /* 0x0005d000010c7983 */ /* 0x001ee20000300800 */
[----:B------:R-:W3:Y:S02]  /*78890*/  LDL.LU R13, [R1+0x5d4] ;  /* 0x0005d400010d7983 */ /* 0x000ee40000300800 */
[----:B------:R-:W3:Y:S02]  /*788a0*/  LDL.LU R14, [R1+0x5d8] ;  /* 0x0005d800010e7983 */ /* 0x000ee40000300800 */
[----:B------:R-:W3:Y:S01]  /*788b0*/  LDL.LU R15, [R1+0x5dc] ;  /* 0x0005dc00010f7983 */ /* 0x000ee20000300800 */
        /* <DEDUP_REMOVED lines=8> */
[----:B-1----:R-:W-:Y:S01]  /*78940*/  STL.64 [R1+0x2480], R26 ;  /* 0x0024801a01007387 */ /* 0x002fe20000100a00 */
[----:B------:R-:W-:Y:S01]  /*78950*/  STL.64 [R1+0x2478], R24 ;  /* 0x0024781801007387 */ /* 0x000fe20000100a00 */
        /* <DEDUP_REMOVED lines=15> */
[----:B------:R-:W3:Y:S01]  /*78a50*/  LDL.LU.64 R14, [R1+0x26e8] ;  /* 0x0026e800010e7983 */ /* 0x000ee20000300a00 */
[----:B------:R-:W3:Y:S11]  /*78a60*/  LDL.LU.64 R12, [R1+0x26e0] ;  /* 0x0026e000010c7983 */ /* 0x000ef60000300a00 */
[----:B------:R-:W-:Y:S09]  /*78a70*/  @!UPT UIADD3 URZ, URZ, URZ, URZ ;  /* 0x0000003f3f3ff290 */ /* 0x000ff2000fffe03f */
[----:B------:R-:W-:Y:S01]  /*78a80*/  STL.64 [R1+0xd10], R16 ;  /* 0x000d101001007387 */ /* 0x000fe20000100a00 */
[----:B------:R0:W-:Y:S03]  /*78a90*/  STL.64 [R1+0xd18], R18 ;  /* 0x000d181201007387 */ /* 0x0001e60000100a00 */
[----:B0-----:R-:W2:Y:S01]  /*78aa0*/  LDL.LU.64 R18, [R1+0x26d8] ;  /* 0x0026d80001127983 */ /* 0x001ea20000300a00 */
[----:B------:R-:W2:Y:S01]  /*78ab0*/  LDL.LU.64 R16, [R1+0x26d0] ;  /* 0x0026d00001107983 */ /* 0x000ea20000300a00 */
[----:B------:R-:W-:Y:S02]  /*78ac0*/  MOV R26, R2 ;  /* 0x00000002001a7202 */ /* 0x000fe40000000f00 */
[----:B------:R-:W-:-:S07]  /*78ad0*/  MOV R27, R0 ;  /* 0x00000000001b7202 */ /* 0x000fce0000000f00 */
[C---:B--2---:R-:W-:Y:S01]  /*78ae0*/  HMMA.16816.F32.BF16 R24, R4.reuse, R26, R16 ;  /* 0x0000001a0418723c */ /* 0x044fe20000041810 */
[----:B------:R-:W3:Y:S11]  /*78af0*/  LDL.LU.64 R18, [R1+0x26c8] ;  /* 0x0026c80001127983 */ /* 0x000ef60000300a00 */
[----:B------:R-:W-:Y:S11]  /*78b00*/  @!UPT UIADD3 URZ, URZ, URZ, URZ ;  /* 0x0000003f3f3ff290 */ /* 0x000ff6000fffe03f */
[----:B------:R0:W-:Y:S01]  /*78b10*/  STL.64 [R1+0xd00], R24 ;  /* 0x000d001801007387 */ /* 0x0001e20000100a00 */
[----:B------:R1:W-:Y:S03]  /*78b20*/  STL.64 [R1+0xd08], R26 ;  /* 0x000d081a01007387 */ /* 0x0003e60000100a00 */
[----:B0-----:R-:W2:Y:S01]  /*78b30*/  LDL.LU R24, [R1+0x2a0] ;  /* 0x0002a00001187983 */ /* 0x001ea20000300800 */
[----:B------:R-:W2:Y:S02]  /*78b40*/  LDL.LU R25, [R1+0x2a4] ;  /* 0x0002a40001197983 */ /* 0x000ea40000300800 */
[----:B-1----:R-:W2:Y:S02]  /*78b50*/  LDL.LU R26, [R1+0x2a8] ;  /* 0x0002a800011a7983 */ /* 0x002ea40000300800 */
[----:B------:R-:W2:Y:S01]  /*78b60*/  LDL.LU R27, [R1+0x2ac] ;  /* 0x0002ac00011b7983 */ /* 0x000ea20000300800 */
[C---:B---3--:R-:W-:Y:S01]  /*78b70*/  HMMA.16816.F32.BF16 R16, R4.reuse, R18, R12 ;  /* 0x000000120410723c */ /* 0x048fe2000004180c */
[----:B--2---:R0:W-:Y:S01]  /*78b80*/  STL.64 [R1+0x25c8], R26 ;  /* 0x0025c81a01007387 */ /* 0x0041e20000100a00 */
[----:B------:R-:W-:Y:S03]  /*78b90*/  STL.64 [R1+0x25c0], R24 ;  /* 0x0025c01801007387 */ /* 0x000fe60000100a00 */
[----:B0-----:R-:W2:Y:S01]  /*78ba0*/  LDL.LU.64 R26, [R1+0xc8] ;  /* 0x0000c800011a7983 */ /* 0x001ea20000300a00 */
[----:B------:R-:W3:Y:S02]  /*78bb0*/  LDL.LU.64 R14, [R1+0x26c0] ;  /* 0x0026c000010e7983 */ /* 0x000ee40000300a00 */
[----:B------:R-:W3:Y:S11]  /*78bc0*/  LDL.LU.64 R12, [R1+0x26b8] ;  /* 0x0026b800010c7983 */ /* 0x000ef60000300a00 */
[----:B------:R-:W-:Y:S04]  /*78bd0*/  @!UPT UIADD3 URZ, URZ, URZ, URZ ;  /* 0x0000003f3f3ff290 */ /* 0x000fe8000fffe03f */
[----:B------:R-:W-:Y:S01]  /*78be0*/  STL.64 [R1+0xcf0], R16 ;  /* 0x000cf01001007387 */ /* 0x000fe20000100a00 */
[----:B------:R0:W-:Y:S04]  /*78bf0*/  STL.64 [R1+0xcf8], R18 ;  /* 0x000cf81201007387 */ /* 0x0001e80000100a00 */
        /* <DEDUP_REMOVED lines=62> */
[----:B0-----:R-:W3:Y:S01]  /*78fe0*/  LDL.LU.64 R14, [R1+0x25e8] ;  /* 0x0025e800010e7983 */ /* 0x001ee20000300a00 */
[----:B------:R-:W-:Y:S02]  /*78ff0*/  STL [R1+0x250c], R19 ;  /* 0x00250c1301007387 */ /* 0x000fe40000100800 */
[----:B------:R0:W-:Y:S02]  /*79000*/  STL [R1+0x2528], R18 ;  /* 0x0025281201007387 */ /* 0x0001e40000100800 */
[----:B0-----:R-:W2:Y:S01]  /*79010*/  LDL.LU.64 R18, [R1+0xa8] ;  /* 0x0000a80001127983 */ /* 0x001ea20000300a00 */
[C---:B---3--:R-:W-:Y:S11]  /*79020*/  HMMA.16816.F32.BF16 R8, R4.reuse, R14, R8 ;  /* 0x0000000e0408723c */ /* 0x048ff60000041808 */
[----:B------:R-:W-:Y:S11]  /*79030*/  @!UPT UIADD3 URZ, URZ, URZ, URZ ;  /* 0x0000003f3f3ff290 */ /* 0x000ff6000fffe03f */
[----:B------:R-:W-:Y:S01]  /*79040*/  @!UPT UIADD3 URZ, URZ, URZ, URZ ;  /* 0x0000003f3f3ff290 */ /* 0x000fe2000fffe03f */
[----:B------:R-:W-:Y:S01]  /*79050*/  STL.64 [R1+0xd40], R8 ;  /* 0x000d400801007387 */ /* 0x000fe20000100a00 */
[----:B------:R0:W-:Y:S03]  /*79060*/  STL.64 [R1+0xd48], R10 ;  /* 0x000d480a01007387 */ /* 0x0001e60000100a00 */
[----:B0-----:R-:W4:Y:S01]  /*79070*/  LDL.LU.64 R10, [R1+0x25e0] ;  /* 0x0025e000010a7983 */ /* 0x001f220000300a00 */
[----:B------:R-:W-:Y:S02]  /*79080*/  STL [R1+0x24e8], R14 ;  /* 0x0024e80e01007387 */ /* 0x000fe40000100800 */
[----:B------:R0:W-:Y:S02]  /*79090*/  STL [R1+0x24d4], R15 ;  /* 0x0024d40f01007387 */ /* 0x0001e40000100800 */
[----:B0-----:R-:W3:Y:S01]  /*790a0*/  LDL.LU.64 R14, [R1+0xb8] ;  /* 0x0000b800010e7983 */ /* 0x001ee20000300a00 */
[----:B----4-:R-:W-:Y:S03]  /*790b0*/  HMMA.16816.F32.BF16 R4, R4, R10, R20 ;  /* 0x0000000a0404723c */ /* 0x010fe60000041814 */
[----:B------:R-:W3:Y:S01]  /*790c0*/  LDL.LU.64 R22, [R1+0x25d8] ;  /* 0x0025d80001167983 */ /* 0x000ee20000300a00 */
[----:B------:R-:W3:Y:S11]  /*790d0*/  LDL.LU.64 R20, [R1+0x25d0] ;  /* 0x0025d00001147983 */ /* 0x000ef60000300a00 */
[----:B------:R-:W-:Y:S08]  /*790e0*/  @!UPT UIADD3 URZ, URZ, URZ, URZ ;  /* 0x0000003f3f3ff290 */ /* 0x000ff0000fffe03f */
[----:B------:R0:W-:Y:S01]  /*790f0*/  STL.64 [R1+0xc60], R4 ;  /* 0x000c600401007387 */ /* 0x0001e20000100a00 */
[----:B------:R1:W-:Y:S03]  /*79100*/  STL.64 [R1+0xc68], R6 ;  /* 0x000c680601007387 */ /* 0x0003e60000100a00 */
[----:B0-----:R-:W3:Y:S01]  /*79110*/  LDL.LU R4, [R1+0x2b0] ;  /* 0x0002b00001047983 */ /* 0x001ee20000300800 */
[----:B------:R-:W3:Y:S02]  /*79120*/  LDL.LU R5, [R1+0x2b4] ;  /* 0x0002b40001057983 */ /* 0x000ee40000300800 */
[----:B-1----:R-:W3:Y:S02]  /*79130*/  LDL.LU R6, [R1+0x2b8] ;  /* 0x0002b80001067983 */ /* 0x002ee40000300800 */
[----:B------:R-:W3:Y:S01]  /*79140*/  LDL.LU R7, [R1+0x2bc] ;  /* 0x0002bc0001077983 */ /* 0x000ee20000300800 */
[----:B------:R0:W-:Y:S01]  /*79150*/  STL.64 [R1+0x2488], R10 ;  /* 0x0024880a01007387 */ /* 0x0001e20000100a00 */
[----:B------:R-:W2:Y:S02]  /*79160*/  LDL.LU R8, [R1+0x2c0] ;  /* 0x0002c00001087983 */ /* 0x000ea40000300800 */
[----:B------:R-:W2:Y:S01]  /*79170*/  LDL.LU R9, [R1+0x2c4] ;  /* 0x0002c40001097983 */ /* 0x000ea20000300800 */
[----:B0-----:R-:W2:Y:S01]  /*79180*/  LDL.LU R10, [R1+0x2c8] ;  /* 0x0002c800010a7983 */ /* 0x001ea20000300800 */
[----:B------:R-:W2:Y:S01]  /*79190*/  LDL.LU R11, [R1+0x2cc] ;  /* 0x0002cc00010b7983 */ /* 0x000ea20000300800 */
[C---:B---3--:R-:W-:Y:S08]  /*791a0*/  HMMA.16816.F32.BF16 R4, R20.reuse, R14, R4 ;  /* 0x0000000e1404723c */ /* 0x048ff00000041804 */
[----:B--2---:R-:W-:Y:S11]  /*791b0*/  HMMA.16816.F32.BF16 R8, R20, R26, R8 ;  /* 0x0000001a1408723c */ /* 0x004ff60000041808 */
[----:B------:R-:W-:Y:S11]  /*791c0*/  @!UPT UIADD3 URZ, URZ, URZ, URZ ;  /* 0x0000003f3f3ff290 */ /* 0x000ff6000fffe03f */
[----:B------:R-:W-:Y:S01]  /*791d0*/  @!UPT UIADD3 URZ, URZ, URZ, URZ ;  /* 0x0000003f3f3ff290 */ /* 0x000fe2000fffe03f */
[----:B------:R0:W-:Y:S01]  /*791e0*/  STL.64 [R1+0xd90], R8 ;  /* 0x000d900801007387 */ /* 0x0001e20000100a00 */
[----:B------:R-:W-:Y:S01]  /*791f0*/  STL.64 [R1+0xd98], R10 ;  /* 0x000d980a01007387 */ /* 0x000fe20000100a00 */
[----:B0-----:R-:W-:Y:S01]  /*79200*/  MOV R8, R27 ;  /* 0x0000001b00087202 */ /* 0x001fe20000000f00 */
[----:B------:R-:W-:Y:S02]  /*79210*/  IMAD.MOV.U32 R9, RZ, RZ, R26 ;  /* 0x000000ffff097224 */ /* 0x000fe400078e001a */
[----:B------:R-:W2:Y:S01]  /*79220*/  LDL.LU.64 R26, [R1+0x25c8] ;  /* 0x0025c800011a7983 */ /* 0x000ea20000300a00 */
[----:B------:R-:W2:Y:S02]  /*79230*/  LDL.LU.64 R24, [R1+0x25c0] ;  /* 0x0025c00001187983 */ /* 0x000ea40000300a00 */
[----:B------:R-:W-:Y:S02]  /*79240*/  STL [R1+0x24f4], R8 ;  /* 0x0024f40801007387 */ /* 0x000fe40000100800 */
[----:B------:R-:W-:Y:S01]  /*79250*/  STL [R1+0x24f0], R9 ;  /* 0x0024f00901007387 */ /* 0x000fe20000100800 */
[----:B------:R-:W-:Y:S01]  /*79260*/  STL.64 [R1+0xda0], R4 ;  /* 0x000da00401007387 */ /* 0x000fe20000100a00 */
[----:B------:R0:W-:Y:S03]  /*79270*/  STL.64 [R1+0xda8], R6 ;  /* 0x000da80601007387 */ /* 0x0001e60000100a00 */
[----:B0-----:R-:W3:Y:S01]  /*79280*/  LDL.LU.64 R6, [R1+0x8] ;  /* 0x0000080001067983 */ /* 0x001ee20000300a00 */
[----:B------:R-:W-:-:S02]  /*79290*/  MOV R10, R15 ;  /* 0x0000000f000a7202 */ /* 0x000fc40000000f00 */
[----:B------:R-:W-:Y:S01]  /*792a0*/  MOV R11, R14 ;  /* 0x0000000e000b7202 */ /* 0x000fe20000000f00 */
[----:B---3--:R2:W-:Y:S02]  /*792b0*/  STL.64 [R1+0x2520], R6 ;  /* 0x0025200601007387 */ /* 0x0085e40000100a00 */
[C---:B--2---:R-:W-:Y:S02]  /*792c0*/  HMMA.16816.F32.BF16 R4, R20.reuse, R18, R24 ;  /* 0x000000121404723c */ /* 0x044fe40000041818 */
[----:B------:R0:W-:Y:S01]  /*792d0*/  STL [R1+0x24fc], R10 ;  /* 0x0024fc0a01007387 */ /* 0x0001e20000100800 */
[----:B------:R1:W-:Y:S04]  /*792e0*/  STL [R1+0x24f8], R11 ;  /* 0x0024f80b01007387 */ /* 0x0003e80000100800 */
[----:B------:R-:W-:Y:S01]  /*792f0*/  IMAD.MOV.U32 R25, RZ, RZ, R18 ;  /* 0x000000ffff197224 */ /* 0x000fe200078e0012 */
[----:B------:R-:W-:Y:S11]  /*79300*/  MOV R24, R19 ;  /* 0x0000001300187202 */ /* 0x000ff60000000f00 */
[----:B------:R-:W-:Y:S04]  /*79310*/  @!UPT UIADD3 URZ, URZ, URZ, URZ ;  /* 0x0000003f3f3ff290 */ /* 0x000fe8000fffe03f */
[----:B------:R-:W-:Y:S01]  /*79320*/  STL.64 [R1+0xdb0], R4 ;  /* 0x000db00401007387 */ /* 0x000fe20000100a00 */
[----:B------:R-:W-:Y:S02]  /*79330*/  STL.64 [R1+0xdb8], R6 ;  /* 0x000db80601007387 */ /* 0x000fe40000100a00 */
[----:B------:R-:W2:Y:S02]  /*79340*/  LDL.LU R16, [R1+0x210] ;  /* 0x0002100001107983 */ /* 0x000ea40000300800 */
[----:B------:R-:W2:Y:S01]  /*79350*/  LDL.LU R17, [R1+0x214] ;  /* 0x0002140001117983 */ /* 0x000ea20000300800 */
[----:B------:R-:W3:Y:S01]  /*79360*/  LDL.LU R18, [R1+0x218] ;  /* 0x0002180001127983 */ /* 0x000ee20000300800 */
[----:B------:R-:W3:Y:S02]  /*79370*/  LDL.LU R19, [R1+0x21c] ;  /* 0x00021c0001137983 */ /* 0x000ee40000300800 */
[----:B------:R-:W4:Y:S02]  /*79380*/  LDL.LU R8, [R1+0x250] ;  /* 0x0002500001087983 */ /* 0x000f240000300800 */
[----:B------:R-:W4:Y:S01]  /*79390*/  LDL.LU R9, [R1+0x254] ;  /* 0x0002540001097983 */ /* 0x000f220000300800 */
[----:B0-----:R-:W2:Y:S01]  /*793a0*/  LDL.LU R10, [R1+0x258] ;  /* 0x00025800010a7983 */ /* 0x001ea20000300800 */
[----:B-1----:R-:W2:Y:S02]  /*793b0*/  LDL.LU R11, [R1+0x25c] ;  /* 0x00025c00010b7983 */ /* 0x002ea40000300800 */
[----:B------:R-:W2:Y:S02]  /*793c0*/  LDL.LU.64 R14, [R1+0x88] ;  /* 0x00008800010e7983 */ /* 0x000ea40000300a00 */
[----:B--2---:R-:W-:Y:S01]  /*793d0*/  STL.64 [R1+0x25b8], R14 ;  /* 0x0025b80e01007387 */ /* 0x004fe20000100a00 */
[----:B------:R0:W-:Y:S02]  /*793e0*/  STL.64 [R1+0x2588], R10 ;  /* 0x0025880a01007387 */ /* 0x0001e40000100a00 */
[----:B----4-:R-:W-:Y:S01]  /*793f0*/  STL.64 [R1+0x2580], R8 ;  /* 0x0025800801007387 */ /* 0x010fe20000100a00 */
[----:B0-----:R-:W2:Y:S04]  /*79400*/  LDL.LU.64 R10, [R1+0x68] ;  /* 0x00006800010a7983 */ /* 0x001ea80000300a00 */
[----:B--2---:R0:W-:Y:S04]  /*79410*/  STL.64 [R1+0x2598], R10 ;  /* 0x0025980a01007387 */ /* 0x0041e80000100a00 */
[----:B0-----:R-:W2:Y:S04]  /*79420*/  LDL.LU.64 R10, [R1+0x78] ;  /* 0x00007800010a7983 */ /* 0x001ea80000300a00 */
[----:B--2---:R0:W-:Y:S01]  /*79430*/  STL.64 [R1+0x25b0], R10 ;  /* 0x0025b00a01007387 */ /* 0x0041e20000100a00 */
[----:B------:R-:W2:Y:S02]  /*79440*/  LDL.LU R8, [R1+0x280] ;  /* 0x0002800001087983 */ /* 0x000ea40000300800 */
[----:B------:R-:W2:Y:S01]  /*79450*/  LDL.LU R9, [R1+0x284] ;  /* 0x0002840001097983 */ /* 0x000ea20000300800 */
[----:B0-----:R-:W2:Y:S01]  /*79460*/  LDL.LU R10, [R1+0x288] ;  /* 0x00028800010a7983 */ /* 0x001ea20000300800 */
[----:B------:R-:W2:Y:S02]  /*79470*/  LDL.LU R11, [R1+0x28c] ;  /* 0x00028c00010b7983 */ /* 0x000ea40000300800 */
[----:B------:R-:W4:Y:S02]  /*79480*/  LDL.LU.64 R14, [R1+0x98] ;  /* 0x00009800010e7983 */ /* 0x000f240000300a00 */
[----:B---3--:R0:W-:Y:S01]  /*79490*/  STL.64 [R1+0x2538], R18 ;  /* 0x0025381201007387 */ /* 0x0081e20000100a00 */
[----:B------:R-:W-:Y:S04]  /*794a0*/  STL.64 [R1+0x2530], R16 ;  /* 0x0025301001007387 */ /* 0x000fe80000100a00 */
[----:B0-----:R-:W3:Y:S04]  /*794b0*/  LDL.LU.64 R18, [R1+0x28] ;  /* 0x0000280001127983 */ /* 0x001ee80000300a00 */
[----:B---3--:R0:W-:Y:S04]  /*794c0*/  STL.64 [R1+0x2548], R18 ;  /* 0x0025481201007387 */ /* 0x0081e80000100a00 */
[----:B0-----:R-:W3:Y:S04]  /*794d0*/  LDL.LU.64 R18, [R1+0x38] ;  /* 0x0000380001127983 */ /* 0x001ee80000300a00 */
[----:B---3--:R0:W-:Y:S04]  /*794e0*/  STL.64 [R1+0x2560], R18 ;  /* 0x0025601201007387 */ /* 0x0081e80000100a00 */
[----:B0-----:R-:W3:Y:S04]  /*794f0*/  LDL.LU.64 R18, [R1+0x48] ;  /* 0x0000480001127983 */ /* 0x001ee80000300a00 */
[----:B---3--:R0:W-:Y:S04]  /*79500*/  STL.64 [R1+0x2578], R18 ;  /* 0x0025781201007387 */ /* 0x0081e80000100a00 */
[----:B0-----:R-:W3:Y:S04]  /*79510*/  LDL.LU.64 R18, [R1+0x58] ;  /* 0x0000580001127983 */ /* 0x001ee80000300a00 */
[----:B---3--:R0:W-:Y:S01]  /*79520*/  STL.64 [R1+0x2590], R18 ;  /* 0x0025901201007387 */ /* 0x0081e20000100a00 */
[----:B------:R-:W3:Y:S02]  /*79530*/  LDL.LU R16, [R1+0x260] ;  /* 0x0002600001107983 */ /* 0x000ee40000300800 */
[----:B------:R-:W3:Y:S01]  /*79540*/  LDL.LU R17, [R1+0x264] ;  /* 0x0002640001117983 */ /* 0x000ee20000300800 */
[----:B0-----:R-:W2:Y:S01]  /*79550*/  LDL.LU R18, [R1+0x268] ;  /* 0x0002680001127983 */ /* 0x001ea20000300800 */
[----:B------:R-:W2:Y:S03]  /*79560*/  LDL.LU R19, [R1+0x26c] ;  /* 0x00026c0001137983 */ /* 0x000ea60000300800 */
[----:B--2---:R-:W-:Y:S01]  /*79570*/  STL.64 [R1+0x25a8], R18 ;  /* 0x0025a81201007387 */ /* 0x004fe20000100a00 */
[----:B---3--:R0:W-:Y:S03]  /*79580*/  STL.64 [R1+0x25a0], R16 ;  /* 0x0025a01001007387 */ /* 0x0081e60000100a00 */
        /* <DEDUP_REMOVED lines=22> */
[----:B------:R0:W-:Y:S01]  /*796f0*/  STL [R1+0x2504], R24 ;  /* 0x0025041801007387 */ /* 0x0001e20000100800 */
[----:B------:R1:W-:Y:S03]  /*79700*/  STL [R1+0x2500], R25 ;  /* 0x0025001901007387 */ /* 0x0003e60000100800 */
[----:B0-----:R-:W4:Y:S01]  /*79710*/  LDL.LU R24, [R1+0x290] ;  /* 0x0002900001187983 */ /* 0x001f220000300800 */
[----:B-1----:R-:W4:Y:S02]  /*79720*/  LDL.LU R25, [R1+0x294] ;  /* 0x0002940001197983 */ /* 0x002f240000300800 */
[----:B------:R-:W4:Y:S02]  /*79730*/  LDL.LU R26, [R1+0x298] ;  /* 0x00029800011a7983 */ /* 0x000f240000300800 */
[----:B------:R-:W4:Y:S02]  /*79740*/  LDL.LU R27, [R1+0x29c] ;  /* 0x00029c00011b7983 */ /* 0x000f240000300800 */
[C---:B----4-:R-:W-:Y:S11]  /*79750*/  HMMA.16816.F32.BF16 R24, R20.reuse, R14, R24 ;  /* 0x0000000e1418723c */ /* 0x050ff60000041818 */
[----:B------:R-:W-:Y:S11]  /*79760*/  @!UPT UIADD3 URZ, URZ, URZ, URZ ;  /* 0x0000003f3f3ff290 */ /* 0x000ff6000fffe03f */
[----:B------:R-:W-:Y:S01]  /*79770*/  @!UPT UIADD3 URZ, URZ, URZ, URZ ;  /* 0x0000003f3f3ff290 */ /* 0x000fe2000fffe03f */
[----:B------:R-:W-:Y:S01]  /*79780*/  STL.64 [R1+0xdc0], R24 ;  /* 0x000dc01801007387 */ /* 0x000fe20000100a00 */
[----:B------:R0:W-:Y:S02]  /*79790*/  STL.64 [R1+0xdc8], R26 ;  /* 0x000dc81a01007387 */ /* 0x0001e40000100a00 */
[----:B0-----:R-:W-:Y:S02]  /*797a0*/  MOV R27, R14 ;  /* 0x0000000e001b7202 */ /* 0x001fe40000000f00 */
[----:B------:R-:W-:Y:S02]  /*797b0*/  MOV R26, R15 ;  /* 0x0000000f001a7202 */ /* 0x000fe40000000f00 */
[----:B------:R-:W3:Y:S02]  /*797c0*/  LDL.LU.64 R14, [R1+0x25b8] ;  /* 0x0025b800010e7983 */ /* 0x000ee40000300a00 */
[C---:B---3--:R-:W-:Y:S11]  /*797d0*/  HMMA.16816.F32.BF16 R8, R20.reuse, R14, R8 ;  /* 0x0000000e1408723c */ /* 0x048ff60000041808 */
[----:B------:R-:W-:Y:S11]  /*797e0*/  @!UPT UIADD3 URZ, URZ, URZ, URZ ;  /* 0x0000003f3f3ff290 */ /* 0x000ff6000fffe03f */
[----:B------:R-:W-:Y:S01]  /*797f0*/  @!UPT UIADD3 URZ, URZ, URZ, URZ ;  /* 0x0000003f3f3ff290 */ /* 0x000fe2000fffe03f */
        /* <DEDUP_REMOVED lines=9> */
[----:B0-----:R-:W3:Y:S01]  /*79890*/  LDL.LU.64 R18, [R1+0x25a8] ;  /* 0x0025a80001127983 */ /* 0x001ee20000300a00 */
[----:B------:R-:W3:Y:S02]  /*798a0*/  LDL.LU.64 R16, [R1+0x25a0] ;  /* 0x0025a00001107983 */ /* 0x000ee40000300a00 */
[----:B------:R-:W3:Y:S02]  /*798b0*/  LDL.LU.64 R10, [R1+0x2598] ;  /* 0x00259800010a7983 */ /* 0x000ee40000300a00 */
[----:B------:R-:W-:Y:S01]  /*798c0*/  IMAD.MOV.U32 R0, RZ, RZ, R14 ;  /* 0x000000ffff007224 */ /* 0x000fe200078e000e */
        /* <DEDUP_REMOVED lines=53> */
[----:B------:R0:W-:Y:S01]  /*79c20*/  STL.64 [R1+0xec0], R16 ;  /* 0x000ec01001007387 */ /* 0x0001e20000100a00 */
[----:B------:R1:W-:Y:S01]  /*79c30*/  STL.64 [R1+0xec8], R18 ;  /* 0x000ec81201007387 */ /* 0x0003e20000100a00 */
[----:B0-----:R-:W-:Y:S02]  /*79c40*/  MOV R17, R6 ;  /* 0x0000000600117202 */ /* 0x001fe40000000f00 */
[----:B-1----:R-:W2:Y:S01]  /*79c50*/  LDL.LU R18, [R1+0x2528] ;  /* 0x0025280001127983 */ /* 0x002ea20000300800 */
[----:B------:R-:W-:Y:S02]  /*79c60*/  MOV R16, R7 ;  /* 0x0000000700107202 */ /* 0x000fe40000000f00 */
[----:B------:R-:W3:Y:S02]  /*79c70*/  LDL.LU.64 R6, [R1+0x2520] ;  /* 0x0025200001067983 */ /* 0x000ee40000300a00 */
[----:B---3--:R-:W-:Y:S01]  /*79c80*/  HMMA.16816.F32.BF16 R8, R20, R6, R8 ;  /* 0x000000061408723c */ /* 0x008fe20000041808 */
[----:B------:R-:W-:Y:S01]  /*79c90*/  MOV R19, R6 ;  /* 0x0000000600137202 */ /* 0x000fe20000000f00 */
[----:B------:R-:W-:Y:S11]  /*79ca0*/  IMAD.MOV.U32 R29, RZ, RZ, R7 ;  /* 0x000000ffff1d7224 */ /* 0x000ff600078e0007 */
[----:B------:R-:W-:Y:S10]  /*79cb0*/  @!UPT UIADD3 URZ, URZ, URZ, URZ ;  /* 0x0000003f3f3ff290 */ /* 0x000ff4000fffe03f */
[----:B------:R-:W-:Y:S01]  /*79cc0*/  STL.64 [R1+0xed0], R8 ;  /* 0x000ed00801007387 */ /* 0x000fe20000100a00 */
[----:B------:R0:W-:Y:S03]  /*79cd0*/  STL.64 [R1+0xed8], R10 ;  /* 0x000ed80a01007387 */ /* 0x0001e60000100a00 */
[----:B0-----:R-:W3:Y:S01]  /*79ce0*/  LDL.LU.64 R10, [R1+0x2518] ;  /* 0x00251800010a7983 */ /* 0x001ee20000300a00 */
[----:B------:R-:W4:Y:S02]  /*79cf0*/  LDL.LU.64 R8, [R1+0x2510] ;  /* 0x0025100001087983 */ /* 0x000f240000300a00 */
        /* <DEDUP_REMOVED lines=17> */
[----:B------:R-:W-:Y:S01]  /*79e10*/  STL.64 [R1+0x2338], R4 ;  /* 0x0023380401007387 */ /* 0x000fe20000100a00 */
[----:B0-----:R-:W-:-:S02]  /*79e20*/  MOV R6, R19 ;  /* 0x0000001300067202 */ /* 0x001fc40000000f00 */
[----:B------:R-:W-:Y:S01]  /*79e30*/  MOV R7, R29 ;  /* 0x0000001d00077202 */ /* 0x000fe20000000f00 */
[----:B------:R-:W2:Y:S01]  /*79e40*/  LDL.LU R19, [R1+0x250c] ;  /* 0x00250c0001137983 */ /* 0x000ea20000300800 */
[----:B------:R-:W2:Y:S03]  /*79e50*/  LDL.LU R29, [R1+0x2508] ;  /* 0x00250800011d7983 */ /* 0x000ea60000300800 */
[----:B------:R0:W-:Y:S02]  /*79e60*/  STL.64 [R1+0x2358], R6 ;  /* 0x0023580601007387 */ /* 0x0001e40000100a00 */
[----:B0-----:R-:W-:Y:S01]  /*79e70*/  MOV R6, R17 ;  /* 0x0000001100067202 */ /* 0x001fe20000000f00 */
[----:B------:R-:W-:-:S05]  /*79e80*/  IMAD.MOV.U32 R7, RZ, RZ, R16 ;  /* 0x000000ffff077224 */ /* 0x000fca00078e0010 */
[----:B------:R0:W-:Y:S02]  /*79e90*/  STL.64 [R1+0x2370], R6 ;  /* 0x0023700601007387 */ /* 0x0001e40000100a00 */
[----:B0-----:R-:W-:Y:S02]  /*79ea0*/  MOV R6, R13 ;  /* 0x0000000d00067202 */ /* 0x001fe40000000f00 */
[----:B------:R-:W-:-:S05]  /*79eb0*/  MOV R7, R12 ;  /* 0x0000000c00077202 */ /* 0x000fca0000000f00 */
[----:B------:R0:W-:Y:S01]  /*79ec0*/  STL.64 [R1+0x2388], R6 ;  /* 0x0023880601007387 */ /* 0x0001e20000100a00 */
[----:B------:R-:W3:Y:S02]  /*79ed0*/  LDL.LU R4, [R1+0x1f0] ;  /* 0x0001f00001047983 */ /* 0x000ee40000300800 */
[----:B------:R-:W3:Y:S01]  /*79ee0*/  LDL.LU R5, [R1+0x1f4] ;  /* 0x0001f40001057983 */ /* 0x000ee20000300800 */
[----:B0-----:R-:W3:Y:S01]  /*79ef0*/  LDL.LU R6, [R1+0x1f8] ;  /* 0x0001f80001067983 */ /* 0x001ee20000300800 */
[----:B------:R-:W4:Y:S02]  /*79f00*/  LDL.LU R12, [R1+0x11f4] ;  /* 0x0011f400010c7983 */ /* 0x000f240000300800 */
[----:B------:R-:W4:Y:S02]  /*79f10*/  LDL.LU R13, [R1+0xe14] ;  /* 0x000e1400010d7983 */ /* 0x000f240000300800 */
[----:B------:R-:W4:Y:S01]  /*79f20*/  LDL.LU R16, [R1+0x11f0] ;  /* 0x0011f00001107983 */ /* 0x000f220000300800 */
[----:B------:R-:W4:Y:S01]  /*79f30*/  LDL.LU R17, [R1+0xe10] ;  /* 0x000e100001117983 */ /* 0x000f220000300800 */
[----:B--2---:R-:W-:-:S03]  /*79f40*/  MOV R7, R29 ;  /* 0x0000001d00077202 */ /* 0x004fc60000000f00 */
[----:B------:R-:W2:Y:S04]  /*79f50*/  LDL.LU R29, [R1+0x11ec] ;  /* 0x0011ec00011d7983 */ /* 0x000ea80000300800 */
[----:B---3--:R-:W-:Y:S11]  /*79f60*/  HMMA.16816.F32.BF16 R4, R20, R18, R4 ;  /* 0x000000121404723c */ /* 0x008ff60000041804 */
[----:B------:R-:W-:Y:S11]  /*79f70*/  @!UPT UIADD3 URZ, URZ, URZ, URZ ;  /* 0x0000003f3f3ff290 */ /* 0x000ff6000fffe03f */
[----:B------:R-:W-:Y:S01]  /*79f80*/  @!UPT UIADD3 URZ, URZ, URZ, URZ ;  /* 0x0000003f3f3ff290 */ /* 0x000fe2000fffe03f */
[----:B------:R-:W-:Y:S01]  /*79f90*/  STL.64 [R1+0xee0], R4 ;  /* 0x000ee00401007387 */ /* 0x000fe20000100a00 */
[----:B------:R0:W-:Y:S02]  /*79fa0*/  STL.64 [R1+0xee8], R6 ;  /* 0x000ee80601007387 */ /* 0x0001e40000100a00 */
[----:B0-----:R-:W-:Y:S01]  /*79fb0*/  IMAD.MOV.U32 R6, RZ, RZ, R24 ;  /* 0x000000ffff067224 */ /* 0x001fe200078e0018 */
[----:B------:R-:W-:Y:S01]  /*79fc0*/  MOV R7, R25 ;  /* 0x0000001900077202 */ /* 0x000fe20000000f00 */
[----:B------:R-:W3:Y:S01]  /*79fd0*/  LDL.LU R24, [R1+0x2504] ;  /* 0x0025040001187983 */ /* 0x000ee20000300800 */
[----:B------:R-:W2:Y:S03]  /*79fe0*/  LDL.LU R25, [R1+0x2500] ;  /* 0x0025000001197983 */ /* 0x000ea60000300800 */
[----:B------:R-:W-:Y:S01]  /*79ff0*/  STL.64 [R1+0x23a0], R6 ;  /* 0x0023a00601007387 */ /* 0x000fe20000100a00 */
[----:B------:R-:W-:Y:S02]  /*7a000*/  STL.64 [R1+0x2350], R18 ;  /* 0x0023501201007387 */ /* 0x000fe40000100a00 */
[----:B----4-:R0:W-:Y:S02]  /*7a010*/  STL.64 [R1+0x2348], R16 ;  /* 0x0023481001007387 */ /* 0x0101e40000100a00 */
[----:B0-----:R-:W4:Y:S01]  /*7a020*/  LDL.LU R16, [R1+0x100] ;  /* 0x0001000001107983 */ /* 0x001f220000300800 */
[----:B------:R-:W4:Y:S02]  /*7a030*/  LDL.LU R17, [R1+0x104] ;  /* 0x0001040001117983 */ /* 0x000f240000300800 */
[----:B------:R-:W2:Y:S02]  /*7a040*/  LDL.LU R18, [R1+0x108] ;  /* 0x0001080001127983 */ /* 0x000ea40000300800 */
[----:B------:R-:W2:Y:S01]  /*7a050*/  LDL.LU R19, [R1+0x10c] ;  /* 0x00010c0001137983 */ /* 0x000ea20000300800 */
[----:B------:R-:W-:-:S02]  /*7a060*/  MOV R6, R10 ;  /* 0x0000000a00067202 */ /* 0x000fc40000000f00 */
[----:B------:R-:W-:Y:S01]  /*7a070*/  MOV R7, R11 ;  /* 0x0000000b00077202 */ /* 0x000fe20000000f00 */
[----:B------:R-:W3:Y:S01]  /*7a080*/  LDL.LU R10, [R1+0x24fc] ;  /* 0x0024fc00010a7983 */ /* 0x000ee20000300800 */
[----:B------:R-:W3:Y:S03]  /*7a090*/  LDL.LU R11, [R1+0x24f8] ;  /* 0x0024f800010b7983 */ /* 0x000ee60000300800 */
[----:B------:R0:W-:Y:S02]  /*7a0a0*/  STL.64 [R1+0x23b8], R6 ;  /* 0x0023b80601007387 */ /* 0x0001e40000100a00 */
[----:B0-----:R-:W-:Y:S01]  /*7a0b0*/  IMAD.MOV.U32 R6, RZ, RZ, R8 ;  /* 0x000000ffff067224 */ /* 0x001fe200078e0008 */
[----:B------:R-:W-:Y:S01]  /*7a0c0*/  MOV R7, R9 ;  /* 0x0000000900077202 */ /* 0x000fe20000000f00 */
[----:B------:R-:W3:Y:S01]  /*7a0d0*/  LDL.LU R8, [R1+0x24f4] ;  /* 0x0024f40001087983 */ /* 0x000ee20000300800 */
[----:B------:R-:W3:Y:S03]  /*7a0e0*/  LDL.LU R9, [R1+0x24f0] ;  /* 0x0024f00001097983 */ /* 0x000ee60000300800 */
[----:B------:R-:W-:Y:S04]  /*7a0f0*/  STL.64 [R1+0x23d0], R6 ;  /* 0x0023d00601007387 */ /* 0x000fe80000100a00 */
[----:B--2---:R-:W-:Y:S01]  /*7a100*/  STL.64 [R1+0x2368], R18 ;  /* 0x0023681201007387 */ /* 0x004fe20000100a00 */
[----:B----4-:R0:W-:Y:S03]  /*7a110*/  STL.64 [R1+0x2360], R16 ;  /* 0x0023601001007387 */ /* 0x0101e60000100a00 */
[----:B0-----:R-:W2:Y:S01]  /*7a120*/  LDL.LU R16, [R1+0x110] ;  /* 0x0001100001107983 */ /* 0x001ea20000300800 */
[----:B------:R-:W2:Y:S02]  /*7a130*/  LDL.LU R17, [R1+0x114] ;  /* 0x0001140001117983 */ /* 0x000ea40000300800 */
[----:B------:R-:W4:Y:S02]  /*7a140*/  LDL.LU R18, [R1+0x118] ;  /* 0x0001180001127983 */ /* 0x000f240000300800 */
[----:B------:R-:W4:Y:S01]  /*7a150*/  LDL.LU R19, [R1+0x11c] ;  /* 0x00011c0001137983 */ /* 0x000f220000300800 */
[----:B------:R-:W-:-:S02]  /*7a160*/  MOV R6, R2 ;  /* 0x0000000200067202 */ /* 0x000fc40000000f00 */
[----:B------:R-:W-:Y:S01]  /*7a170*/  MOV R7, R14 ;  /* 0x0000000e00077202 */ /* 0x000fe20000000f00 */
[----:B------:R-:W3:Y:S01]  /*7a180*/  LDL.LU R2, [R1+0x24ec] ;  /* 0x0024ec0001027983 */ /* 0x000ee20000300800 */
[----:B------:R-:W3:Y:S03]  /*7a190*/  LDL.LU R14, [R1+0x24e8] ;  /* 0x0024e800010e7983 */ /* 0x000ee60000300800 */
[----:B------:R-:W-:Y:S04]  /*7a1a0*/  STL.64 [R1+0x23e8], R6 ;  /* 0x0023e80601007387 */ /* 0x000fe80000100a00 */
[----:B----4-:R-:W-:Y:S01]  /*7a1b0*/  STL.64 [R1+0x2380], R18 ;  /* 0x0023801201007387 */ /* 0x010fe20000100a00 */
[----:B--2---:R0:W-:Y:S03]  /*7a1c0*/  STL.64 [R1+0x2378], R16 ;  /* 0x0023781001007387 */ /* 0x0041e60000100a00 */
[----:B0-----:R-:W2:Y:S01]  /*7a1d0*/  LDL.LU R16, [R1+0x120] ;  /* 0x0001200001107983 */ /* 0x001ea20000300800 */
[----:B------:R-:W2:Y:S02]  /*7a1e0*/  LDL.LU R17, [R1+0x124] ;  /* 0x0001240001117983 */ /* 0x000ea40000300800 */
[----:B------:R-:W4:Y:S01]  /*7a1f0*/  LDL.LU R18, [R1+0x128] ;  /* 0x0001280001127983 */ /* 0x000f220000300800 */
[----:B------:R-:W-:-:S02]  /*7a200*/  MOV R6, R3 ;  /* 0x0000000300067202 */ /* 0x000fc40000000f00 */
[----:B------:R-:W-:Y:S01]  /*7a210*/  MOV R7, R28 ;  /* 0x0000001c00077202 */ /* 0x000fe20000000f00 */
[----:B---3--:R-:W-:Y:S02]  /*7a220*/  IMAD.MOV.U32 R19, RZ, RZ, R2 ;  /* 0x000000ffff137224 */ /* 0x008fe400078e0002 */
[----:B------:R-:W3:Y:S01]  /*7a230*/  LDL.LU R2, [R1+0x24e4] ;  /* 0x0024e40001027983 */ /* 0x000ee20000300800 */
[----:B------:R-:W3:Y:S02]  /*7a240*/  LDL.LU R3, [R1+0x24e0] ;  /* 0x0024e00001037983 */ /* 0x000ee40000300800 */
[----:B------:R-:W3:Y:S02]  /*7a250*/  LDL.LU R28, [R1+0x24dc] ;  /* 0x0024dc00011c7983 */ /* 0x000ee40000300800 */
[----:B------:R0:W-:Y:S02]  /*7a260*/  STL.64 [R1+0x2400], R6 ;  /* 0x0024000601007387 */ /* 0x0001e40000100a00 */
[----:B0-----:R-:W-:Y:S01]  /*7a270*/  MOV R6, R0 ;  /* 0x0000000000067202 */ /* 0x001fe20000000f00 */
[----:B----4-:R-:W-:Y:S01]  /*7a280*/  STL.64 [R1+0x2398], R18 ;  /* 0x0023981201007387 */ /* 0x010fe20000100a00 */
[----:B--2---:R0:W-:Y:S03]  /*7a290*/  STL.64 [R1+0x2390], R16 ;  /* 0x0023901001007387 */ /* 0x0041e60000100a00 */
[----:B0-----:R-:W2:Y:S01]  /*7a2a0*/  LDL.LU R16, [R1+0x130] ;  /* 0x0001300001107983 */ /* 0x001ea20000300800 */
[----:B------:R-:W2:Y:S02]  /*7a2b0*/  LDL.LU R17, [R1+0x134] ;  /* 0x0001340001117983 */ /* 0x000ea40000300800 */
[----:B------:R-:W4:Y:S02]  /*7a2c0*/  LDL.LU R18, [R1+0x138] ;  /* 0x0001380001127983 */ /* 0x000f240000300800 */
[----:B------:R-:W4:Y:S01]  /*7a2d0*/  LDL.LU R19, [R1+0x13c] ;  /* 0x00013c0001137983 */ /* 0x000f220000300800 */
[----:B------:R-:W2:Y:S01]  /*7a2e0*/  LDL.LU R0, [R1+0x24d8] ;  /* 0x0024d80001007983 */ /* 0x000ea20000300800 */
[----:B------:R-:W-:-:S02]  /*7a2f0*/  IMAD.MOV.U32 R7, RZ, RZ, R15 ;  /* 0x000000ffff077224 */ /* 0x000fc400078e000f */
[----:B------:R-:W3:Y:S03]  /*7a300*/  LDL.LU R15, [R1+0x24d4] ;  /* 0x0024d400010f7983 */ /* 0x000ee60000300800 */
[----:B------:R0:W-:Y:S02]  /*7a310*/  STL.64 [R1+0x2418], R6 ;  /* 0x0024180601007387 */ /* 0x0001e40000100a00 */
[----:B0-----:R-:W-:Y:S02]  /*7a320*/  MOV R6, R27 ;  /* 0x0000001b00067202 */ /* 0x001fe40000000f00 */
[----:B------:R-:W-:Y:S01]  /*7a330*/  MOV R7, R26 ;  /* 0x0000001a00077202 */ /* 0x000fe20000000f00 */
[----:B----4-:R3:W-:Y:S01]  /*7a340*/  STL.64 [R1+0x23b0], R18 ;  /* 0x0023b01201007387 */ /* 0x0107e20000100a00 */
[----:B--2---:R0:W-:Y:S01]  /*7a350*/  STL.64 [R1+0x23a8], R16 ;  /* 0x0023a81001007387 */ /* 0x0041e20000100a00 */
[----:B---3--:R-:W-:-:S02]  /*7a360*/  MOV R18, R2 ;  /* 0x0000000200127202 */ /* 0x008fc40000000f00 */
[----:B0-----:R-:W-:Y:S02]  /*7a370*/  MOV R16, R28 ;  /* 0x0000001c00107202 */ /* 0x001fe40000000f00 */
[----:B------:R-:W-:Y:S01]  /*7a380*/  MOV R17, R3 ;  /* 0x0000000300117202 */ /* 0x000fe20000000f00 */
[----:B------:R-:W2:Y:S01]  /*7a390*/  LDL.LU R28, [R1+0x24d0] ;  /* 0x0024d000011c7983 */ /* 0x000ea20000300800 */
[----:B------:R-:W-:Y:S02]  /*7a3a0*/  IMAD.MOV.U32 R19, RZ, RZ, R0 ;  /* 0x000000ffff137224 */ /* 0x000fe400078e0000 */
[----:B------:R-:W3:Y:S02]  /*7a3b0*/  LDL.LU R3, [R1+0x24cc] ;  /* 0x0024cc0001037983 */ /* 0x000ee40000300800 */
[----:B------:R-:W4:Y:S01]  /*7a3c0*/  LDL.LU R2, [R1+0x24c8] ;  /* 0x0024c80001027983 */ /* 0x000f220000300800 */
[----:B------:R-:W2:Y:S01]  /*7a3d0*/  LDL.LU R0, [R1+0x24c4] ;  /* 0x0024c40001007983 */ /* 0x000ea20000300800 */
[----:B------:R-:W-:Y:S02]  /*7a3e0*/  STL.64 [R1+0x2430], R6 ;  /* 0x0024300601007387 */ /* 0x000fe40000100a00 */
[----:B------:R-:W-:Y:S02]  /*7a3f0*/  STL.64 [R1+0x23c8], R18 ;  /* 0x0023c81201007387 */ /* 0x000fe40000100a00 */
[----:B------:R0:W-:Y:S02]  /*7a400*/  STL.64 [R1+0x23c0], R16 ;  /* 0x0023c01001007387 */ /* 0x0001e40000100a00 */
[----:B0-----:R-:W2:Y:S01]  /*7a410*/  LDL.LU R16, [R1+0x150] ;  /* 0x0001500001107983 */ /* 0x001ea20000300800 */
[----:B------:R-:W2:Y:S02]  /*7a420*/  LDL.LU R17, [R1+0x154] ;  /* 0x0001540001117983 */ /* 0x000ea40000300800 */
[----:B------:R-:W2:Y:S02]  /*7a430*/  LDL.LU R18, [R1+0x158] ;  /* 0x0001580001127983 */ /* 0x000ea40000300800 */
[----:B------:R-:W2:Y:S01]  /*7a440*/  LDL.LU R19, [R1+0x15c] ;  /* 0x00015c0001137983 */ /* 0x000ea20000300800 */
[----:B------:R-:W-:Y:S01]  /*7a450*/  MOV R6, R25 ;  /* 0x0000001900067202 */ /* 0x000fe20000000f00 */
[----:B------:R-:W-:-:S05]  /*7a460*/  IMAD.MOV.U32 R7, RZ, RZ, R24 ;  /* 0x000000ffff077224 */ /* 0x000fca00078e0018 */
[----:B------:R0:W-:Y:S02]  /*7a470*/  STL.64 [R1+0x2448], R6 ;  /* 0x0024480601007387 */ /* 0x0001e40000100a00 */
[----:B0-----:R-:W-:Y:S02]  /*7a480*/  MOV R6, R11 ;  /* 0x0000000b00067202 */ /* 0x001fe40000000f00 */
[----:B------:R-:W-:-:S05]  /*7a490*/  MOV R7, R10 ;  /* 0x0000000a00077202 */ /* 0x000fca0000000f00 */
[----:B------:R-:W-:Y:S04]  /*7a4a0*/  STL.64 [R1+0x2460], R6 ;  /* 0x0024600601007387 */ /* 0x000fe80000100a00 */
[----:B--2---:R3:W-:Y:S01]  /*7a4b0*/  STL.64 [R1+0x23e0], R18 ;  /* 0x0023e01201007387 */ /* 0x0047e20000100a00 */
[----:B------:R0:W-:Y:S01]  /*7a4c0*/  STL.64 [R1+0x23d8], R16 ;  /* 0x0023d81001007387 */ /* 0x0001e20000100a00 */
[----:B---3--:R-:W-:Y:S02]  /*7a4d0*/  MOV R18, R3 ;  /* 0x0000000300127202 */ /* 0x008fe40000000f00 */
[----:B0-----:R-:W-:Y:S02]  /*7a4e0*/  MOV R16, R0 ;  /* 0x0000000000107202 */ /* 0x001fe40000000f00 */
[----:B------:R-:W-:Y:S01]  /*7a4f0*/  MOV R19, R28 ;  /* 0x0000001c00137202 */ /* 0x000fe20000000f00 */
[----:B------:R-:W2:Y:S01]  /*7a500*/  LDL.LU R0, [R1+0x24c0] ;  /* 0x0024c00001007983 */ /* 0x000ea20000300800 */
[----:B----4-:R-:W-:-:S02]  /*7a510*/  IMAD.MOV.U32 R17, RZ, RZ, R2 ;  /* 0x000000ffff117224 */ /* 0x010fc400078e0002 */
[----:B------:R-:W3:Y:S02]  /*7a520*/  LDL.LU R2, [R1+0x24bc] ;  /* 0x0024bc0001027983 */ /* 0x000ee40000300800 */
[----:B------:R-:W4:Y:S01]  /*7a530*/  LDL.LU R3, [R1+0x24b8] ;  /* 0x0024b80001037983 */ /* 0x000f220000300800 */
[----:B------:R-:W2:Y:S01]  /*7a540*/  LDL.LU R28, [R1+0x24b4] ;  /* 0x0024b400011c7983 */ /* 0x000ea20000300800 */
        /* <DEDUP_REMOVED lines=8> */
[----:B------:R-:W3:Y:S02]  /*7a5d0*/  LDL.LU R26, [R1+0x1d8] ;  /* 0x0001d800011a7983 */ /* 0x000ee40000300800 */
[----:B------:R-:W-:Y:S01]  /*7a5e0*/  IMAD.MOV.U32 R7, RZ, RZ, R8 ;  /* 0x000000ffff077224 */ /* 0x000fe200078e0008 */
[----:B------:R-:W3:Y:S01]  /*7a5f0*/  LDL.LU R27, [R1+0x1dc] ;  /* 0x0001dc00011b7983 */ /* 0x000ee20000300800 */
[----:B------:R-:W-:Y:S01]  /*7a600*/  MOV R6, R9 ;  /* 0x0000000900067202 */ /* 0x000fe20000000f00 */
[----:B------:R-:W3:Y:S02]  /*7a610*/  LDL.LU R8, [R1+0x1e0] ;  /* 0x0001e00001087983 */ /* 0x000ee40000300800 */
[----:B------:R-:W3:Y:S01]  /*7a620*/  LDL.LU R9, [R1+0x1e4] ;  /* 0x0001e40001097983 */ /* 0x000ee20000300800 */
[----:B------:R-:W3:Y:S01]  /*7a630*/  LDL.LU R10, [R1+0x1e8] ;  /* 0x0001e800010a7983 */ /* 0x000ee20000300800 */
[----:B------:R-:W3:Y:S03]  /*7a640*/  LDL.LU R11, [R1+0x1ec] ;  /* 0x0001ec00010b7983 */ /* 0x000ee60000300800 */
[----:B--2---:R3:W-:Y:S01]  /*7a650*/  STL.64 [R1+0x2410], R18 ;  /* 0x0024101201007387 */ /* 0x0047e20000100a00 */
[----:B------:R0:W-:Y:S01]  /*7a660*/  STL.64 [R1+0x2408], R16 ;  /* 0x0024081001007387 */ /* 0x0001e20000100a00 */
[----:B---3--:R-:W-:-:S02]  /*7a670*/  MOV R18, R2 ;  /* 0x0000000200127202 */ /* 0x008fc40000000f00 */
[----:B0-----:R-:W-:Y:S01]  /*7a680*/  MOV R16, R28 ;  /* 0x0000001c00107202 */ /* 0x001fe20000000f00 */
[----:B------:R-:W-:Y:S01]  /*7a690*/  IMAD.MOV.U32 R19, RZ, RZ, R0 ;  /* 0x000000ffff137224 */ /* 0x000fe200078e0000 */
[----:B------:R-:W2:Y:S01]  /*7a6a0*/  LDL.LU R28, [R1+0x24b0] ;  /* 0x0024b000011c7983 */ /* 0x000ea20000300800 */
[----:B----4-:R-:W-:Y:S02]  /*7a6b0*/  MOV R17, R3 ;  /* 0x0000000300117202 */ /* 0x010fe40000000f00 */
        /* <DEDUP_REMOVED lines=9> */
[----:B------:R-:W-:Y:S01]  /*7a750*/  HMMA.16816.F32.BF16 R8, R20, R14, R8 ;  /* 0x0000000e1408723c */ /* 0x000fe20000041808 */
        /* <DEDUP_REMOVED lines=15> */
[----:B------:R-:W2:Y:S02]  /*7a850*/  LDL.LU R19, [R1+0x1bc] ;  /* 0x0001bc0001137983 */ /* 0x000ea40000300800 */
[----:B--2---:R-:W-:Y:S01]  /*7a860*/  STL.64 [R1+0x2470], R18 ;  /* 0x0024701201007387 */ /* 0x004fe20000100a00 */
[----:B------:R0:W-:Y:S02]  /*7a870*/  STL.64 [R1+0x2468], R16 ;  /* 0x0024681001007387 */ /* 0x0001e40000100a00 */
[----:B0-----:R-:W-:-:S02]  /*7a880*/  MOV R16, R28 ;  /* 0x0000001c00107202 */ /* 0x001fc40000000f00 */
[----:B------:R-:W2:Y:S01]  /*7a890*/  LDL.LU R28, [R1+0x2490] ;  /* 0x00249000011c7983 */ /* 0x000ea20000300800 */
[----:B------:R-:W-:Y:S02]  /*7a8a0*/  STL.64 [R1+0xef0], R8 ;  /* 0x000ef00801007387 */ /* 0x000fe40000100a00 */
[----:B------:R0:W-:Y:S02]  /*7a8b0*/  STL.64 [R1+0xef8], R10 ;  /* 0x000ef80a01007387 */ /* 0x0001e40000100a00 */
[----:B0-----:R-:W2:Y:S01]  /*7a8c0*/  LDL.LU.64 R10, [R1+0x2488] ;  /* 0x00248800010a7983 */ /* 0x001ea20000300a00 */
[----:B----4-:R-:W-:Y:S02]  /*7a8d0*/  MOV R17, R3 ;  /* 0x0000000300117202 */ /* 0x010fe40000000f00 */
[----:B---3--:R-:W-:Y:S01]  /*7a8e0*/  MOV R18, R2 ;  /* 0x0000000200127202 */ /* 0x008fe20000000f00 */
[----:B------:R-:W-:Y:S01]  /*7a8f0*/  IMAD.MOV.U32 R19, RZ, RZ, R0 ;  /* 0x000000ffff137224 */ /* 0x000fe200078e0000 */
[----:B--2---:R-:W-:Y:S01]  /*7a900*/  HMMA.16816.F32.BF16 R20, R20, R10, R24 ;  /* 0x0000000a1414723c */ /* 0x004fe20000041818 */
[----:B------:R-:W2:Y:S01]  /*7a910*/  LDL.LU.64 R26, [R1+0x2480] ;  /* 0x00248000011a7983 */ /* 0x000ea20000300a00 */
[----:B------:R-:W2:Y:S11]  /*7a920*/  LDL.LU.64 R24, [R1+0x2478] ;  /* 0x0024780001187983 */ /* 0x000eb60000300a00 */
[----:B------:R-:W-:Y:S10]  /*7a930*/  @!UPT UIADD3 URZ, URZ, URZ, URZ ;  /* 0x0000003f3f3ff290 */ /* 0x000ff4000fffe03f */
[----:B------:R-:W-:Y:S01]  /*7a940*/  STL.64 [R1+0xf00], R20 ;  /* 0x000f001401007387 */ /* 0x000fe20000100a00 */
[----:B------:R0:W-:Y:S03]  /*7a950*/  STL.64 [R1+0xf08], R22 ;  /* 0x000f081601007387 */ /* 0x0001e60000100a00 */
[----:B0-----:R-:W3:Y:S01]  /*7a960*/  LDL.LU R22, [R1+0x2f0] ;  /* 0x0002f00001167983 */ /* 0x001ee20000300800 */
        /* <DEDUP_REMOVED lines=64> */
[----:B------:R-:W3:Y:S02]  /*7ad70*/  LDL.LU R9, [R1+0x127c] ;  /* 0x00127c0001097983 */ /* 0x000ee40000300800 */
[----:B------:R-:W3:Y:S01]  /*7ad80*/  LDL.LU R8, [R1+0x1280] ;  /* 0x0012800001087983 */ /* 0x000ee20000300800 */
[C---:B--2---:R-:W-:Y:S01]  /*7ad90*/  HMMA.16816.F32.BF16 R4, R24.reuse, R6, R16 ;  /* 0x000000061804723c */ /* 0x044fe20000041810 */
[----:B------:R-:W2:Y:S01]  /*7ada0*/  LDL.LU.64 R18, [R1+0x2398] ;  /* 0x0023980001127983 */ /* 0x000ea20000300a00 */
[----:B------:R-:W2:Y:S11]  /*7adb0*/  LDL.LU.64 R16, [R1+0x2390] ;  /* 0x0023900001107983 */ /* 0x000eb60000300a00 */
[----:B------:R-:W-:Y:S10]  /*7adc0*/  @!UPT UIADD3 URZ, URZ, URZ, URZ ;  /* 0x0000003f3f3ff290 */ /* 0x000ff4000fffe03f */
[----:B------:R-:W-:Y:S01]  /*7add0*/  STL.64 [R1+0xfa0], R4 ;  /* 0x000fa00401007387 */ /* 0x000fe20000100a00 */
[----:B------:R0:W-:Y:S03]  /*7ade0*/  STL.64 [R1+0xfa8], R6 ;  /* 0x000fa80601007387 */ /* 0x0001e60000100a00 */
[----:B0-----:R-:W2:Y:S01]  /*7adf0*/  LDL.LU.64 R6, [R1+0x2388] ;  /* 0x0023880001067983 */ /* 0x001ea20000300a00 */
        /* <DEDUP_REMOVED lines=30> */
[----:B--2---:R-:W-:Y:S11]  /*7afe0*/  HMMA.16816.F32.BF16 R4, R24, R14, R4 ;  /* 0x0000000e1804723c */ /* 0x004ff60000041804 */
[----:B------:R-:W-:Y:S11]  /*7aff0*/  @!UPT UIADD3 URZ, URZ, URZ, URZ ;  /* 0x0000003f3f3ff290 */ /* 0x000ff6000fffe03f */
[----:B------:R-:W-:Y:S01]  /*7b000*/  @!UPT UIADD3 URZ, URZ, URZ, URZ ;  /* 0x0000003f3f3ff290 */ /* 0x000fe2000fffe03f */
[----:B------:R-:W-:Y:S01]  /*7b010*/  STL.64 [R1+0xff0], R4 ;  /* 0x000ff00401007387 */ /* 0x000fe20000100a00 */
[----:B------:R0:W-:Y:S03]  /*7b020*/  STL.64 [R1+0xff8], R6 ;  /* 0x000ff80601007387 */ /* 0x0001e60000100a00 */
[----:B0-----:R-:W2:Y:S01]  /*7b030*/  LDL.LU.64 R6, [R1+0x2320] ;  /* 0x0023200001067983 */ /* 0x001ea20000300a00 */
[----:B------:R-:W2:Y:S03]  /*7b040*/  LDL.LU.64 R4, [R1+0x2318] ;  /* 0x0023180001047983 */ /* 0x000ea60000300a00 */
[----:B------:R-:W0:Y:S01]  /*7b050*/  S2R R2, SR_CTAID.X ;  /* 0x0000000000027919 */ /* 0x000e220000002500 */
[----:B------:R-:W-:Y:S01]  /*7b060*/  UIADD3 UR4, UP0, UR4, 0x40, URZ ;  /* 0x0000004004047890 */ /* 0x000fe2000ff1e03f */
[----:B---3--:R-:W-:-:S03]  /*7b070*/  FFMA R9, R13, R9, R12 ;  /* 0x000000090d097223 */ /* 0x008fc6000000000c */
[----:B------:R-:W-:Y:S01]  /*7b080*/  UIADD3.X UR5, URZ, UR5, URZ, UP0, !UPT ;  /* 0x000000053f057290 */ /* 0x000fe200087fe43f */
[----:B------:R-:W-:Y:S01]  /*7b090*/  FFMA R8, R17, R8, R16 ;  /* 0x0000000811087223 */ /* 0x000fe20000000010 */
[----:B0-----:R-:W-:-:S04]  /*7b0a0*/  SHF.L.U32 R2, R2, 0x7, RZ ;  /* 0x0000000702027819 */ /* 0x001fc800000006ff */
[----:B------:R-:W-:Y:S01]  /*7b0b0*/  IADD3 R0, R2, 0x80, RZ ;  /* 0x0000008002007810 */ /* 0x000fe20007ffe0ff */
[----:B------:R-:W-:-:S05]  /*7b0c0*/  MOV R2, 0x40 ;  /* 0x0000004000027802 */ /* 0x000fca0000000f00 */
[C---:B------:R-:W-:Y:S02]  /*7b0d0*/  IMAD R22, R2.reuse, c[0x0][0x1a4], R22 ;  /* 0x0000690002167a24 */ /* 0x040fe400078e0216 */
[----:B----4-:R-:W-:Y:S01]  /*7b0e0*/  IMAD R23, R2, c[0x0][0x1b4], R23 ;  /* 0x00006d0002177a24 */ /* 0x010fe200078e0217 */
[----:B------:R-:W-:Y:S01]  /*7b0f0*/  ISETP.LE.U32.AND P0, PT, R0, UR4, PT ;  /* 0x0000000400007c0c */ /* 0x000fe2000bf03070 */
[----:B------:R-:W-:Y:S01]  /*7b100*/  MOV R0, UR5 ;  /* 0x0000000500007c02 */ /* 0x000fe20008000f00 */
[----:B------:R-:W-:Y:S02]  /*7b110*/  STL [R1+0x2f0], R22 ;  /* 0x0002f01601007387 */ /* 0x000fe40000100800 */
[----:B------:R-:W-:Y:S02]  /*7b120*/  STL [R1+0x2f4], R23 ;  /* 0x0002f41701007387 */ /* 0x000fe40000100800 */
[----:B------:R-:W-:Y:S02]  /*7b130*/  STL [R1+0x127c], R9 ;  /* 0x00127c0901007387 */ /* 0x000fe40000100800 */
[----:B------:R-:W3:Y:S01]  /*7b140*/  LDL R2, [R1+0xe88] ;  /* 0x000e880001027983 */ /* 0x000ee20000100800 */
[----:B------:R-:W-:Y:S01]  /*7b150*/  STL [R1+0x1280], R8 ;  /* 0x0012800801007387 */ /* 0x000fe20000100800 */
[----:B------:R-:W-:Y:S01]  /*7b160*/  ISETP.GE.U32.AND.EX P0, PT, R0, RZ, PT, P0 ;  /* 0x000000ff0000720c */ /* 0x000fe20003f06100 */
[----:B--2---:R-:W-:Y:S11]  /*7b170*/  HMMA.16816.F32.BF16 R4, R24, R10, R4 ;  /* 0x0000000a1804723c */ /* 0x004ff60000041804 */
[----:B------:R-:W-:Y:S11]  /*7b180*/  @!UPT UIADD3 URZ, URZ, URZ, URZ ;  /* 0x0000003f3f3ff290 */ /* 0x000ff6000fffe03f */
[----:B------:R-:W-:Y:S01]  /*7b190*/  @!UPT UIADD3 URZ, URZ, URZ, URZ ;  /* 0x0000003f3f3ff290 */ /* 0x000fe2000fffe03f */
[----:B------:R-:W-:Y:S01]  /*7b1a0*/  STL.64 [R1+0x1000], R4 ;  /* 0x0010000401007387 */ /* 0x000fe20000100a00 */
[----:B------:R-:W-:Y:S02]  /*7b1b0*/  STL.64 [R1+0x1008], R6 ;  /* 0x0010080601007387 */ /* 0x000fe40000100a00 */
[----:B------:R-:W2:Y:S02]  /*7b1c0*/  LDL R0, [R1+0xe84] ;  /* 0x000e840001007983 */ /* 0x000ea40000100800 */
[----:B------:R-:W-:-:S05]  /*7b1d0*/  FFMA R3, R28, R3, R29 ;  /* 0x000000031c037223 */ /* 0x000fca000000001d */
[----:B------:R-:W-:Y:S04]  /*7b1e0*/  STL [R1+0x1284], R3 ;  /* 0x0012840301007387 */ /* 0x000fe80000100800 */
[----:B---3--:R0:W-:Y:S04]  /*7b1f0*/  STL [R1+0x3a0], R2 ;  /* 0x0003a00201007387 */ /* 0x0081e80000100800 */
[----:B0-----:R-:W3:Y:S04]  /*7b200*/  LDL R2, [R1+0xe80] ;  /* 0x000e800001027983 */ /* 0x001ee80000100800 */
[----:B--2---:R0:W-:Y:S04]  /*7b210*/  STL [R1+0x3a4], R0 ;  /* 0x0003a40001007387 */ /* 0x0041e80000100800 */
[----:B0-----:R-:W2:Y:S04]  /*7b220*/  LDL R0, [R1+0xe78] ;  /* 0x000e780001007983 */ /* 0x001ea80000100800 */
        /* <DEDUP_REMOVED lines=25> */
[----:B--2---:R0:W-:Y:S01]  /*7b3c0*/  STL [R1+0x3dc], R0 ;  /* 0x0003dc0001007387 */ /* 0x0041e20000100800 */
[----:B------:R-:W-:Y:S01]  /*7b3d0*/  @P0 CALL.REL.NOINC `(.L_x_0) ;  /* 0x0000001000000944 */ /* 0x000fe20003c00000 */
[----:B------:R-:W-:Y:S05]  /*7b3e0*/  BRA `(.L_x_35) ;  /* 0xfffa5cd000007947 */ /* 0x000fea000383ffff */
.L_x_0:
[----:B01----:R-:W2:Y:S04]  /*7b3f0*/  LDL.LU R0, [R1+0x8d0] ;  /* 0x0008d00001007983 */ /* 0x003ea80000300800 */
[----:B------:R-:W3:Y:S04]  /*7b400*/  LDL.LU R2, [R1+0x8d4] ;  /* 0x0008d40001027983 */ /* 0x000ee80000300800 */
[----:B------:R-:W0:Y:S04]  /*7b410*/  S2R R3, SR_TID.X ;  /* 0x0000000000037919 */ /* 0x000e280000002100 */
[----:B------:R-:W-:Y:S06]  /*7b420*/  BAR.SYNC.DEFER_BLOCKING 0x0 ;  /* 0x0000000000007b1d */ /* 0x000fec0000010000 */
[----:B--2---:R1:W-:Y:S04]  /*7b430*/  STL [R1+0xbe0], R0 ;  /* 0x000be00001007387 */ /* 0x0043e80000100800 */
[----:B-1----:R-:W2:Y:S04]  /*7b440*/  LDL.LU R0, [R1+0x8d8] ;  /* 0x0008d80001007983 */ /* 0x002ea80000300800 */
[----:B---3--:R1:W-:Y:S04]  /*7b450*/  STL [R1+0xbd8], R2 ;  /* 0x000bd80201007387 */ /* 0x0083e80000100800 */
[----:B-1----:R-:W3:Y:S04]  /*7b460*/  LDL.LU R2, [R1+0x8dc] ;  /* 0x0008dc0001027983 */ /* 0x002ee80000300800 */
        /* <DEDUP_REMOVED lines=999> */
[----:B------:R-:W3:Y:S04]  /*7f2e0*/  LDL.LU R14, [R1+0xfec] ;  /* 0x000fec00010e7983 */ /* 0x000ee80000300800 */
[----:B--2---:R2:W-:Y:S04]  /*7f2f0*/  STL [R1+0xbc], R0 ;  /* 0x0000bc0001007387 */ /* 0x0045e80000100800 */
[----:B-1----:R-:W4:Y:S04]  /*7f300*/  LDL.LU R2, [R1+0xff0] ;  /* 0x000ff00001027983 */ /* 0x002f280000300800 */
[----:B--2---:R-:W2:Y:S04]  /*7f310*/  LDL.LU R0, [R1+0xff4] ;  /* 0x000ff40001007983 */ /* 0x004ea80000300800 */
[----:B----4-:R1:W-:Y:S04]  /*7f320*/  STL [R1+0x140], R2 ;  /* 0x0001400201007387 */ /* 0x0103e80000100800 */
[----:B------:R-:W4:Y:S04]  /*7f330*/  LDL.LU R13, [R1+0xff8] ;  /* 0x000ff800010d7983 */ /* 0x000f280000300800 */
[----:B--2---:R2:W-:Y:S04]  /*7f340*/  STL [R1+0x144], R0 ;  /* 0x0001440001007387 */ /* 0x0045e80000100800 */
[----:B------:R-:W5:Y:S04]  /*7f350*/  LDL.LU R23, [R1+0xffc] ;  /* 0x000ffc0001177983 */ /* 0x000f680000300800 */
[----:B-1----:R-:W3:Y:S04]  /*7f360*/  LDL.LU R2, [R1+0x1000] ;  /* 0x0010000001027983 */ /* 0x002ee80000300800 */
[----:B--2---:R-:W1:Y:S02]  /*7f370*/  S2R R0, SR_CTAID.X ;  /* 0x0000000000007919 */ /* 0x004e640000002500 */
[----:B-1----:R-:W-:-:S02]  /*7f380*/  IMAD.SHL.U32 R0, R0, 0x80, RZ ;  /* 0x0000008000007824 */ /* 0x002fc400078e00ff */
[----:B---3--:R1:W-:Y:S04]  /*7f390*/  STL [R1+0x148], R2 ;  /* 0x0001480201007387 */ /* 0x0083e80000100800 */
[----:B-1----:R-:W2:Y:S04]  /*7f3a0*/  LDL.LU R2, [R1+0x1004] ;  /* 0x0010040001027983 */ /* 0x002ea80000300800 */
[----:B------:R-:W3:Y:S01]  /*7f3b0*/  LDL.LU R15, [R1+0x1008] ;  /* 0x00100800010f7983 */ /* 0x000ee20000300800 */
[----:B0-----:R-:W-:-:S03]  /*7f3c0*/  LOP3.LUT R0, R0, 0x7f, R3, 0xf8, !PT ;  /* 0x0000007f00007812 */ /* 0x001fc600078ef803 */
[----:B--2---:R0:W-:Y:S04]  /*7f3d0*/  STL [R1+0x14c], R2 ;  /* 0x00014c0201007387 */ /* 0x0041e80000100800 */
[----:B------:R-:W2:Y:S04]  /*7f3e0*/  LDL.LU R12, [R1+0x1248] ;  /* 0x00124800010c7983 */ /* 0x000ea80000300800 */
[----:B------:R-:W3:Y:S01]  /*7f3f0*/  LDL.LU R6, [R1+0x124c] ;  /* 0x00124c0001067983 */ /* 0x000ee20000300800 */
[----:B------:R-:W-:-:S03]  /*7f400*/  IMAD R3, R0, c[0x0][0x1c4], RZ ;  /* 0x0000710000037a24 */ /* 0x000fc600078e02ff */
[----:B------:R-:W3:Y:S04]  /*7f410*/  LDL.LU R17, [R1+0x100c] ;  /* 0x00100c0001117983 */ /* 0x000ee80000300800 */
[----:B0-----:R-:W0:Y:S01]  /*7f420*/  S2R R2, SR_CTAID.Y ;  /* 0x0000000000027919 */ /* 0x001e220000002600 */
[C---:B--2---:R-:W-:Y:S01]  /*7f430*/  FMUL R0, R12.reuse, 8388608 ;  /* 0x4b0000000c007820 */ /* 0x044fe20000400000 */
[----:B------:R-:W-:-:S04]  /*7f440*/  FSETP.GEU.AND P5, PT, R12, 1.175494350822287508e-38, PT ;  /* 0x008000000c00780b */ /* 0x000fc80003fae000 */
[----:B------:R-:W-:Y:S01]  /*7f450*/  FSEL R8, R0, R12, !P5 ;  /* 0x0000000c00087208 */ /* 0x000fe20006800000 */
[----:B------:R-:W-:Y:S04]  /*7f460*/  STL [R1+0x2ff4], R12 ;  /* 0x002ff40c01007387 */ /* 0x000fe80000100800 */
[----:B------:R-:W-:Y:S04]  /*7f470*/  STL [R1+0x24], R8 ;  /* 0x0000240801007387 */ /* 0x000fe80000100800 */
[----:B------:R-:W2:Y:S04]  /*7f480*/  LDL.LU R20, [R1+0x1250] ;  /* 0x0012500001147983 */ /* 0x000ea80000300800 */
[----:B------:R-:W4:Y:S01]  /*7f490*/  LDL.LU R16, [R1+0x1254] ;  /* 0x0012540001107983 */ /* 0x000f220000300800 */
[----:B0-----:R-:W-:Y:S01]  /*7f4a0*/  IMAD R5, R2, c[0x0][0x1c0], RZ ;  /* 0x0000700002057a24 */ /* 0x001fe200078e02ff */
[----:B------:R-:W-:Y:S01]  /*7f4b0*/  IADD3 R4, R8, -0x3f3504f3, RZ ;  /* 0xc0cafb0d08047810 */ /* 0x000fe20007ffe0ff */
[----:B---3--:R-:W-:Y:S01]  /*7f4c0*/  FMUL R0, R6, 8388608 ;  /* 0x4b00000006007820 */ /* 0x008fe20000400000 */
[----:B------:R-:W-:-:S02]  /*7f4d0*/  SHF.L.U32 R2, R3, 0x1, RZ ;  /* 0x0000000103027819 */ /* 0x000fc400000006ff */
[----:B------:R-:W-:Y:S02]  /*7f4e0*/  SHF.L.U32 R7, R5, 0x1, RZ ;  /* 0x0000000105077819 */ /* 0x000fe400000006ff */
[----:B------:R-:W-:Y:S02]  /*7f4f0*/  FSETP.GEU.AND P6, PT, R6, 1.175494350822287508e-38, PT ;  /* 0x008000000600780b */ /* 0x000fe40003fce000 */
[----:B------:R-:W-:Y:S01]  /*7f500*/  LOP3.LUT R4, R4, 0xff800000, RZ, 0xc0, !PT ;  /* 0xff80000004047812 */ /* 0x000fe200078ec0ff */
[----:B------:R0:W-:Y:S01]  /*7f510*/  STL [R1+0x301c], R6 ;  /* 0x00301c0601007387 */ /* 0x0001e20000100800 */
[----:B------:R-:W-:Y:S02]  /*7f520*/  IADD3 R2, P2, P3, R2, c[0x0][0x178], R7 ;  /* 0x00005e0002027a10 */ /* 0x000fe40007b5e007 */
[----:B------:R-:W-:Y:S02]  /*7f530*/  FSEL R7, R0, R6, !P6 ;  /* 0x0000000600077208 */ /* 0x000fe40007000000 */
[----:B0-----:R-:W0:Y:S02]  /*7f540*/  I2F R6, R4 ;  /* 0x0000000400067306 */ /* 0x001e240000201400 */
[----:B------:R-:W-:Y:S01]  /*7f550*/  IADD3 R9, R7, -0x3f3504f3, RZ ;  /* 0xc0cafb0d07097810 */ /* 0x000fe20007ffe0ff */
[----:B------:R-:W-:Y:S03]  /*7f560*/  STL [R1+0x20], R7 ;  /* 0x0000200701007387 */ /* 0x000fe60000100800 */
[----:B------:R-:W-:Y:S01]  /*7f570*/  LOP3.LUT R9, R9, 0xff800000, RZ, 0xc0, !PT ;  /* 0xff80000009097812 */ /* 0x000fe200078ec0ff */
[----:B------:R-:W-:Y:S04]  /*7f580*/  STL [R1+0x337c], R4 ;  /* 0x00337c0401007387 */ /* 0x000fe80000100800 */
[----:B0-----:R0:W-:Y:S01]  /*7f590*/  STL [R1+0x66c], R6 ;  /* 0x00066c0601007387 */ /* 0x0011e20000100800 */
[----:B------:R-:W-:-:S04]  /*7f5a0*/  IMAD.HI R10, R5, 0x2, RZ ;  /* 0x00000002050a7827 */ /* 0x000fc800078e02ff */
[C---:B--2---:R-:W-:Y:S01]  /*7f5b0*/  FMUL R0, R20.reuse, 8388608 ;  /* 0x4b00000014007820 */ /* 0x044fe20000400000 */
[----:B------:R-:W-:-:S04]  /*7f5c0*/  FSETP.GEU.AND P0, PT, R20, 1.175494350822287508e-38, PT ;  /* 0x008000001400780b */ /* 0x000fc80003f0e000 */
[----:B0-----:R-:W-:Y:S01]  /*7f5d0*/  FSEL R6, R0, R20, !P0 ;  /* 0x0000001400067208 */ /* 0x001fe20004000000 */
[----:B------:R-:W-:Y:S02]  /*7f5e0*/  IMAD.HI R0, R3, 0x2, RZ ;  /* 0x0000000203007827 */ /* 0x000fe400078e02ff */
[----:B------:R-:W0:Y:S01]  /*7f5f0*/  I2F R3, R9 ;  /* 0x0000000900037306 */ /* 0x000e220000201400 */
[----:B------:R-:W-:Y:S01]  /*7f600*/  IADD3 R8, R6, -0x3f3504f3, RZ ;  /* 0xc0cafb0d06087810 */ /* 0x000fe20007ffe0ff */
[----:B------:R-:W-:Y:S03]  /*7f610*/  STL [R1+0x3044], R20 ;  /* 0x0030441401007387 */ /* 0x000fe60000100800 */
[----:B------:R-:W-:Y:S01]  /*7f620*/  LOP3.LUT R4, R8, 0xff800000, RZ, 0xc0, !PT ;  /* 0xff80000008047812 */ /* 0x000fe200078ec0ff */
[----:B------:R-:W-:Y:S04]  /*7f630*/  STL [R1+0x1c], R6 ;  /* 0x00001c0601007387 */ /* 0x000fe80000100800 */
[----:B------:R1:W-:Y:S01]  /*7f640*/  STL [R1+0x3380], R9 ;  /* 0x0033800901007387 */ /* 0x0003e20000100800 */
[----:B----4-:R-:W-:-:S03]  /*7f650*/  FMUL R5, R16, 8388608 ;  /* 0x4b00000010057820 */ /* 0x010fc60000400000 */
[----:B------:R-:W2:Y:S01]  /*7f660*/  LDL.LU R7, [R1+0x1258] ;  /* 0x0012580001077983 */ /* 0x000ea20000300800 */
[----:B------:R-:W-:Y:S01]  /*7f670*/  FSETP.GEU.AND P1, PT, R16, 1.175494350822287508e-38, PT ;  /* 0x008000001000780b */ /* 0x000fe20003f2e000 */
[----:B-1----:R-:W1:Y:S02]  /*7f680*/  I2F R9, R4 ;  /* 0x0000000400097306 */ /* 0x002e640000201400 */
[----:B0-----:R0:W-:Y:S01]  /*7f690*/  STL [R1+0x668], R3 ;  /* 0x0006680301007387 */ /* 0x0011e20000100800 */
[----:B------:R-:W-:-:S03]  /*7f6a0*/  FSEL R5, R5, R16, !P1 ;  /* 0x0000001005057208 */ /* 0x000fc60004800000 */
[----:B------:R-:W-:Y:S01]  /*7f6b0*/  STL [R1+0x2f94], R2 ;  /* 0x002f940201007387 */ /* 0x000fe20000100800 */
[----:B0-----:R-:W-:-:S05]  /*7f6c0*/  IADD3.X R3, R0, c[0x0][0x17c], R10, P2, P3 ;  /* 0x00005f0000037a10 */ /* 0x001fca00017e640a */
[----:B------:R-:W-:Y:S04]  /*7f6d0*/  STL [R1+0x2f90], R3 ;  /* 0x002f900301007387 */ /* 0x000fe80000100800 */
[----:B------:R-:W-:Y:S04]  /*7f6e0*/  STL [R1+0x306c], R16 ;  /* 0x00306c1001007387 */ /* 0x000fe80000100800 */
[----:B------:R0:W-:Y:S04]  /*7f6f0*/  STL [R1+0x18], R5 ;  /* 0x0000180501007387 */ /* 0x0001e80000100800 */
[----:B------:R3:W-:Y:S04]  /*7f700*/  STL [R1+0x630], R4 ;  /* 0x0006300401007387 */ /* 0x0007e80000100800 */
[----:B-1----:R-:W-:Y:S04]  /*7f710*/  STL [R1+0x3384], R9 ;  /* 0x0033840901007387 */ /* 0x002fe80000100800 */
[----:B------:R-:W4:Y:S01]  /*7f720*/  LDL.LU R11, [R1+0x125c] ;  /* 0x00125c00010b7983 */ /* 0x000f220000300800 */
[----:B0-----:R-:W-:-:S03]  /*7f730*/  IADD3 R5, R5, -0x3f3504f3, RZ ;  /* 0xc0cafb0d05057810 */ /* 0x001fc60007ffe0ff */
[----:B------:R-:W5:Y:S01]  /*7f740*/  LDL.LU R21, [R1+0x1260] ;  /* 0x0012600001157983 */ /* 0x000f620000300800 */
[----:B------:R-:W-:-:S04]  /*7f750*/  LOP3.LUT R2, R5, 0xff800000, RZ, 0xc0, !PT ;  /* 0xff80000005027812 */ /* 0x000fc800078ec0ff */
[----:B---3--:R0:W1:Y:S01]  /*7f760*/  I2F R4, R2 ;  /* 0x0000000200047306 */ /* 0x0080620000201400 */
[C---:B--2---:R-:W-:Y:S01]  /*7f770*/  FMUL R0, R7.reuse, 8388608 ;  /* 0x4b00000007007820 */ /* 0x044fe20000400000 */
[----:B------:R-:W-:-:S04]  /*7f780*/  FSETP.GEU.AND P2, PT, R7, 1.175494350822287508e-38, PT ;  /* 0x008000000700780b */ /* 0x000fc80003f4e000 */
[----:B------:R-:W-:Y:S01]  /*7f790*/  FSEL R3, R0, R7, !P2 ;  /* 0x0000000700037208 */ /* 0x000fe20005000000 */
[----:B------:R-:W-:Y:S04]  /*7f7a0*/  STL [R1+0x3094], R7 ;  /* 0x0030940701007387 */ /* 0x000fe80000100800 */
[----:B------:R-:W-:Y:S04]  /*7f7b0*/  STL [R1+0x14], R3 ;  /* 0x0000140301007387 */ /* 0x000fe80000100800 */
[----:B------:R0:W-:Y:S04]  /*7f7c0*/  STL [R1+0x62c], R2 ;  /* 0x00062c0201007387 */ /* 0x0001e80000100800 */
[----:B------:R-:W2:Y:S04]  /*7f7d0*/  LDL.LU R5, [R1+0x1264] ;  /* 0x0012640001057983 */ /* 0x000ea80000300800 */
[----:B------:R-:W3:Y:S01]  /*7f7e0*/  LDL.LU R8, [R1+0x1268] ;  /* 0x0012680001087983 */ /* 0x000ee20000300800 */
[C---:B----4-:R-:W-:Y:S01]  /*7f7f0*/  FMUL R0, R11.reuse, 8388608 ;  /* 0x4b0000000b007820 */ /* 0x050fe20000400000 */
[----:B------:R-:W-:-:S04]  /*7f800*/  FSETP.GEU.AND P3, PT, R11, 1.175494350822287508e-38, PT ;  /* 0x008000000b00780b */ /* 0x000fc80003f6e000 */
[----:B0-----:R-:W-:Y:S01]  /*7f810*/  FSEL R2, R0, R11, !P3 ;  /* 0x0000000b00027208 */ /* 0x001fe20005800000 */
[----:B------:R-:W-:Y:S04]  /*7f820*/  STL [R1+0x30bc], R11 ;  /* 0x0030bc0b01007387 */ /* 0x000fe80000100800 */
[----:B------:R0:W-:Y:S04]  /*7f830*/  STL [R1+0x10], R2 ;  /* 0x0000100201007387 */ /* 0x0001e80000100800 */
[----:B------:R-:W4:Y:S01]  /*7f840*/  LDL.LU R22, [R1+0x126c] ;  /* 0x00126c0001167983 */ /* 0x000f220000300800 */
[C---:B-----5:R-:W-:Y:S01]  /*7f850*/  FMUL R0, R21.reuse, 8388608 ;  /* 0x4b00000015007820 */ /* 0x060fe20000400000 */
[----:B------:R-:W-:-:S04]  /*7f860*/  FSETP.GEU.AND P4, PT, R21, 1.175494350822287508e-38, PT ;  /* 0x008000001500780b */ /* 0x000fc80003f8e000 */
[----:B------:R-:W-:Y:S01]  /*7f870*/  FSEL R0, R0, R21, !P4 ;  /* 0x0000001500007208 */ /* 0x000fe20006000000 */
[----:B------:R-:W-:Y:S01]  /*7f880*/  STL [R1+0x30e4], R21 ;  /* 0x0030e41501007387 */ /* 0x000fe20000100800 */
[----:B------:R-:W-:-:S03]  /*7f890*/  FSEL R18, RZ, -23, P5 ;  /* 0xc1b80000ff127808 */ /* 0x000fc60002800000 */
[----:B------:R5:W-:Y:S01]  /*7f8a0*/  STL [R1+0xc], R0 ;  /* 0x00000c0001007387 */ /* 0x000be20000100800 */
[----:B------:R-:W-:Y:S02]  /*7f8b0*/  IADD3 R29, R3, -0x3f3504f3, RZ ;  /* 0xc0cafb0d031d7810 */ /* 0x000fe40007ffe0ff */
[----:B------:R-:W-:Y:S01]  /*7f8c0*/  IADD3 R28, R2, -0x3f3504f3, RZ ;  /* 0xc0cafb0d021c7810 */ /* 0x000fe20007ffe0ff */
[----:B------:R-:W4:Y:S01]  /*7f8d0*/  LDL.LU R19, [R1+0x1270] ;  /* 0x0012700001137983 */ /* 0x000f220000300800 */
[----:B0-----:R-:W-:Y:S02]  /*7f8e0*/  MOV R2, R14 ;  /* 0x0000000e00027202 */ /* 0x001fe40000000f00 */
[----:B-----5:R-:W-:Y:S02]  /*7f8f0*/  IADD3 R0, R0, -0x3f3504f3, RZ ;  /* 0xc0cafb0d00007810 */ /* 0x020fe40007ffe0ff */
[----:B------:R-:W-:Y:S02]  /*7f900*/  FSEL R14, RZ, -23, P6 ;  /* 0xc1b80000ff0e7808 */ /* 0x000fe40003000000 */
[----:B------:R-:W-:-:S02]  /*7f910*/  LOP3.LUT R3, R0, 0xff800000, RZ, 0xc0, !PT ;  /* 0xff80000000037812 */ /* 0x000fc400078ec0ff */
[----:B------:R-:W-:Y:S02]  /*7f920*/  MOV R6, R17 ;  /* 0x0000001100067202 */ /* 0x000fe40000000f00 */
[----:B------:R0:W-:Y:S01]  /*7f930*/  I2F R24, R3 ;  /* 0x0000000300187306 */ /* 0x0001e20000201400 */
[----:B------:R-:W-:Y:S02]  /*7f940*/  MOV R20, R13 ;  /* 0x0000000d00147202 */ /* 0x000fe40000000f00 */
[----:B------:R-:W-:Y:S01]  /*7f950*/  FSEL R17, RZ, -23, P0 ;  /* 0xc1b80000ff117808 */ /* 0x000fe20000000000 */
[C---:B--2---:R-:W-:Y:S01]  /*7f960*/  FMUL R10, R5.reuse, 8388608 ;  /* 0x4b000000050a7820 */ /* 0x044fe20000400000 */
[----:B------:R-:W-:-:S04]  /*7f970*/  FSETP.GEU.AND P5, PT, R5, 1.175494350822287508e-38, PT ;  /* 0x008000000500780b */ /* 0x000fc80003fae000 */
[----:B------:R-:W-:Y:S01]  /*7f980*/  FSEL R7, R10, R5, !P5 ;  /* 0x000000050a077208 */ /* 0x000fe20006800000 */
[C---:B---3--:R-:W-:Y:S01]  /*7f990*/  FMUL R0, R8.reuse, 8388608 ;  /* 0x4b00000008007820 */ /* 0x048fe20000400000 */
[----:B------:R-:W-:Y:S01]  /*7f9a0*/  FSETP.GEU.AND P6, PT, R8, 1.175494350822287508e-38, PT ;  /* 0x008000000800780b */ /* 0x000fe20003fce000 */
[----:B------:R-:W-:Y:S01]  /*7f9b0*/  STL [R1+0x310c], R5 ;  /* 0x00310c0501007387 */ /* 0x000fe20000100800 */
[----:B------:R-:W-:Y:S02]  /*7f9c0*/  IADD3 R10, R7, -0x3f3504f3, RZ ;  /* 0xc0cafb0d070a7810 */ /* 0x000fe40007ffe0ff */
[----:B------:R-:W-:Y:S01]  /*7f9d0*/  FSEL R0, R0, R8, !P6 ;  /* 0x0000000800007208 */ /* 0x000fe20007000000 */
[----:B------:R-:W-:Y:S04]  /*7f9e0*/  STL [R1+0x8], R7 ;  /* 0x0000080701007387 */ /* 0x000fe80000100800 */
[----:B------:R0:W-:Y:S04]  /*7f9f0*/  STL [R1+0x650], R3 ;  /* 0x0006500301007387 */ /* 0x0001e80000100800 */
[----:B------:R-:W-:Y:S01]  /*7fa00*/  STL [R1+0x3134], R8 ;  /* 0x0031340801007387 */ /* 0x000fe20000100800 */
[----:B0-----:R-:W-:-:S03]  /*7fa10*/  LOP3.LUT R3, R10, 0xff800000, RZ, 0xc0, !PT ;  /* 0xff8000000a037812 */ /* 0x001fc600078ec0ff */
[----:B------:R-:W-:Y:S01]  /*7fa20*/  STL [R1+0x4], R0 ;  /* 0x0000040001007387 */ /* 0x000fe20000100800 */
[----:B------:R0:W-:Y:S03]  /*7fa30*/  I2F R27, R3 ;  /* 0x00000003001b7306 */ /* 0x0001e60000201400 */
[----:B------:R0:W-:Y:S04]  /*7fa40*/  STL [R1+0x644], R3 ;  /* 0x0006440301007387 */ /* 0x0001e80000100800 */
[----:B------:R-:W2:Y:S01]  /*7fa50*/  LDL.LU R5, [R1+0x66c] ;  /* 0x00066c0001057983 */ /* 0x000ea20000300800 */
[C---:B----4-:R-:W-:Y:S01]  /*7fa60*/  FMUL R13, R22.reuse, 8388608 ;  /* 0x4b000000160d7820 */ /* 0x050fe20000400000 */
[----:B------:R-:W-:-:S02]  /*7fa70*/  FSETP.GEU.AND P0, PT, R22, 1.175494350822287508e-38, PT ;  /* 0x008000001600780b */ /* 0x000fc40003f0e000 */
[----:B------:R-:W3:Y:S02]  /*7fa80*/  LDL.LU R21, [R1+0x668] ;  /* 0x0006680001157983 */ /* 0x000ee40000300800 */
[----:B0-----:R-:W-:Y:S02]  /*7fa90*/  FSEL R3, R13, R22, !P0 ;  /* 0x000000160d037208 */ /* 0x001fe40004000000 */
[----:B------:R0:W-:Y:S04]  /*7faa0*/  STL [R1+0x315c], R22 ;  /* 0x00315c1601007387 */ /* 0x0001e80000100800 */
[----:B------:R4:W-:Y:S04]  /*7fab0*/  STL [R1], R3 ;  /* 0x0000000301007387 */ /* 0x0009e80000100800 */
[----:B0-----:R-:W5:Y:S04]  /*7fac0*/  LDL.LU R22, [R1] ;  /* 0x0000000001167983 */ /* 0x001f680000300800 */
[----:B------:R-:W0:Y:S04]  /*7fad0*/  S2R R8, SR_TID.X ;  /* 0x0000000000087919 */ /* 0x000e280000002100 */
[----:B------:R-:W1:Y:S01]  /*7fae0*/  S2R R9, SR_TID.X ;  /* 0x0000000000097919 */ /* 0x000e620000002100 */
[----:B------:R-:W-:-:S04]  /*7faf0*/  IADD3 R0, R0, -0x3f3504f3, RZ ;  /* 0xc0cafb0d00007810 */ /* 0x000fc80007ffe0ff */
[----:B----4-:R-:W-:-:S04]  /*7fb00*/  LOP3.LUT R3, R0, 0xff800000, RZ, 0xc0, !PT ;  /* 0xff80000000037812 */ /* 0x010fc800078ec0ff */
[----:B------:R4:W-:Y:S01]  /*7fb10*/  I2F R25, R3 ;  /* 0x0000000300197306 */ /* 0x0009e20000201400 */
[----:B------:R4:W-:Y:S01]  /*7fb20*/  STL [R1+0x640], R3 ;  /* 0x0006400301007387 */ /* 0x0009e20000100800 */
[C---:B0-----:R-:W-:Y:S02]  /*7fb30*/  LOP3.LUT R7, R8.reuse, 0x60, RZ, 0xc0, !PT ;  /* 0x0000006008077812 */ /* 0x041fe400078ec0ff */
[----:B-1----:R-:W-:Y:S02]  /*7fb40*/  LOP3.LUT R13, R9, 0x18, RZ, 0xc0, !PT ;  /* 0x00000018090d7812 */ /* 0x002fe400078ec0ff */
[----:B----4-:R-:W-:Y:S02]  /*7fb50*/  MOV R3, R23 ;  /* 0x0000001700037202 */ /* 0x010fe40000000f00 */
[----:B------:R-:W-:-:S04]  /*7fb60*/  LOP3.LUT R9, R8, 0x1c, RZ, 0xc0, !PT ;  /* 0x0000001c08097812 */ /* 0x000fc800078ec0ff */
[----:B------:R-:W-:Y:S01]  /*7fb70*/  SHF.L.U32 R9, R9, 0x2, RZ ;  /* 0x0000000209097819 */ /* 0x000fe200000006ff */
[----:B------:R0:W-:Y:S01]  /*7fb80*/  STL [R1+0x3184], R19 ;  /* 0x0031841301007387 */ /* 0x0001e20000100800 */
[----:B-----5:R-:W-:-:S04]  /*7fb90*/  IADD3 R0, R22, -0x3f3504f3, RZ ;  /* 0xc0cafb0d16007810 */ /* 0x020fc80007ffe0ff */
[----:B------:R-:W-:Y:S01]  /*7fba0*/  LOP3.LUT R23, R0, 0xff800000, RZ, 0xc0, !PT ;  /* 0xff80000000177812 */ /* 0x000fe200078ec0ff */
[----:B------:R-:W-:Y:S01]  /*7fbb0*/  IMAD R0, R13, 0x10, R7 ;  /* 0x000000100d007824 */ /* 0x000fe200078e0207 */
[----:B------:R-:W-:-:S04]  /*7fbc0*/  LOP3.LUT R13, R8, 0x3, RZ, 0xc0, !PT ;  /* 0x00000003080d7812 */ /* 0x000fc800078ec0ff */
[----:B------:R-:W-:-:S04]  /*7fbd0*/  SHF.L.U32 R13, R13, 0x5, RZ ;  /* 0x000000050d0d7819 */ /* 0x000fc800000006ff */
[----:B------:R-:W-:Y:S02]  /*7fbe0*/  LOP3.LUT R13, R13, R9, RZ, 0x3c, !PT ;  /* 0x000000090d0d7212 */ /* 0x000fe400078e3cff */
[----:B------:R-:W4:Y:S03]  /*7fbf0*/  LDL.LU R9, [R1+0x3384] ;  /* 0x0033840001097983 */ /* 0x000f260000300800 */
[----:B------:R-:W-:Y:S02]  /*7fc00*/  IMAD.U32 R0, R0, 0x40, R13 ;  /* 0x0000004000007824 */ /* 0x000fe400078e000d */
[----:B------:R-:W1:Y:S01]  /*7fc10*/  S2R R13, SR_TID.X ;  /* 0x00000000000d7919 */ /* 0x000e620000002100 */
[----:B------:R-:W-:Y:S01]  /*7fc20*/  IMAD.MOV.U32 R12, RZ, RZ, R15 ;  /* 0x000000ffff0c7224 */ /* 0x000fe200078e000f */
[----:B------:R-:W-:Y:S01]  /*7fc30*/  FSEL R15, RZ, -23, P1 ;  /* 0xc1b80000ff0f7808 */ /* 0x000fe20000800000 */
[C---:B------:R-:W-:Y:S01]  /*7fc40*/  FMUL R26, R19.reuse, 8388608 ;  /* 0x4b000000131a7820 */ /* 0x040fe20000400000 */
[----:B------:R-:W-:-:S04]  /*7fc50*/  FSETP.GEU.AND P1, PT, R19, 1.175494350822287508e-38, PT ;  /* 0x008000001300780b */ /* 0x000fc80003f2e000 */
[----:B------:R-:W-:Y:S02]  /*7fc60*/  FSEL R26, R26, R19, !P1 ;  /* 0x000000131a1a7208 */ /* 0x000fe40004800000 */
[----:B0-----:R-:W0:Y:S01]  /*7fc70*/  S2R R19, SR_TID.X ;  /* 0x0000000000137919 */ /* 0x001e220000002100 */
[----:B------:R-:W-:Y:S02]  /*7fc80*/  LOP3.LUT R29, R29, 0xff800000, RZ, 0xc0, !PT ;  /* 0xff8000001d1d7812 */ /* 0x000fe400078ec0ff */
[----:B------:R-:W-:Y:S02]  /*7fc90*/  LOP3.LUT R28, R28, 0xff800000, RZ, 0xc0, !PT ;  /* 0xff8000001c1c7812 */ /* 0x000fe400078ec0ff */
[----:B------:R-:W5:Y:S01]  /*7fca0*/  I2F R16, R29 ;  /* 0x0000001d00107306 */ /* 0x000f620000201400 */
[----:B------:R2:W-:Y:S01]  /*7fcb0*/  STL [R1+0x2d60], R0 ;  /* 0x002d600001007387 */ /* 0x0005e20000100800 */
[----:B-1----:R-:W-:-:S06]  /*7fcc0*/  SHF.L.U32 R13, R13, 0x4, RZ ;  /* 0x000000040d0d7819 */ /* 0x002fcc00000006ff */
[----:B------:R-:W1:Y:S01]  /*7fcd0*/  I2F R11, R28 ;  /* 0x0000001c000b7306 */ /* 0x000e620000201400 */
[----:B------:R-:W-:Y:S01]  /*7fce0*/  LOP3.LUT R13, R13, 0x70, RZ, 0xc0, !PT ;  /* 0x000000700d0d7812 */ /* 0x000fe200078ec0ff */
[----:B--2---:R-:W-:-:S03]  /*7fcf0*/  FFMA.FTZ R5, R5, 1.1920928955078125e-07, R18 ;  /* 0x3400000005057823 */ /* 0x004fc60000010012 */
[----:B------:R-:W-:Y:S01]  /*7fd00*/  LEA R0, R7, R13, 0x2 ;  /* 0x0000000d07007211 */ /* 0x000fe200078e10ff */
[----:B---3--:R-:W-:Y:S01]  /*7fd10*/  FFMA.FTZ R0, R21, 1.1920928955078125e-07, R14 ;  /* 0x3400000015007823 */ /* 0x008fe2000001000e */
[C---:B0-----:R-:W-:Y:S02]  /*7fd20*/  LOP3.LUT R8, R19.reuse, 0x7f, RZ, 0xc0, !PT ;  /* 0x0000007f13087812 */ /* 0x041fe400078ec0ff */
[----:B------:R-:W-:Y:S02]  /*7fd30*/  SHF.L.U32 R19, R19, 0xc, RZ ;  /* 0x0000000c13137819 */ /* 0x000fe400000006ff */
[----:B------:R-:W-:Y:S01]  /*7fd40*/  IADD3 R10, R26, -0x3f3504f3, RZ ;  /* 0xc0cafb0d1a0a7810 */ /* 0x000fe20007ffe0ff */
[----:B------:R-:W-:Y:S01]  /*7fd50*/  STL [R1+0x6cc], R5 ;  /* 0x0006cc0501007387 */ /* 0x000fe20000100800 */
[----:B------:R-:W-:Y:S02]  /*7fd60*/  LOP3.LUT R19, R19, 0x6000, RZ, 0xc0, !PT ;  /* 0x0000600013137812 */ /* 0x000fe400078ec0ff */
[----:B------:R-:W-:Y:S01]  /*7fd70*/  FSEL R14, RZ, -23, P2 ;  /* 0xc1b80000ff0e7808 */ /* 0x000fe20001000000 */
[----:B------:R0:W-:Y:S01]  /*7fd80*/  STL [R1+0x6c8], R0 ;  /* 0x0006c80001007387 */ /* 0x0001e20000100800 */
[----:B------:R-:W-:-:S02]  /*7fd90*/  LOP3.LUT R7, R10, 0xff800000, RZ, 0xc0, !PT ;  /* 0xff8000000a077812 */ /* 0x000fc400078ec0ff */
[----:B------:R-:W-:Y:S02]  /*7fda0*/  FSEL R13, RZ, -23, P3 ;  /* 0xc1b80000ff0d7808 */ /* 0x000fe40001800000 */
[----:B------:R-:W-:Y:S02]  /*7fdb0*/  FSEL R10, RZ, -23, P4 ;  /* 0xc1b80000ff0a7808 */ /* 0x000fe40002000000 */
[----:B------:R-:W-:Y:S01]  /*7fdc0*/  LEA R8, R8, R19, 0x4 ;  /* 0x0000001308087211 */ /* 0x000fe200078e20ff */
[----:B0-----:R-:W-:Y:S02]  /*7fdd0*/  FFMA.FTZ R0, R4, 1.1920928955078125e-07, R15 ;  /* 0x3400000004007823 */ /* 0x001fe4000001000f */
[----:B-----5:R-:W-:Y:S02]  /*7fde0*/  FFMA.FTZ R8, R16, 1.1920928955078125e-07, R14 ;  /* 0x3400000010087823 */ /* 0x020fe4000001000e */
[----:B----4-:R-:W-:Y:S02]  /*7fdf0*/  FFMA.FTZ R5, R9, 1.1920928955078125e-07, R17 ;  /* 0x3400000009057823 */ /* 0x010fe40000010011 */
[----:B------:R-:W2:Y:S04]  /*7fe00*/  LDL.LU R9, [R1+0x3380] ;  /* 0x0033800001097983 */ /* 0x000ea80000300800 */
[----:B------:R-:W3:Y:S04]  /*7fe10*/  LDL.LU R4, [R1+0x337c] ;  /* 0x00337c0001047983 */ /* 0x000ee80000300800 */
[----:B------:R1:W-:Y:S04]  /*7fe20*/  STL [R1+0x6c4], R5 ;  /* 0x0006c40501007387 */ /* 0x0003e80000100800 */
[----:B------:R0:W-:Y:S01]  /*7fe30*/  STL [R1+0x6c0], R0 ;  /* 0x0006c00001007387 */ /* 0x0001e20000100800 */
[----:B-1----:R-:W-:-:S03]  /*7fe40*/  FFMA.FTZ R5, R11, 1.1920928955078125e-07, R13 ;  /* 0x340000000b057823 */ /* 0x002fc6000001000d */
[----:B------:R-:W-:Y:S01]  /*7fe50*/  STL [R1+0x6bc], R8 ;  /* 0x0006bc0801007387 */ /* 0x000fe20000100800 */
[----:B0-----:R-:W-:-:S03]  /*7fe60*/  FFMA.FTZ R0, R24, 1.1920928955078125e-07, R10 ;  /* 0x3400000018007823 */ /* 0x001fc6000001000a */
[----:B------:R-:W-:Y:S04]  /*7fe70*/  STL [R1+0x6b8], R5 ;  /* 0x0006b80501007387 */ /* 0x000fe80000100800 */
[----:B------:R0:W-:Y:S04]  /*7fe80*/  STL [R1+0x6b4], R0 ;  /* 0x0006b40001007387 */ /* 0x0001e80000100800 */
[----:B------:R-:W4:Y:S01]  /*7fe90*/  LDL.LU R15, [R1+0x1274] ;  /* 0x00127400010f7983 */ /* 0x000f220000300800 */
[----:B------:R-:W1:Y:S01]  /*7fea0*/  I2F R18, R7 ;  /* 0x0000000700127306 */ /* 0x000e620000201400 */
[----:B------:R-:W-:-:S07]  /*7feb0*/  FSEL R17, RZ, -23, P5 ;  /* 0xc1b80000ff117808 */ /* 0x000fce0002800000 */
[----:B------:R-:W5:Y:S01]  /*7fec0*/  I2F R23, R23 ;  /* 0x0000001700177306 */ /* 0x000f620000201400 */
[----:B------:R-:W-:Y:S01]  /*7fed0*/  FSEL R14, RZ, -23, P6 ;  /* 0xc1b80000ff0e7808 */ /* 0x000fe20003000000 */
[----:B0-----:R-:W-:Y:S01]  /*7fee0*/  FFMA.FTZ R0, R27, 1.1920928955078125e-07, R17 ;  /* 0x340000001b007823 */ /* 0x001fe20000010011 */
[----:B------:R-:W-:Y:S01]  /*7fef0*/  FSEL R10, RZ, -23, P1 ;  /* 0xc1b80000ff0a7808 */ /* 0x000fe20000800000 */
[----:B------:R-:W-:Y:S01]  /*7ff00*/  IMAD.MOV.U32 R16, RZ, RZ, R3 ;  /* 0x000000ffff107224 */ /* 0x000fe200078e0003 */
[----:B------:R-:W-:Y:S01]  /*7ff10*/  FSEL R13, RZ, -23, P0 ;  /* 0xc1b80000ff0d7808 */ /* 0x000fe20000000000 */
[----:B------:R-:W-:Y:S01]  /*7ff20*/  FFMA.FTZ R3, R25, 1.1920928955078125e-07, R14 ;  /* 0x3400000019037823 */ /* 0x000fe2000001000e */
[----:B------:R1:W-:Y:S04]  /*7ff30*/  STL [R1+0x6b0], R0 ;  /* 0x0006b00001007387 */ /* 0x0003e80000100800 */
[----:B------:R-:W-:Y:S01]  /*7ff40*/  STL [R1+0x6ac], R3 ;  /* 0x0006ac0301007387 */ /* 0x000fe20000100800 */
[----:B-1----:R-:W-:-:S02]  /*7ff50*/  FFMA.FTZ R0, R18, 1.1920928955078125e-07, R10 ;  /* 0x3400000012007823 */ /* 0x002fc4000001000a */
[----:B-----5:R-:W-:-:S03]  /*7ff60*/  FFMA.FTZ R19, R23, 1.1920928955078125e-07, R13 ;  /* 0x3400000017137823 */ /* 0x020fc6000001000d */
[----:B------:R-:W-:Y:S04]  /*7ff70*/  STL [R1+0x6a0], R0 ;  /* 0x0006a00001007387 */ /* 0x000fe80000100800 */
[----:B------:R-:W5:Y:S04]  /*7ff80*/  LDL.LU R18, [R1+0x1278] ;  /* 0x0012780001127983 */ /* 0x000f680000300800 */
[----:B------:R-:W2:Y:S04]  /*7ff90*/  LDL.LU R10, [R1+0x127c] ;  /* 0x00127c00010a7983 */ /* 0x000ea80000300800 */
[----:B------:R-:W3:Y:S01]  /*7ffa0*/  LDL.LU R14, [R1+0x1280] ;  /* 0x00128000010e7983 */ /* 0x000ee20000300800 */
[C---:B----4-:R-:W-:Y:S01]  /*7ffb0*/  FMUL R13, R15.reuse, 8388608 ;  /* 0x4b0000000f0d7820 */ /* 0x050fe20000400000 */
[----:B------:R-:W-:-:S02]  /*7ffc0*/  FSETP.GEU.AND P0, PT, R15, 1.175494350822287508e-38, PT ;  /* 0x008000000f00780b */ /* 0x000fc40003f0e000 */
[----:B------:R0:W-:Y:S02]  /*7ffd0*/  STL [R1+0x31ac], R15 ;  /* 0x0031ac0f01007387 */ /* 0x0001e40000100800 */
[----:B------:R-:W-:Y:S02]  /*7ffe0*/  FSEL R13, R13, R15, !P0 ;  /* 0x0000000f0d0d7208 */ /* 0x000fe40004000000 */
[----:B0-----:R-:W4:Y:S04]  /*7fff0*/  LDL R15, [R1+0x24] ;  /* 0x00002400010f7983 */ /* 0x001f280000100800 */
[----:B------:R-:W4:Y:S04]  /*80000*/  LDL.LU R23, [R1+0x1284] ;  /* 0x0012840001177983 */ /* 0x000f280000300800 */
[----:B------:R-:W4:Y:S01]  /*80010*/  LDL R3, [R1+0x20] ;  /* 0x0000200001037983 */ /* 0x000f220000100800 */
[----:B------:R-:W-:-:S04]  /*80020*/  IADD3 R17, R13, -0x3f3504f3, RZ ;  /* 0xc0cafb0d0d117810 */ /* 0x000fc80007ffe0ff */
[----:B------:R-:W-:Y:S01]  /*80030*/  LOP3.LUT R0, R17, 0xff800000, RZ, 0xc0, !PT ;  /* 0xff80000011007812 */ /* 0x000fe200078ec0ff */
[C---:B-----5:R-:W-:Y:S01]  /*80040*/  FMUL R25, R18.reuse, 8388608 ;  /* 0x4b00000012197820 */ /* 0x060fe20000400000 */
[----:B------:R-:W-:Y:S01]  /*80050*/  FSETP.GEU.AND P1, PT, R18, 1.175494350822287508e-38, PT ;  /* 0x008000001200780b */ /* 0x000fe20003f2e000 */
[----:B------:R0:W-:Y:S03]  /*80060*/  STL [R1+0x31d4], R18 ;  /* 0x0031d41201007387 */ /* 0x0001e60000100800 */
[----:B------:R-:W-:Y:S01]  /*80070*/  FSEL R25, R25, R18, !P1 ;  /* 0x0000001219197208 */ /* 0x000fe20004800000 */
[C---:B--2---:R-:W-:Y:S01]  /*80080*/  FMUL R24, R10.reuse, 8388608 ;  /* 0x4b0000000a187820 */ /* 0x044fe20000400000 */
[----:B------:R-:W-:Y:S01]  /*80090*/  FSETP.GEU.AND P2, PT, R10, 1.175494350822287508e-38, PT ;  /* 0x008000000a00780b */ /* 0x000fe20003f4e000 */
[----:B------:R1:W2:Y:S01]  /*800a0*/  I2F R11, R0 ;  /* 0x00000000000b7306 */ /* 0x0002a20000201400 */
[----:B------:R-:W-:-:S02]  /*800b0*/  MOV R21, R2 ;  /* 0x0000000200157202 */ /* 0x000fc40000000f00 */
[----:B0-----:R-:W-:Y:S02]  /*800c0*/  MOV R18, 0x3dc6b27f ;  /* 0x3dc6b27f00127802 */ /* 0x001fe40000000f00 */
[----:B------:R-:W-:Y:S01]  /*800d0*/  FSEL R24, R24, R10, !P2 ;  /* 0x0000000a18187208 */ /* 0x000fe20005000000 */
[----:B------:R0:W-:Y:S01]  /*800e0*/  STL [R1+0x31fc], R10 ;  /* 0x0031fc0a01007387 */ /* 0x0001e20000100800 */
[C---:B---3--:R-:W-:Y:S01]  /*800f0*/  FSETP.GEU.AND P3, PT, R14.reuse, 1.175494350822287508e-38, PT ;  /* 0x008000000e00780b */ /* 0x048fe20003f6e000 */
[----:B-1----:R-:W-:Y:S01]  /*80100*/  FMUL R0, R14, 8388608 ;  /* 0x4b0000000e007820 */ /* 0x002fe20000400000 */
[----:B------:R-:W-:Y:S01]  /*80110*/  IADD3 R17, R24, -0x3f3504f3, RZ ;  /* 0xc0cafb0d18117810 */ /* 0x000fe20007ffe0ff */
[----:B------:R-:W-:Y:S01]  /*80120*/  STL [R1+0x3210], R14 ;  /* 0x0032100e01007387 */ /* 0x000fe20000100800 */
[----:B----4-:R-:W-:Y:S02]  /*80130*/  IADD3 R27, R15, -R4, RZ ;  /* 0x800000040f1b7210 */ /* 0x010fe40007ffe0ff */
[----:B------:R-:W-:-:S03]  /*80140*/  IADD3 R4, R25, -0x3f3504f3, RZ ;  /* 0xc0cafb0d19047810 */ /* 0x000fc60007ffe0ff */
[----:B------:R-:W-:Y:S01]  /*80150*/  FADD R27, R27, -1 ;  /* 0xbf8000001b1b7421 */ /* 0x000fe20000000000 */
[----:B------:R-:W-:-:S03]  /*80160*/  LOP3.LUT R2, R4, 0xff800000, RZ, 0xc0, !PT ;  /* 0xff80000004027812 */ /* 0x000fc600078ec0ff */
[----:B------:R-:W-:Y:S01]  /*80170*/  FFMA.FTZ R4, R27, R18, -0.16845393180847167969 ;  /* 0xbe2c7f301b047423 */ /* 0x000fe20000010012 */
[----:B0-----:R0:W1:Y:S01]  /*80180*/  I2F R10, R2 ;  /* 0x00000002000a7306 */ /* 0x0010620000201400 */
[----:B------:R-:W-:Y:S02]  /*80190*/  FMUL R5, R23, 8388608 ;  /* 0x4b00000017057820 */ /* 0x000fe40000400000 */
[----:B0-----:R-:W-:Y:S01]  /*801a0*/  FFMA.FTZ R2, R27, R4, 0.1716887056827545166 ;  /* 0x3e2fcf2a1b027423 */ /* 0x001fe20000010004 */
[----:B------:R-:W-:Y:S02]  /*801b0*/  FSEL R4, R0, R14, !P3 ;  /* 0x0000000e00047208 */ /* 0x000fe40005800000 */
[----:B------:R-:W-:Y:S01]  /*801c0*/  LOP3.LUT R0, R17, 0xff800000, RZ, 0xc0, !PT ;  /* 0xff80000011007812 */ /* 0x000fe200078ec0ff */
[----:B------:R-:W-:Y:S02]  /*801d0*/  IMAD.IADD R17, R3, 0x1, -R9 ;  /* 0x0000000103117824 */ /* 0x000fe400078e0a09 */
[----:B------:R-:W-:Y:S01]  /*801e0*/  FFMA.FTZ R9, R27, R2, -0.17900948226451873779 ;  /* 0xbe374e431b097423 */ /* 0x000fe20000010002 */
[----:B------:R-:W-:Y:S01]  /*801f0*/  IADD3 R2, R4, -0x3f3504f3, RZ ;  /* 0xc0cafb0d04027810 */ /* 0x000fe20007ffe0ff */
[----:B------:R-:W-:Y:S01]  /*80200*/  FADD R17, R17, -1 ;  /* 0xbf80000011117421 */ /* 0x000fe20000000000 */
[----:B------:R-:W-:Y:S01]  /*80210*/  FSETP.GEU.AND P4, PT, R23, 1.175494350822287508e-38, PT ;  /* 0x008000001700780b */ /* 0x000fe20003f8e000 */
[----:B------:R0:W3:Y:S01]  /*80220*/  I2F R3, R0 ;  /* 0x0000000000037306 */ /* 0x0000e20000201400 */
[----:B------:R-:W-:Y:S01]  /*80230*/  LOP3.LUT R8, R2, 0xff800000, RZ, 0xc0, !PT ;  /* 0xff80000002087812 */ /* 0x000fe200078ec0ff */
[----:B------:R-:W-:Y:S01]  /*80240*/  FFMA.FTZ R2, R17, R18, -0.16845393180847167969 ;  /* 0xbe2c7f3011027423 */ /* 0x000fe20000010012 */
[----:B------:R4:W-:Y:S01]  /*80250*/  STL [R1+0x3224], R23 ;  /* 0x0032241701007387 */ /* 0x0009e20000100800 */
[----:B0-----:R-:W-:Y:S01]  /*80260*/  FFMA.FTZ R0, R27, R9, 0.20512372255325317383 ;  /* 0x3e520bf41b007423 */ /* 0x001fe20000010009 */
[----:B------:R-:W-:Y:S01]  /*80270*/  FSEL R9, R5, R23, !P4 ;  /* 0x0000001705097208 */ /* 0x000fe20006000000 */
[----:B------:R-:W-:Y:S01]  /*80280*/  FFMA.FTZ R2, R17, R2, 0.1716887056827545166 ;  /* 0x3e2fcf2a11027423 */ /* 0x000fe20000010002 */
[----:B----4-:R-:W-:-:S05]  /*80290*/  FSEL R23, RZ, -23, P0 ;  /* 0xc1b80000ff177808 */ /* 0x010fca0000000000 */
[----:B------:R0:W-:Y:S02]  /*802a0*/  STL [R1+0x678], R23 ;  /* 0x0006781701007387 */ /* 0x0001e40000100800 */
[----:B0-----:R-:W-:Y:S01]  /*802b0*/  FFMA.FTZ R23, R17, R2, -0.17900948226451873779 ;  /* 0xbe374e4311177423 */ /* 0x001fe20000010002 */
[----:B------:R-:W-:-:S05]  /*802c0*/  FSEL R2, RZ, -23, P1 ;  /* 0xc1b80000ff027808 */ /* 0x000fca0000800000 */
[----:B------:R-:W-:Y:S04]  /*802d0*/  STL [R1+0x674], R2 ;  /* 0x0006740201007387 */ /* 0x000fe80000100800 */
[----:B------:R0:W-:Y:S04]  /*802e0*/  STL [R1+0x3378], R29 ;  /* 0x0033781d01007387 */ /* 0x0001e80000100800 */
[----:B0-----:R-:W2:Y:S04]  /*802f0*/  LDL.LU R29, [R1+0x678] ;  /* 0x00067800011d7983 */ /* 0x001ea80000300800 */
[----:B------:R0:W-:Y:S04]  /*80300*/  STL [R1+0x3374], R28 ;  /* 0x0033741c01007387 */ /* 0x0001e80000100800 */
[----:B0-----:R-:W1:Y:S01]  /*80310*/  LDL.LU R28, [R1+0x674] ;  /* 0x00067400011c7983 */ /* 0x001e620000300800 */
[----:B------:R-:W-:-:S04]  /*80320*/  FFMA.FTZ R14, R27, R0, -0.24046532809734344482 ;  /* 0xbe763c8b1b0e7423 */ /* 0x000fc80000010000 */
[----:B------:R-:W-:-:S04]  /*80330*/  FFMA.FTZ R14, R27, R14, 0.28857114911079406738 ;  /* 0x3e93bf991b0e7423 */ /* 0x000fc8000001000e */
[----:B------:R-:W-:-:S04]  /*80340*/  FFMA.FTZ R14, R27, R14, -0.36067417263984680176 ;  /* 0xbeb8aa491b0e7423 */ /* 0x000fc8000001000e */
[----:B------:R-:W-:-:S04]  /*80350*/  FFMA.FTZ R14, R27, R14, 0.48089820146560668945 ;  /* 0x3ef6384a1b0e7423 */ /* 0x000fc8000001000e */
[----:B------:R-:W-:Y:S02]  /*80360*/  FFMA.FTZ R14, R27, R14, -0.72134751081466674805 ;  /* 0xbf38aa3b1b0e7423 */ /* 0x000fe4000001000e */
[----:B--2---:R-:W-:Y:S02]  /*80370*/  FFMA.FTZ R11, R11, 1.1920928955078125e-07, R29 ;  /* 0x340000000b0b7823 */ /* 0x004fe4000001001d */
[----:B------:R-:W2:Y:S01]  /*80380*/  LDL.LU R29, [R1+0x3378] ;  /* 0x00337800011d7983 */ /* 0x000ea20000300800 */
[----:B-1----:R-:W-:-:S03]  /*80390*/  FFMA.FTZ R10, R10, 1.1920928955078125e-07, R28 ;  /* 0x340000000a0a7823 */ /* 0x002fc6000001001c */
[----:B------:R-:W4:Y:S04]  /*803a0*/  LDL.LU R28, [R1+0x3374] ;  /* 0x00337400011c7983 */ /* 0x000f280000300800 */
[----:B------:R0:W-:Y:S04]  /*803b0*/  STL [R1+0x670], R14 ;  /* 0x0006700e01007387 */ /* 0x0001e80000100800 */
[----:B0-----:R-:W4:Y:S04]  /*803c0*/  LDL R14, [R1+0x10] ;  /* 0x00001000010e7983 */ /* 0x001f280000100800 */
[----:B------:R-:W-:Y:S04]  /*803d0*/  STL [R1+0x3370], R18 ;  /* 0x0033701201007387 */ /* 0x000fe80000100800 */
[----:B------:R0:W-:Y:S04]  /*803e0*/  STL [R1+0x336c], R11 ;  /* 0x00336c0b01007387 */ /* 0x0001e80000100800 */
[----:B0-----:R-:W5:Y:S01]  /*803f0*/  LDL.LU R11, [R1+0x670] ;  /* 0x00067000010b7983 */ /* 0x001f620000300800 */
[----:B------:R-:W-:-:S05]  /*80400*/  FSEL R18, RZ, -23, P2 ;  /* 0xc1b80000ff127808 */ /* 0x000fca0001000000 */
[----:B------:R0:W-:Y:S02]  /*80410*/  STL [R1+0x678], R18 ;  /* 0x0006781201007387 */ /* 0x0001e40000100800 */
[----:B0-----:R-:W-:-:S05]  /*80420*/  FSEL R18, RZ, -23, P3 ;  /* 0xc1b80000ff127808 */ /* 0x001fca0001800000 */
[----:B------:R0:W-:Y:S04]  /*80430*/  STL [R1+0x67c], R18 ;  /* 0x00067c1201007387 */ /* 0x0001e80000100800 */
[----:B0-----:R-:W2:Y:S01]  /*80440*/  LDL.LU R18, [R1+0x3370] ;  /* 0x0033700001127983 */ /* 0x001ea20000300800 */
[----:B-----5:R-:W-:-:S05]  /*80450*/  FMUL R11, R27, R11 ;  /* 0x0000000b1b0b7220 */ /* 0x020fca0000400000 */
[----:B------:R0:W-:Y:S04]  /*80460*/  STL [R1+0x670], R11 ;  /* 0x0006700b01007387 */ /* 0x0001e80000100800 */
[----:B0-----:R-:W5:Y:S04]  /*80470*/  LDL.LU R11, [R1+0x336c] ;  /* 0x00336c00010b7983 */ /* 0x001f680000300800 */
[----:B------:R-:W-:Y:S04]  /*80480*/  STL [R1+0x3368], R10 ;  /* 0x0033680a01007387 */ /* 0x000fe80000100800 */
[----:B------:R0:W-:Y:S04]  /*80490*/  STL [R1+0x3364], R7 ;  /* 0x0033640701007387 */ /* 0x0001e80000100800 */
[----:B0-----:R-:W3:Y:S04]  /*804a0*/  LDL.LU R7, [R1+0x678] ;  /* 0x0006780001077983 */ /* 0x001ee80000300800 */
[----:B------:R0:W-:Y:S04]  /*804b0*/  STL [R1+0x3360], R26 ;  /* 0x0033601a01007387 */ /* 0x0001e80000100800 */
[----:B0-----:R-:W2:Y:S01]  /*804c0*/  LDL.LU R26, [R1+0x670] ;  /* 0x00067000011a7983 */ /* 0x001ea20000300800 */
[----:B------:R-:W-:-:S05]  /*804d0*/  FSEL R10, RZ, -23, P4 ;  /* 0xc1b80000ff0a7808 */ /* 0x000fca0002000000 */
[----:B------:R0:W-:Y:S04]  /*804e0*/  STL [R1+0x674], R10 ;  /* 0x0006740a01007387 */ /* 0x0001e80000100800 */
[----:B0-----:R-:W4:Y:S01]  /*804f0*/  LDL.LU R10, [R1+0x3368] ;  /* 0x00336800010a7983 */ /* 0x001f220000300800 */
[----:B---3--:R-:W-:-:S03]  /*80500*/  FFMA.FTZ R3, R3, 1.1920928955078125e-07, R7 ;  /* 0x3400000003037823 */ /* 0x008fc60000010007 */
[----:B------:R-:W3:Y:S04]  /*80510*/  LDL.LU R7, [R1+0x3364] ;  /* 0x0033640001077983 */ /* 0x000ee80000300800 */
[----:B------:R0:W-:Y:S01]  /*80520*/  STL [R1+0x3228], R3 ;  /* 0x0032280301007387 */ /* 0x0001e20000100800 */
[----:B--2---:R-:W-:-:S03]  /*80530*/  FMUL R26, R27, R26 ;  /* 0x0000001a1b1a7220 */ /* 0x004fc60000400000 */
[----:B0-----:R-:W2:Y:S04]  /*80540*/  LDL R3, [R1+0x18] ;  /* 0x0000180001037983 */ /* 0x001ea80000100800 */
[----:B------:R0:W-:Y:S04]  /*80550*/  STL [R1+0x670], R26 ;  /* 0x0006701a01007387 */ /* 0x0001e80000100800 */
[----:B0-----:R-:W2:Y:S04]  /*80560*/  LDL.LU R26, [R1+0x3360] ;  /* 0x00336000011a7983 */ /* 0x001ea80000300800 */
[----:B------:R0:W-:Y:S04]  /*80570*/  STL [R1+0x335c], R24 ;  /* 0x00335c1801007387 */ /* 0x0001e80000100800 */
[----:B0-----:R-:W2:Y:S04]  /*80580*/  LDL.LU R24, [R1+0x67c] ;  /* 0x00067c0001187983 */ /* 0x001ea80000300800 */
[----:B------:R0:W-:Y:S04]  /*80590*/  STL [R1+0x3358], R15 ;  /* 0x0033580f01007387 */ /* 0x0001e80000100800 */
[----:B0-----:R-:W3:Y:S04]  /*805a0*/  LDL.LU R15, [R1+0x674] ;  /* 0x00067400010f7983 */ /* 0x001ee80000300800 */
[----:B------:R0:W-:Y:S04]  /*805b0*/  STL [R1+0x3354], R25 ;  /* 0x0033541901007387 */ /* 0x0001e80000100800 */
[----:B0-----:R-:W4:Y:S01]  /*805c0*/  LDL.LU R25, [R1+0x670] ;  /* 0x0006700001197983 */ /* 0x001f220000300800 */
[----:B------:R-:W-:Y:S01]  /*805d0*/  IADD3 R5, R9, -0x3f3504f3, RZ ;  /* 0xc0cafb0d09057810 */ /* 0x000fe20007ffe0ff */
[----:B------:R-:W2:Y:S03]  /*805e0*/  I2F R0, R8 ;  /* 0x0000000800007306 */ /* 0x000ea60000201400 */
[----:B------:R-:W-:-:S05]  /*805f0*/  LOP3.LUT R5, R5, 0xff800000, RZ, 0xc0, !PT ;  /* 0xff80000005057812 */ /* 0x000fca00078ec0ff */
[----:B------:R-:W3:Y:S01]  /*80600*/  I2F R2, R5 ;  /* 0x0000000500027306 */ /* 0x000ee20000201400 */
[----:B--2---:R-:W-:Y:S02]  /*80610*/  FFMA.FTZ R0, R0, 1.1920928955078125e-07, R24 ;  /* 0x3400000000007823 */ /* 0x004fe40000010018 */
[----:B------:R-:W2:Y:S01]  /*80620*/  LDL.LU R24, [R1+0x335c] ;  /* 0x00335c0001187983 */ /* 0x000ea20000300800 */
[----:B---3--:R-:W-:-:S03]  /*80630*/  FFMA.FTZ R2, R2, 1.1920928955078125e-07, R15 ;  /* 0x3400000002027823 */ /* 0x008fc6000001000f */
[----:B------:R-:W3:Y:S01]  /*80640*/  LDL.LU R15, [R1+0x3358] ;  /* 0x00335800010f7983 */ /* 0x000ee20000300800 */
[----:B----4-:R-:W-:-:S03]  /*80650*/  FFMA.FTZ R27, R27, 1.4426950216293334961, R25 ;  /* 0x3fb8aa3b1b1b7823 */ /* 0x010fc60000010019 */
[----:B------:R-:W4:Y:S04]  /*80660*/  LDL.LU R25, [R1+0x3354] ;  /* 0x0033540001197983 */ /* 0x000f280000300800 */
[----:B------:R0:W-:Y:S04]  /*80670*/  STL [R1+0x68c], R27 ;  /* 0x00068c1b01007387 */ /* 0x0001e80000100800 */
[----:B0-----:R-:W2:Y:S04]  /*80680*/  LDL R27, [R1+0x1c] ;  /* 0x00001c00011b7983 */ /* 0x001ea80000100800 */
[----:B------:R0:W-:Y:S04]  /*80690*/  STL [R1+0x3350], R13 ;  /* 0x0033500d01007387 */ /* 0x0001e80000100800 */
[----:B0-----:R-:W2:Y:S04]  /*806a0*/  LDL R13, [R1+0x14] ;  /* 0x00001400010d7983 */ /* 0x001ea80000100800 */
[----:B------:R0:W-:Y:S04]  /*806b0*/  STL [R1+0x3348], R8 ;  /* 0x0033480801007387 */ /* 0x0001e80000100800 */
[----:B0-----:R-:W2:Y:S04]  /*806c0*/  LDL.LU R8, [R1+0x62c] ;  /* 0x00062c0001087983 */ /* 0x001ea80000300800 */
[----:B------:R0:W-:Y:S04]  /*806d0*/  STL [R1+0x3340], R4 ;  /* 0x0033400401007387 */ /* 0x0001e80000100800 */
[----:B0-----:R-:W3:Y:S01]  /*806e0*/  LDL.LU R4, [R1+0x630] ;  /* 0x0006300001047983 */ /* 0x001ee20000300800 */
[----:B------:R-:W-:-:S04]  /*806f0*/  FFMA.FTZ R23, R17, R23, 0.20512372255325317383 ;  /* 0x3e520bf411177423 */ /* 0x000fc80000010017 */
[----:B------:R-:W-:-:S04]  /*80700*/  FFMA.FTZ R23, R17, R23, -0.24046532809734344482 ;  /* 0xbe763c8b11177423 */ /* 0x000fc80000010017 */
[----:B------:R-:W-:-:S04]  /*80710*/  FFMA.FTZ R23, R17, R23, 0.28857114911079406738 ;  /* 0x3e93bf9911177423 */ /* 0x000fc80000010017 */
[----:B------:R-:W-:-:S04]  /*80720*/  FFMA.FTZ R23, R17, R23, -0.36067417263984680176 ;  /* 0xbeb8aa4911177423 */ /* 0x000fc80000010017 */
[----:B------:R-:W-:Y:S01]  /*80730*/  FFMA.FTZ R23, R17, R23, 0.48089820146560668945 ;  /* 0x3ef6384a11177423 */ /* 0x000fe20000010017 */
[----:B------:R-:W-:Y:S04]  /*80740*/  STL [R1+0x333c], R22 ;  /* 0x00333c1601007387 */ /* 0x000fe80000100800 */
[----:B------:R0:W-:Y:S04]  /*80750*/  STL [R1+0x3304], R5 ;  /* 0x0033040501007387 */ /* 0x0001e80000100800 */
[----:B------:R1:W-:Y:S04]  /*80760*/  STL [R1+0x3300], R9 ;  /* 0x0033000901007387 */ /* 0x0003e80000100800 */
[----:B------:R-:W-:Y:S01]  /*80770*/  STL [R1+0x32fc], R19 ;  /* 0x0032fc1301007387 */ /* 0x000fe20000100800 */
[----:B--2---:R-:W-:Y:S01]  /*80780*/  IADD3 R3, R3, -R8, RZ ;  /* 0x8000000803037210 */ /* 0x004fe20007ffe0ff */
[----:B------:R-:W-:-:S04]  /*80790*/  IMAD.IADD R8, R14, 0x1, -R28 ;  /* 0x000000010e087824 */ /* 0x000fc800078e0a1c */
[----:B------:R-:W-:Y:S01]  /*807a0*/  FADD R28, R3, -1 ;  /* 0xbf800000031c7421 */ /* 0x000fe20000000000 */
[----:B---3--:R-:W-:Y:S02]  /*807b0*/  IADD3 R27, R27, -R4, RZ ;  /* 0x800000041b1b7210 */ /* 0x008fe40007ffe0ff */
[----:B------:R-:W-:Y:S01]  /*807c0*/  IADD3 R4, R13, -R29, RZ ;  /* 0x8000001d0d047210 */ /* 0x000fe20007ffe0ff */
[C---:B------:R-:W-:Y:S02]  /*807d0*/  FFMA.FTZ R29, R17.reuse, R23, -0.72134751081466674805 ;  /* 0xbf38aa3b111d7423 */ /* 0x040fe40000010017 */
[----:B0-----:R-:W-:Y:S02]  /*807e0*/  FFMA.FTZ R5, R28, R18, -0.16845393180847167969 ;  /* 0xbe2c7f301c057423 */ /* 0x001fe40000010012 */
[----:B------:R-:W-:Y:S02]  /*807f0*/  FMUL R3, R17, R29 ;  /* 0x0000001d11037220 */ /* 0x000fe40000400000 */
[----:B------:R-:W-:-:S02]  /*80800*/  FADD R29, R4, -1 ;  /* 0xbf800000041d7421 */ /* 0x000fc40000000000 */
[----:B-1----:R-:W-:Y:S02]  /*80810*/  FMUL R9, R17, R3 ;  /* 0x0000000311097220 */ /* 0x002fe40000400000 */
[----:B------:R-:W-:Y:S02]  /*80820*/  FFMA.FTZ R3, R29, R18, -0.16845393180847167969 ;  /* 0xbe2c7f301d037423 */ /* 0x000fe40000010012 */
[C---:B------:R-:W-:Y:S02]  /*80830*/  FFMA.FTZ R5, R28.reuse, R5, 0.1716887056827545166 ;  /* 0x3e2fcf2a1c057423 */ /* 0x040fe40000010005 */
[----:B------:R-:W-:Y:S02]  /*80840*/  FFMA.FTZ R9, R17, 1.4426950216293334961, R9 ;  /* 0x3fb8aa3b11097823 */ /* 0x000fe40000010009 */
[----:B------:R-:W-:Y:S02]  /*80850*/  FFMA.FTZ R3, R29, R3, 0.1716887056827545166 ;  /* 0x3e2fcf2a1d037423 */ /* 0x000fe40000010003 */
[----:B------:R-:W-:-:S02]  /*80860*/  FFMA.FTZ R5, R28, R5, -0.17900948226451873779 ;  /* 0xbe374e431c057423 */ /* 0x000fc40000010005 */
[----:B------:R-:W-:Y:S02]  /*80870*/  FADD R17, R8, -1 ;  /* 0xbf80000008117421 */ /* 0x000fe40000000000 */
[----:B------:R-:W-:Y:S02]  /*80880*/  FFMA.FTZ R3, R29, R3, -0.17900948226451873779 ;  /* 0xbe374e431d037423 */ /* 0x000fe40000010003 */
[----:B------:R-:W-:Y:S02]  /*80890*/  FFMA.FTZ R8, R28, R5, 0.20512372255325317383 ;  /* 0x3e520bf41c087423 */ /* 0x000fe40000010005 */
[----:B------:R-:W-:Y:S01]  /*808a0*/  FFMA.FTZ R5, R17, R18, -0.16845393180847167969 ;  /* 0xbe2c7f3011057423 */ /* 0x000fe20000010012 */
[----:B------:R0:W-:Y:S01]  /*808b0*/  STL [R1+0x688], R9 ;  /* 0x0006880901007387 */ /* 0x0001e20000100800 */
[----:B------:R-:W-:Y:S02]  /*808c0*/  FFMA.FTZ R3, R29, R3, 0.20512372255325317383 ;  /* 0x3e520bf41d037423 */ /* 0x000fe40000010003 */
[----:B------:R-:W-:-:S02]  /*808d0*/  FFMA.FTZ R5, R17, R5, 0.1716887056827545166 ;  /* 0x3e2fcf2a11057423 */ /* 0x000fc40000010005 */
[C---:B0-----:R-:W-:Y:S02]  /*808e0*/  FFMA.FTZ R9, R28.reuse, R8, -0.24046532809734344482 ;  /* 0xbe763c8b1c097423 */ /* 0x041fe40000010008 */
[----:B------:R-:W-:Y:S02]  /*808f0*/  FFMA.FTZ R8, R29, R3, -0.24046532809734344482 ;  /* 0xbe763c8b1d087423 */ /* 0x000fe40000010003 */
[----:B------:R-:W-:Y:S01]  /*80900*/  FFMA.FTZ R9, R28, R9, 0.28857114911079406738 ;  /* 0x3e93bf991c097423 */ /* 0x000fe20000010009 */
[----:B------:R-:W2:Y:S01]  /*80910*/  LDL.LU R3, [R1+0x8] ;  /* 0x0000080001037983 */ /* 0x000ea20000300800 */
[----:B------:R-:W-:-:S03]  /*80920*/  FFMA.FTZ R5, R17, R5, -0.17900948226451873779 ;  /* 0xbe374e4311057423 */ /* 0x000fc60000010005 */
[----:B------:R-:W3:Y:S01]  /*80930*/  LDL.LU R14, [R1+0x4] ;  /* 0x00000400010e7983 */ /* 0x000ee20000300800 */
[----:B------:R-:W-:Y:S02]  /*80940*/  FFMA.FTZ R22, R28, R9, -0.36067417263984680176 ;  /* 0xbeb8aa491c167423 */ /* 0x000fe40000010009 */
[----:B------:R-:W-:Y:S01]  /*80950*/  FFMA.FTZ R13, R17, R5, 0.20512372255325317383 ;  /* 0x3e520bf4110d7423 */ /* 0x000fe20000010005 */
[----:B------:R-:W2:Y:S04]  /*80960*/  LDL.LU R19, [R1+0x650] ;  /* 0x0006500001137983 */ /* 0x000ea80000300800 */
[----:B------:R-:W2:Y:S01]  /*80970*/  LDL R23, [R1+0xc] ;  /* 0x00000c0001177983 */ /* 0x000ea20000100800 */
[----:B------:R-:W-:-:S03]  /*80980*/  FFMA.FTZ R8, R29, R8, 0.28857114911079406738 ;  /* 0x3e93bf991d087423 */ /* 0x000fc60000010008 */
[----:B------:R-:W2:Y:S04]  /*80990*/  LDL.LU R9, [R1+0x644] ;  /* 0x0006440001097983 */ /* 0x000ea80000300800 */
[----:B------:R-:W3:Y:S04]  /*809a0*/  LDL.LU R5, [R1+0x640] ;  /* 0x0006400001057983 */ /* 0x000ee80000300800 */
[----:B------:R0:W-:Y:S01]  /*809b0*/  STL [R1+0x334c], R6 ;  /* 0x00334c0601007387 */ /* 0x0001e20000100800 */
[----:B------:R-:W-:Y:S02]  /*809c0*/  FFMA.FTZ R8, R29, R8, -0.36067417263984680176 ;  /* 0xbeb8aa491d087423 */ /* 0x000fe40000010008 */
[----:B0-----:R-:W-:-:S02]  /*809d0*/  FFMA.FTZ R6, R17, R13, -0.24046532809734344482 ;  /* 0xbe763c8b11067423 */ /* 0x001fc4000001000d */
[----:B------:R-:W2:Y:S04]  /*809e0*/  LDL.LU R13, [R1+0x3350] ;  /* 0x00335000010d7983 */ /* 0x000ea80000300800 */
[----:B------:R0:W-:Y:S04]  /*809f0*/  STL [R1+0x62c], R6 ;  /* 0x00062c0601007387 */ /* 0x0001e80000100800 */
[----:B0-----:R-:W2:Y:S04]  /*80a00*/  LDL.LU R6, [R1+0x334c] ;  /* 0x00334c0001067983 */ /* 0x001ea80000300800 */
[----:B------:R0:W-:Y:S02]  /*80a10*/  STL [R1+0x3344], R12 ;  /* 0x0033440c01007387 */ /* 0x0001e40000100800 */
[----:B0-----:R-:W-:-:S02]  /*80a20*/  FFMA.FTZ R12, R29, R8, 0.48089820146560668945 ;  /* 0x3ef6384a1d0c7423 */ /* 0x001fc40000010008 */
[----:B------:R-:W2:Y:S04]  /*80a30*/  LDL.LU R8, [R1+0x3348] ;  /* 0x0033480001087983 */ /* 0x000ea80000300800 */
[----:B------:R0:W-:Y:S04]  /*80a40*/  STL [R1+0x630], R12 ;  /* 0x0006300c01007387 */ /* 0x0001e80000100800 */
[----:B0-----:R-:W2:Y:S04]  /*80a50*/  LDL.LU R12, [R1+0x3344] ;  /* 0x00334400010c7983 */ /* 0x001ea80000300800 */
[----:B------:R-:W-:Y:S04]  /*80a60*/  STL [R1+0x3338], R18 ;  /* 0x0033381201007387 */ /* 0x000fe80000100800 */
[----:B-----5:R0:W-:Y:S04]  /*80a70*/  STL [R1+0x3334], R11 ;  /* 0x0033340b01007387 */ /* 0x0201e80000100800 */
[----:B0-----:R-:W5:Y:S01]  /*80a80*/  LDL.LU R11, [R1+0x62c] ;  /* 0x00062c00010b7983 */ /* 0x001f620000300800 */
[----:B------:R-:W-:-:S04]  /*80a90*/  FADD R27, R27, -1 ;  /* 0xbf8000001b1b7421 */ /* 0x000fc80000000000 */
[----:B------:R-:W-:-:S04]  /*80aa0*/  FFMA.FTZ R4, R27, R18, -0.16845393180847167969 ;  /* 0xbe2c7f301b047423 */ /* 0x000fc80000010012 */
[----:B------:R-:W-:-:S04]  /*80ab0*/  FFMA.FTZ R4, R27, R4, 0.1716887056827545166 ;  /* 0x3e2fcf2a1b047423 */ /* 0x000fc80000010004 */
[----:B------:R-:W-:-:S04]  /*80ac0*/  FFMA.FTZ R4, R27, R4, -0.17900948226451873779 ;  /* 0xbe374e431b047423 */ /* 0x000fc80000010004 */
[----:B------:R-:W-:-:S04]  /*80ad0*/  FFMA.FTZ R4, R27, R4, 0.20512372255325317383 ;  /* 0x3e520bf41b047423 */ /* 0x000fc80000010004 */
[----:B------:R-:W-:-:S04]  /*80ae0*/  FFMA.FTZ R4, R27, R4, -0.24046532809734344482 ;  /* 0xbe763c8b1b047423 */ /* 0x000fc80000010004 */
[----:B------:R-:W-:-:S04]  /*80af0*/  FFMA.FTZ R4, R27, R4, 0.28857114911079406738 ;  /* 0x3e93bf991b047423 */ /* 0x000fc80000010004 */
[----:B------:R-:W-:-:S04]  /*80b00*/  FFMA.FTZ R4, R27, R4, -0.36067417263984680176 ;  /* 0xbeb8aa491b047423 */ /* 0x000fc80000010004 */
[C---:B------:R-:W-:Y:S02]  /*80b10*/  FFMA.FTZ R4, R27.reuse, R4, 0.48089820146560668945 ;  /* 0x3ef6384a1b047423 */ /* 0x040fe40000010004 */
[C---:B------:R-:W-:Y:S02]  /*80b20*/  FFMA.FTZ R22, R28.reuse, R22, 0.48089820146560668945 ;  /* 0x3ef6384a1c167423 */ /* 0x040fe40000010016 */
[----:B------:R-:W-:Y:S02]  /*80b30*/  FFMA.FTZ R18, R27, R4, -0.72134751081466674805 ;  /* 0xbf38aa3b1b127423 */ /* 0x000fe40000010004 */
[----:B------:R-:W2:Y:S04]  /*80b40*/  LDL.LU R4, [R1+0x3340] ;  /* 0x0033400001047983 */ /* 0x000ea80000300800 */
[----:B------:R0:W-:Y:S02]  /*80b50*/  STL [R1+0x670], R18 ;  /* 0x0006701201007387 */ /* 0x0001e40000100800 */
[----:B0-----:R-:W-:-:S02]  /*80b60*/  FFMA.FTZ R18, R28, R22, -0.72134751081466674805 ;  /* 0xbf38aa3b1c127423 */ /* 0x001fc40000010016 */
[----:B------:R-:W2:Y:S04]  /*80b70*/  LDL.LU R22, [R1+0x333c] ;  /* 0x00333c0001167983 */ /* 0x000ea80000300800 */
[----:B------:R0:W-:Y:S04]  /*80b80*/  STL [R1+0x66c], R18 ;  /* 0x00066c1201007387 */ /* 0x0001e80000100800 */
[----:B0-----:R-:W2:Y:S01]  /*80b90*/  LDL.LU R18, [R1+0x3338] ;  /* 0x0033380001127983 */ /* 0x001ea20000300800 */
[----:B-----5:R-:W-:-:S05]  /*80ba0*/  FFMA.FTZ R11, R17, R11, 0.28857114911079406738 ;  /* 0x3e93bf99110b7423 */ /* 0x020fca000001000b */
[----:B------:R0:W-:Y:S04]  /*80bb0*/  STL [R1+0x62c], R11 ;  /* 0x00062c0b01007387 */ /* 0x0001e80000100800 */
[----:B0-----:R-:W5:Y:S04]  /*80bc0*/  LDL.LU R11, [R1+0x3334] ;  /* 0x00333400010b7983 */ /* 0x001f680000300800 */
[----:B------:R0:W-:Y:S04]  /*80bd0*/  STL [R1+0x3330], R10 ;  /* 0x0033300a01007387 */ /* 0x0001e80000100800 */
[----:B0-----:R-:W2:Y:S04]  /*80be0*/  LDL.LU R10, [R1+0x630] ;  /* 0x00063000010a7983 */ /* 0x001ea80000300800 */
[----:B------:R0:W-:Y:S04]  /*80bf0*/  STL [R1+0x332c], R0 ;  /* 0x00332c0001007387 */ /* 0x0001e80000100800 */
[----:B0-----:R-:W3:Y:S04]  /*80c00*/  LDL.LU R0, [R1+0x670] ;  /* 0x0006700001007983 */ /* 0x001ee80000300800 */
[----:B------:R0:W-:Y:S04]  /*80c10*/  STL [R1+0x3328], R2 ;  /* 0x0033280201007387 */ /* 0x0001e80000100800 */
[----:B0-----:R-:W4:Y:S04]  /*80c20*/  LDL.LU R2, [R1+0x66c] ;  /* 0x00066c0001027983 */ /* 0x001f280000300800 */
[----:B------:R0:W-:Y:S04]  /*80c30*/  STL [R1+0x3324], R7 ;  /* 0x0033240701007387 */ /* 0x0001e80000100800 */
[----:B0-----:R-:W5:Y:S01]  /*80c40*/  LDL.LU R7, [R1+0x62c] ;  /* 0x00062c0001077983 */ /* 0x001f620000300800 */
[----:B--2---:R-:W-:-:S05]  /*80c50*/  FFMA.FTZ R10, R29, R10, -0.72134751081466674805 ;  /* 0xbf38aa3b1d0a7423 */ /* 0x004fca000001000a */
[----:B------:R0:W-:Y:S01]  /*80c60*/  STL [R1+0x630], R10 ;  /* 0x0006300a01007387 */ /* 0x0001e20000100800 */
[----:B---3--:R-:W-:-:S03]  /*80c70*/  FMUL R0, R27, R0 ;  /* 0x000000001b007220 */ /* 0x008fc60000400000 */
[----:B0-----:R-:W2:Y:S04]  /*80c80*/  LDL.LU R10, [R1+0x3330] ;  /* 0x00333000010a7983 */ /* 0x001ea80000300800 */
[----:B------:R0:W-:Y:S01]  /*80c90*/  STL [R1+0x670], R0 ;  /* 0x0006700001007387 */ /* 0x0001e20000100800 */
[----:B----4-:R-:W-:-:S03]  /*80ca0*/  FMUL R2, R28, R2 ;  /* 0x000000021c027220 */ /* 0x010fc60000400000 */
[----:B0-----:R-:W3:Y:S04]  /*80cb0*/  LDL.LU R0, [R1+0x332c] ;  /* 0x00332c0001007983 */ /* 0x001ee80000300800 */
[----:B------:R0:W-:Y:S01]  /*80cc0*/  STL [R1+0x66c], R2 ;  /* 0x00066c0201007387 */ /* 0x0001e20000100800 */
[----:B-----5:R-:W-:-:S03]  /*80cd0*/  FFMA.FTZ R7, R17, R7, -0.36067417263984680176 ;  /* 0xbeb8aa4911077423 */ /* 0x020fc60000010007 */
[----:B0-----:R-:W4:Y:S04]  /*80ce0*/  LDL.LU R2, [R1+0x3328] ;  /* 0x0033280001027983 */ /* 0x001f280000300800 */
        /* <DEDUP_REMOVED lines=10> */
[----:B--2---:R-:W-:-:S05]  /*80d90*/  FMUL R26, R29, R26 ;  /* 0x0000001a1d1a7220 */ /* 0x004fca0000400000 */
[----:B------:R0:W-:Y:S01]  /*80da0*/  STL [R1+0x630], R26 ;  /* 0x0006301a01007387 */ /* 0x0001e20000100800 */
[----:B---3--:R-:W-:-:S03]  /*80db0*/  FMUL R24, R27, R24 ;  /* 0x000000181b187220 */ /* 0x008fc60000400000 */
[----:B0-----:R-:W2:Y:S04]  /*80dc0*/  LDL.LU R26, [R1+0x3320] ;  /* 0x00332000011a7983 */ /* 0x001ea80000300800 */
[----:B------:R0:W-:Y:S01]  /*80dd0*/  STL [R1+0x670], R24 ;  /* 0x0006701801007387 */ /* 0x0001e20000100800 */
[----:B----4-:R-:W-:-:S03]  /*80de0*/  FMUL R25, R28, R25 ;  /* 0x000000191c197220 */ /* 0x010fc60000400000 */
[----:B0-----:R-:W3:Y:S04]  /*80df0*/  LDL.LU R24, [R1+0x331c] ;  /* 0x00331c0001187983 */ /* 0x001ee80000300800 */
[----:B------:R0:W-:Y:S01]  /*80e00*/  STL [R1+0x66c], R25 ;  /* 0x00066c1901007387 */ /* 0x0001e20000100800 */
[----:B-----5:R-:W-:-:S03]  /*80e10*/  FFMA.FTZ R13, R17, R13, 0.48089820146560668945 ;  /* 0x3ef6384a110d7423 */ /* 0x020fc6000001000d */
        /* <DEDUP_REMOVED lines=8> */
[----:B0-----:R-:W4:Y:S01]  /*80ea0*/  LDL.LU R4, [R1+0x66c] ;  /* 0x00066c0001047983 */ /* 0x001f220000300800 */
[----:B--2---:R-:W-:-:S05]  /*80eb0*/  FMUL R15, R29, R15 ;  /* 0x0000000f1d0f7220 */ /* 0x004fca0000400000 */
[----:B------:R0:W-:Y:S01]  /*80ec0*/  STL [R1+0x630], R15 ;  /* 0x0006300f01007387 */ /* 0x0001e20000100800 */
[----:B---3--:R-:W-:-:S03]  /*80ed0*/  FFMA.FTZ R27, R27, 1.4426950216293334961, R8 ;  /* 0x3fb8aa3b1b1b7823 */ /* 0x008fc60000010008 */
[----:B0-----:R-:W2:Y:S04]  /*80ee0*/  LDL.LU R15, [R1+0x3310] ;  /* 0x00331000010f7983 */ /* 0x001ea80000300800 */
[----:B------:R-:W3:Y:S04]  /*80ef0*/  LDL.LU R8, [R1+0x330c] ;  /* 0x00330c0001087983 */ /* 0x000ee80000300800 */
[----:B------:R0:W-:Y:S01]  /*80f00*/  STL [R1+0x684], R27 ;  /* 0x0006841b01007387 */ /* 0x0001e20000100800 */
[----:B----4-:R-:W-:-:S03]  /*80f10*/  FFMA.FTZ R28, R28, 1.4426950216293334961, R4 ;  /* 0x3fb8aa3b1c1c7823 */ /* 0x010fc60000010004 */
[----:B0-----:R-:W4:Y:S04]  /*80f20*/  LDL.LU R27, [R1+0x630] ;  /* 0x00063000011b7983 */ /* 0x001f280000300800 */
[----:B------:R-:W2:Y:S04]  /*80f30*/  LDL.LU R4, [R1+0x3308] ;  /* 0x0033080001047983 */ /* 0x000ea80000300800 */
[----:B------:R0:W-:Y:S04]  /*80f40*/  STL [R1+0x680], R28 ;  /* 0x0006801c01007387 */ /* 0x0001e80000100800 */
[----:B0-----:R-:W2:Y:S01]  /*80f50*/  LDL.LU R28, [R1+0x62c] ;  /* 0x00062c00011c7983 */ /* 0x001ea20000300800 */
[----:B----4-:R-:W-:Y:S01]  /*80f60*/  FFMA.FTZ R29, R29, 1.4426950216293334961, R27 ;  /* 0x3fb8aa3b1d1d7823 */ /* 0x010fe2000001001b */
[----:B------:R-:W-:-:S04]  /*80f70*/  IADD3 R27, R23, -R19, RZ ;  /* 0x80000013171b7210 */ /* 0x000fc80007ffe0ff */
[----:B------:R0:W-:Y:S01]  /*80f80*/  STL [R1+0x67c], R29 ;  /* 0x00067c1d01007387 */ /* 0x0001e20000100800 */
[----:B------:R-:W-:Y:S01]  /*80f90*/  FADD R27, R27, -1 ;  /* 0xbf8000001b1b7421 */ /* 0x000fe20000000000 */
[----:B------:R-:W-:Y:S01]  /*80fa0*/  IADD3 R23, R22, -0x3f3504f3, RZ ;  /* 0xc0cafb0d16177810 */ /* 0x000fe20007ffe0ff */
[----:B--2---:R-:W-:Y:S01]  /*80fb0*/  FFMA.FTZ R28, R17, R28, -0.72134751081466674805 ;  /* 0xbf38aa3b111c7423 */ /* 0x004fe2000001001c */
[----:B0-----:R-:W-:Y:S02]  /*80fc0*/  IADD3 R29, R3, -R9, RZ ;  /* 0x80000009031d7210 */ /* 0x001fe40007ffe0ff */
[----:B------:R-:W-:Y:S01]  /*80fd0*/  IADD3 R9, R14, -R5, RZ ;  /* 0x800000050e097210 */ /* 0x000fe20007ffe0ff */
[----:B------:R-:W-:Y:S02]  /*80fe0*/  FMUL R28, R17, R28 ;  /* 0x0000001c111c7220 */ /* 0x000fe40000400000 */
[----:B------:R-:W-:Y:S02]  /*80ff0*/  FADD R29, R29, -1 ;  /* 0xbf8000001d1d7421 */ /* 0x000fe40000000000 */
[----:B------:R-:W-:-:S02]  /*81000*/  FMUL R19, R17, R28 ;  /* 0x0000001c11137220 */ /* 0x000fc40000400000 */
[----:B------:R-:W-:Y:S01]  /*81010*/  FADD R28, R9, -1 ;  /* 0xbf800000091c7421 */ /* 0x000fe20000000000 */
[----:B------:R-:W-:Y:S01]  /*81020*/  LOP3.LUT R23, R23, 0xff800000, RZ, 0xc0, !PT ;  /* 0xff80000017177812 */ /* 0x000fe200078ec0ff */
[-C--:B------:R-:W-:Y:S02]  /*81030*/  FFMA.FTZ R9, R27, R18.reuse, -0.16845393180847167969 ;  /* 0xbe2c7f301b097423 */ /* 0x080fe40000010012 */
[----:B------:R-:W-:Y:S02]  /*81040*/  FFMA.FTZ R17, R17, 1.4426950216293334961, R19 ;  /* 0x3fb8aa3b11117823 */ /* 0x000fe40000010013 */
[----:B------:R-:W-:Y:S02]  /*81050*/  FFMA.FTZ R19, R29, R18, -0.16845393180847167969 ;  /* 0xbe2c7f301d137423 */ /* 0x000fe40000010012 */
[----:B------:R-:W-:Y:S02]  /*81060*/  FFMA.FTZ R9, R27, R9, 0.1716887056827545166 ;  /* 0x3e2fcf2a1b097423 */ /* 0x000fe40000010009 */
[----:B------:R-:W-:-:S02]  /*81070*/  IMAD.IADD R5, R22, 0x1, -R23 ;  /* 0x0000000116057824 */ /* 0x000fc400078e0a17 */
[----:B------:R-:W-:Y:S02]  /*81080*/  FFMA.FTZ R19, R29, R19, 0.1716887056827545166 ;  /* 0x3e2fcf2a1d137423 */ /* 0x000fe40000010013 */
[----:B------:R-:W-:Y:S01]  /*81090*/  FFMA.FTZ R9, R27, R9, -0.17900948226451873779 ;  /* 0xbe374e431b097423 */ /* 0x000fe20000010009 */
[----:B------:R0:W-:Y:S01]  /*810a0*/  STL [R1+0x678], R17 ;  /* 0x0006781101007387 */ /* 0x0001e20000100800 */
[----:B------:R-:W-:Y:S02]  /*810b0*/  FFMA.FTZ R19, R29, R19, -0.17900948226451873779 ;  /* 0xbe374e431d137423 */ /* 0x000fe40000010013 */
[----:B0-----:R-:W-:Y:S02]  /*810c0*/  FADD R17, R5, -1 ;  /* 0xbf80000005117421 */ /* 0x001fe40000000000 */
[----:B------:R-:W2:Y:S04]  /*810d0*/  LDL.LU R5, [R1+0x3304] ;  /* 0x0033040001057983 */ /* 0x000ea80000300800 */
[----:B------:R0:W-:Y:S04]  /*810e0*/  STL [R1+0x640], R9 ;  /* 0x0006400901007387 */ /* 0x0001e80000100800 */
[----:B0-----:R-:W4:Y:S04]  /*810f0*/  LDL.LU R9, [R1+0x3300] ;  /* 0x0033000001097983 */ /* 0x001f280000300800 */
[----:B------:R0:W-:Y:S04]  /*81100*/  STL [R1+0x638], R19 ;  /* 0x0006381301007387 */ /* 0x0001e80000100800 */
[----:B0-----:R-:W2:Y:S04]  /*81110*/  LDL.LU R19, [R1+0x32fc] ;  /* 0x0032fc0001137983 */ /* 0x001ea80000300800 */
[----:B------:R0:W-:Y:S04]  /*81120*/  STL [R1+0x32f8], R11 ;  /* 0x0032f80b01007387 */ /* 0x0001e80000100800 */
[----:B0-----:R-:W2:Y:S04]  /*81130*/  LDL.LU R11, [R1+0x640] ;  /* 0x00064000010b7983 */ /* 0x001ea80000300800 */
[----:B------:R0:W-:Y:S04]  /*81140*/  STL [R1+0x32f4], R10 ;  /* 0x0032f40a01007387 */ /* 0x0001e80000100800 */
[----:B0-----:R-:W3:Y:S01]  /*81150*/  LDL.LU R10, [R1+0x638] ;  /* 0x00063800010a7983 */ /* 0x001ee20000300800 */
[----:B--2---:R-:W-:-:S05]  /*81160*/  FFMA.FTZ R11, R27, R11, 0.20512372255325317383 ;  /* 0x3e520bf41b0b7423 */ /* 0x004fca000001000b */
[----:B------:R0:W-:Y:S01]  /*81170*/  STL [R1+0x640], R11 ;  /* 0x0006400b01007387 */ /* 0x0001e20000100800 */
[----:B---3--:R-:W-:-:S03]  /*81180*/  FFMA.FTZ R10, R29, R10, 0.20512372255325317383 ;  /* 0x3e520bf41d0a7423 */ /* 0x008fc6000001000a */
[----:B0-----:R-:W2:Y:S04]  /*81190*/  LDL.LU R11, [R1+0x32f8] ;  /* 0x0032f800010b7983 */ /* 0x001ea80000300800 */
[----:B------:R0:W-:Y:S04]  /*811a0*/  STL [R1+0x638], R10 ;  /* 0x0006380a01007387 */ /* 0x0001e80000100800 */
[----:B0-----:R-:W3:Y:S04]  /*811b0*/  LDL.LU R10, [R1+0x32f4] ;  /* 0x0032f400010a7983 */ /* 0x001ee80000300800 */
[----:B------:R0:W-:Y:S04]  /*811c0*/  STL [R1+0x32f0], R22 ;  /* 0x0032f01601007387 */ /* 0x0001e80000100800 */
[----:B0-----:R-:W2:Y:S04]  /*811d0*/  LDL.LU R22, [R1+0x640] ;  /* 0x0006400001167983 */ /* 0x001ea80000300800 */
[----:B------:R0:W-:Y:S04]  /*811e0*/  STL [R1+0x32ec], R0 ;  /* 0x0032ec0001007387 */ /* 0x0001e80000100800 */
[----:B0-----:R-:W3:Y:S01]  /*811f0*/  LDL.LU R0, [R1+0x638] ;  /* 0x0006380001007983 */ /* 0x001ee20000300800 */
[----:B--2---:R-:W-:-:S05]  /*81200*/  FFMA.FTZ R22, R27, R22, -0.24046532809734344482 ;  /* 0xbe763c8b1b167423 */ /* 0x004fca0000010016 */
[----:B------:R0:W-:Y:S01]  /*81210*/  STL [R1+0x640], R22 ;  /* 0x0006401601007387 */ /* 0x0001e20000100800 */
[----:B---3--:R-:W-:-:S03]  /*81220*/  FFMA.FTZ R0, R29, R0, -0.24046532809734344482 ;  /* 0xbe763c8b1d007423 */ /* 0x008fc60000010000 */
[----:B0-----:R-:W2:Y:S04]  /*81230*/  LDL.LU R22, [R1+0x32f0] ;  /* 0x0032f00001167983 */ /* 0x001ea80000300800 */
[----:B------:R0:W-:Y:S04]  /*81240*/  STL [R1+0x638], R0 ;  /* 0x0006380001007387 */ /* 0x0001e80000100800 */
[----:B0-----:R-:W3:Y:S04]  /*81250*/  LDL.LU R0, [R1+0x32ec] ;  /* 0x0032ec0001007983 */ /* 0x001ee80000300800 */
[----:B------:R0:W-:Y:S04]  /*81260*/  STL [R1+0x32e8], R2 ;  /* 0x0032e80201007387 */ /* 0x0001e80000100800 */
[----:B0-----:R-:W2:Y:S04]  /*81270*/  LDL.LU R2, [R1+0x640] ;  /* 0x0006400001027983 */ /* 0x001ea80000300800 */
[----:B------:R-:W-:Y:S04]  /*81280*/  STL [R1+0x32e4], R7 ;  /* 0x0032e40701007387 */ /* 0x000fe80000100800 */
[----:B------:R0:W-:Y:S04]  /*81290*/  STL [R1+0x32e0], R26 ;  /* 0x0032e01a01007387 */ /* 0x0001e80000100800 */
[----:B0-----:R-:W3:Y:S01]  /*812a0*/  LDL.LU R26, [R1+0x638] ;  /* 0x00063800011a7983 */ /* 0x001ee20000300800 */
[----:B------:R-:W-:-:S04]  /*812b0*/  FFMA.FTZ R7, R17, R18, -0.16845393180847167969 ;  /* 0xbe2c7f3011077423 */ /* 0x000fc80000010012 */
[----:B------:R-:W-:-:S04]  /*812c0*/  FFMA.FTZ R7, R17, R7, 0.1716887056827545166 ;  /* 0x3e2fcf2a11077423 */ /* 0x000fc80000010007 */
[----:B------:R-:W-:-:S04]  /*812d0*/  FFMA.FTZ R7, R17, R7, -0.17900948226451873779 ;  /* 0xbe374e4311077423 */ /* 0x000fc80000010007 */
[----:B------:R-:W-:Y:S02]  /*812e0*/  FFMA.FTZ R7, R17, R7, 0.20512372255325317383 ;  /* 0x3e520bf411077423 */ /* 0x000fe40000010007 */
[----:B--2---:R-:W-:-:S05]  /*812f0*/  FFMA.FTZ R2, R27, R2, 0.28857114911079406738 ;  /* 0x3e93bf991b027423 */ /* 0x004fca0000010002 */
[----:B------:R0:W-:Y:S04]  /*81300*/  STL [R1+0x640], R2 ;  /* 0x0006400201007387 */ /* 0x0001e80000100800 */
[----:B0-----:R-:W2:Y:S01]  /*81310*/  LDL.LU R2, [R1+0x32e8] ;  /* 0x0032e80001027983 */ /* 0x001ea20000300800 */
[----:B---3--:R-:W-:-:S03]  /*81320*/  FFMA.FTZ R26, R29, R26, 0.28857114911079406738 ;  /* 0x3e93bf991d1a7423 */ /* 0x008fc6000001001a */
[----:B------:R0:W-:Y:S04]  /*81330*/  STL [R1+0x62c], R7 ;  /* 0x00062c0701007387 */ /* 0x0001e80000100800 */
[----:B0-----:R-:W3:Y:S04]  /*81340*/  LDL.LU R7, [R1+0x32e4] ;  /* 0x0032e40001077983 */ /* 0x001ee80000300800 */
[----:B------:R0:W-:Y:S04]  /*81350*/  STL [R1+0x638], R26 ;  /* 0x0006381a01007387 */ /* 0x0001e80000100800 */
[----:B0-----:R-:W3:Y:S04]  /*81360*/  LDL.LU R26, [R1+0x32e0] ;  /* 0x0032e000011a7983 */ /* 0x001ee80000300800 */
[----:B------:R0:W-:Y:S04]  /*81370*/  STL [R1+0x32dc], R24 ;  /* 0x0032dc1801007387 */ /* 0x0001e80000100800 */
[----:B0-----:R-:W2:Y:S04]  /*81380*/  LDL.LU R24, [R1+0x640] ;  /* 0x0006400001187983 */ /* 0x001ea80000300800 */
[----:B------:R0:W-:Y:S04]  /*81390*/  STL [R1+0x32d8], R25 ;  /* 0x0032d81901007387 */ /* 0x0001e80000100800 */
[----:B0-----:R-:W3:Y:S01]  /*813a0*/  LDL.LU R25, [R1+0x62c] ;  /* 0x00062c0001197983 */ /* 0x001ee20000300800 */
[----:B--2---:R-:W-:-:S05]  /*813b0*/  FFMA.FTZ R24, R27, R24, -0.36067417263984680176 ;  /* 0xbeb8aa491b187423 */ /* 0x004fca0000010018 */
[----:B------:R0:W-:Y:S01]  /*813c0*/  STL [R1+0x640], R24 ;  /* 0x0006401801007387 */ /* 0x0001e20000100800 */
[----:B---3--:R-:W-:-:S03]  /*813d0*/  FFMA.FTZ R25, R17, R25, -0.24046532809734344482 ;  /* 0xbe763c8b11197423 */ /* 0x008fc60000010019 */
[----:B0-----:R-:W2:Y:S04]  /*813e0*/  LDL.LU R24, [R1+0x32dc] ;  /* 0x0032dc0001187983 */ /* 0x001ea80000300800 */
[----:B------:R0:W-:Y:S04]  /*813f0*/  STL [R1+0x62c], R25 ;  /* 0x00062c1901007387 */ /* 0x0001e80000100800 */
[----:B0-----:R-:W3:Y:S04]  /*81400*/  LDL.LU R25, [R1+0x32d8] ;  /* 0x0032d80001197983 */ /* 0x001ee80000300800 */
[----:B-----5:R0:W-:Y:S04]  /*81410*/  STL [R1+0x32d4], R13 ;  /* 0x0032d40d01007387 */ /* 0x0201e80000100800 */
[----:B0-----:R-:W5:Y:S02]  /*81420*/  LDL.LU R13, [R1+0x638] ;  /* 0x00063800010d7983 */ /* 0x001f640000300800 */
[----:B-----5:R-:W-:-:S05]  /*81430*/  FFMA.FTZ R13, R29, R13, -0.36067417263984680176 ;  /* 0xbeb8aa491d0d7423 */ /* 0x020fca000001000d */
[----:B------:R0:W-:Y:S04]  /*81440*/  STL [R1+0x638], R13 ;  /* 0x0006380d01007387 */ /* 0x0001e80000100800 */
[----:B0-----:R-:W5:Y:S04]  /*81450*/  LDL.LU R13, [R1+0x32d4] ;  /* 0x0032d400010d7983 */ /* 0x001f680000300800 */
[----:B------:R0:W-:Y:S04]  /*81460*/  STL [R1+0x32d0], R15 ;  /* 0x0032d00f01007387 */ /* 0x0001e80000100800 */
[----:B0-----:R-:W2:Y:S02]  /*81470*/  LDL.LU R15, [R1+0x640] ;  /* 0x00064000010f7983 */ /* 0x001ea40000300800 */
[----:B--2---:R-:W-:-:S05]  /*81480*/  FFMA.FTZ R15, R27, R15, 0.48089820146560668945 ;  /* 0x3ef6384a1b0f7423 */ /* 0x004fca000001000f */
[----:B------:R0:W-:Y:S04]  /*81490*/  STL [R1+0x640], R15 ;  /* 0x0006400f01007387 */ /* 0x0001e80000100800 */
[----:B0-----:R-:W2:Y:S04]  /*814a0*/  LDL.LU R15, [R1+0x32d0] ;  /* 0x0032d000010f7983 */ /* 0x001ea80000300800 */
[----:B------:R0:W-:Y:S04]  /*814b0*/  STL [R1+0x32cc], R14 ;  /* 0x0032cc0e01007387 */ /* 0x0001e80000100800 */
[----:B0-----:R-:W2:Y:S02]  /*814c0*/  LDL.LU R14, [R1+0x62c] ;  /* 0x00062c00010e7983 */ /* 0x001ea40000300800 */
[----:B--2---:R-:W-:-:S05]  /*814d0*/  FFMA.FTZ R14, R17, R14, 0.28857114911079406738 ;  /* 0x3e93bf99110e7423 */ /* 0x004fca000001000e */
[----:B------:R0:W-:Y:S04]  /*814e0*/  STL [R1+0x62c], R14 ;  /* 0x00062c0e01007387 */ /* 0x0001e80000100800 */
[----:B0-----:R-:W2:Y:S04]  /*814f0*/  LDL.LU R14, [R1+0x32cc] ;  /* 0x0032cc00010e7983 */ /* 0x001ea80000300800 */
[----:B------:R0:W-:Y:S04]  /*81500*/  STL [R1+0x32c8], R8 ;  /* 0x0032c80801007387 */ /* 0x0001e80000100800 */
[----:B0-----:R-:W2:Y:S02]  /*81510*/  LDL.LU R8, [R1+0x638] ;  /* 0x0006380001087983 */ /* 0x001ea40000300800 */
[----:B--2---:R-:W-:-:S05]  /*81520*/  FFMA.FTZ R8, R29, R8, 0.48089820146560668945 ;  /* 0x3ef6384a1d087423 */ /* 0x004fca0000010008 */
[----:B------:R0:W-:Y:S04]  /*81530*/  STL [R1+0x638], R8 ;  /* 0x0006380801007387 */ /* 0x0001e80000100800 */
[----:B0-----:R-:W2:Y:S04]  /*81540*/  LDL.LU R8, [R1+0x32c8] ;  /* 0x0032c80001087983 */ /* 0x001ea80000300800 */
[----:B------:R0:W-:Y:S04]  /*81550*/  STL [R1+0x32c4], R4 ;  /* 0x0032c40401007387 */ /* 0x0001e80000100800 */
[----:B0-----:R-:W2:Y:S04]  /*81560*/  LDL.LU R4, [R1+0x640] ;  /* 0x0006400001047983 */ /* 0x001ea80000300800 */
[----:B------:R0:W-:Y:S04]  /*81570*/  STL [R1+0x32c0], R5 ;  /* 0x0032c00501007387 */ /* 0x0001e80000100800 */
[----:B0-----:R-:W3:Y:S01]  /*81580*/  LDL.LU R5, [R1+0x62c] ;  /* 0x00062c0001057983 */ /* 0x001ee20000300800 */
[----:B--2---:R-:W-:-:S05]  /*81590*/  FFMA.FTZ R4, R27, R4, -0.72134751081466674805 ;  /* 0xbf38aa3b1b047423 */ /* 0x004fca0000010004 */
[----:B------:R0:W-:Y:S01]  /*815a0*/  STL [R1+0x640], R4 ;  /* 0x0006400401007387 */ /* 0x0001e20000100800 */
[----:B---3--:R-:W-:-:S03]  /*815b0*/  FFMA.FTZ R5, R17, R5, -0.36067417263984680176 ;  /* 0xbeb8aa4911057423 */ /* 0x008fc60000010005 */
[----:B0-----:R-:W2:Y:S04]  /*815c0*/  LDL.LU R4, [R1+0x32c4] ;  /* 0x0032c40001047983 */ /* 0x001ea80000300800 */
[----:B------:R0:W-:Y:S04]  /*815d0*/  STL [R1+0x62c], R5 ;  /* 0x00062c0501007387 */ /* 0x0001e80000100800 */
[----:B0-----:R-:W3:Y:S04]  /*815e0*/  LDL.LU R5, [R1+0x32c0] ;  /* 0x0032c00001057983 */ /* 0x001ee80000300800 */
[----:B----4-:R0:W-:Y:S04]  /*815f0*/  STL [R1+0x32bc], R9 ;  /* 0x0032bc0901007387 */ /* 0x0101e80000100800 */
[----:B0-----:R-:W4:Y:S02]  /*81600*/  LDL.LU R9, [R1+0x638] ;  /* 0x0006380001097983 */ /* 0x001f240000300800 */
[----:B----4-:R-:W-:-:S05]  /*81610*/  FFMA.FTZ R9, R29, R9, -0.72134751081466674805 ;  /* 0xbf38aa3b1d097423 */ /* 0x010fca0000010009 */
[----:B------:R0:W-:Y:S04]  /*81620*/  STL [R1+0x638], R9 ;  /* 0x0006380901007387 */ /* 0x0001e80000100800 */
[----:B0-----:R-:W4:Y:S04]  /*81630*/  LDL.LU R9, [R1+0x32bc] ;  /* 0x0032bc0001097983 */ /* 0x001f280000300800 */
[----:B------:R0:W-:Y:S04]  /*81640*/  STL [R1+0x32b8], R19 ;  /* 0x0032b81301007387 */ /* 0x0001e80000100800 */
[----:B0-----:R-:W2:Y:S04]  /*81650*/  LDL.LU R19, [R1+0x640] ;  /* 0x0006400001137983 */ /* 0x001ea80000300800 */
[----:B------:R0:W-:Y:S04]  /*81660*/  STL [R1+0x32b4], R3 ;  /* 0x0032b40301007387 */ /* 0x0001e80000100800 */
[----:B0-----:R-:W3:Y:S01]  /*81670*/  LDL.LU R3, [R1+0x62c] ;  /* 0x00062c0001037983 */ /* 0x001ee20000300800 */
[----:B--2---:R-:W-:-:S05]  /*81680*/  FMUL R19, R27, R19 ;  /* 0x000000131b137220 */ /* 0x004fca0000400000 */
[----:B------:R0:W-:Y:S01]  /*81690*/  STL [R1+0x640], R19 ;  /* 0x0006401301007387 */ /* 0x0001e20000100800 */
[----:B---3--:R-:W-:-:S03]  /*816a0*/  FFMA.FTZ R3, R17, R3, 0.48089820146560668945 ;  /* 0x3ef6384a11037423 */ /* 0x008fc60000010003 */
[----:B0-----:R-:W2:Y:S04]  /*816b0*/  LDL.LU R19, [R1+0x32b8] ;  /* 0x0032b80001137983 */ /* 0x001ea80000300800 */
[----:B------:R0:W-:Y:S04]  /*816c0*/  STL [R1+0x62c], R3 ;  /* 0x00062c0301007387 */ /* 0x0001e80000100800 */
[----:B0-----:R-:W3:Y:S04]  /*816d0*/  LDL.LU R3, [R1+0x32b4] ;  /* 0x0032b40001037983 */ /* 0x001ee80000300800 */
[----:B------:R0:W-:Y:S04]  /*816e0*/  STL [R1+0x32b0], R11 ;  /* 0x0032b00b01007387 */ /* 0x0001e80000100800 */
[----:B0-----:R-:W2:Y:S01]  /*816f0*/  LDL.LU R11, [R1+0x638] ;  /* 0x00063800010b7983 */ /* 0x001ea20000300800 */
[----:B------:R-:W-:-:S02]  /*81700*/  FFMA.FTZ R23, R28, R18, -0.16845393180847167969 ;  /* 0xbe2c7f301c177423 */ /* 0x000fc40000010012 */
[----:B--2---:R-:W-:-:S05]  /*81710*/  FMUL R11, R29, R11 ;  /* 0x0000000b1d0b7220 */ /* 0x004fca0000400000 */
[----:B------:R0:W-:Y:S04]  /*81720*/  STL [R1+0x638], R11 ;  /* 0x0006380b01007387 */ /* 0x0001e80000100800 */
[----:B0-----:R-:W2:Y:S04]  /*81730*/  LDL.LU R11, [R1+0x32b0] ;  /* 0x0032b000010b7983 */ /* 0x001ea80000300800 */
[----:B------:R0:W-:Y:S04]  /*81740*/  STL [R1+0x32ac], R10 ;  /* 0x0032ac0a01007387 */ /* 0x0001e80000100800 */
[----:B0-----:R-:W2:Y:S04]  /*81750*/  LDL.LU R10, [R1+0x640] ;  /* 0x00064000010a7983 */ /* 0x001ea80000300800 */
[----:B------:R0:W-:Y:S04]  /*81760*/  STL [R1+0x32a8], R18 ;  /* 0x0032a81201007387 */ /* 0x0001e80000100800 */
[----:B0-----:R-:W3:Y:S01]  /*81770*/  LDL.LU R18, [R1+0x62c] ;  /* 0x00062c0001127983 */ /* 0x001ee20000300800 */
[----:B--2---:R-:W-:-:S05]  /*81780*/  FMUL R10, R27, R10 ;  /* 0x0000000a1b0a7220 */ /* 0x004fca0000400000 */
[----:B------:R0:W-:Y:S01]  /*81790*/  STL [R1+0x640], R10 ;  /* 0x0006400a01007387 */ /* 0x0001e20000100800 */
[----:B---3--:R-:W-:-:S03]  /*817a0*/  FFMA.FTZ R18, R17, R18, -0.72134751081466674805 ;  /* 0xbf38aa3b11127423 */ /* 0x008fc60000010012 */
[----:B0-----:R-:W2:Y:S04]  /*817b0*/  LDL.LU R10, [R1+0x32ac] ;  /* 0x0032ac00010a7983 */ /* 0x001ea80000300800 */
[----:B------:R0:W-:Y:S04]  /*817c0*/  STL [R1+0x62c], R18 ;  /* 0x00062c1201007387 */ /* 0x0001e80000100800 */
[----:B0-----:R-:W3:Y:S04]  /*817d0*/  LDL.LU R18, [R1+0x32a8] ;  /* 0x0032a80001127983 */ /* 0x001ee80000300800 */
[----:B------:R0:W-:Y:S04]  /*817e0*/  STL [R1+0x32a4], R0 ;  /* 0x0032a40001007387 */ /* 0x0001e80000100800 */
[----:B0-----:R-:W2:Y:S02]  /*817f0*/  LDL.LU R0, [R1+0x638] ;  /* 0x0006380001007983 */ /* 0x001ea40000300800 */
[----:B--2---:R-:W-:-:S05]  /*81800*/  FMUL R0, R29, R0 ;  /* 0x000000001d007220 */ /* 0x004fca0000400000 */
[----:B------:R0:W-:Y:S04]  /*81810*/  STL [R1+0x638], R0 ;  /* 0x0006380001007387 */ /* 0x0001e80000100800 */
[----:B0-----:R-:W2:Y:S04]  /*81820*/  LDL.LU R0, [R1+0x32a4] ;  /* 0x0032a40001007983 */ /* 0x001ea80000300800 */
[----:B------:R0:W-:Y:S04]  /*81830*/  STL [R1+0x32a0], R22 ;  /* 0x0032a01601007387 */ /* 0x0001e80000100800 */
[----:B0-----:R-:W2:Y:S02]  /*81840*/  LDL.LU R22, [R1+0x640] ;  /* 0x0006400001167983 */ /* 0x001ea40000300800 */
[----:B--2---:R-:W-:-:S02]  /*81850*/  FFMA.FTZ R27, R27, 1.4426950216293334961, R22 ;  /* 0x3fb8aa3b1b1b7823 */ /* 0x004fc40000010016 */
[----:B------:R-:W2:Y:S04]  /*81860*/  LDL.LU R22, [R1+0x32a0] ;  /* 0x0032a00001167983 */ /* 0x000ea80000300800 */
[----:B------:R0:W-:Y:S04]  /*81870*/  STL [R1+0x674], R27 ;  /* 0x0006741b01007387 */ /* 0x0001e80000100800 */
[----:B0-----:R-:W2:Y:S04]  /*81880*/  LDL.LU R27, [R1+0x62c] ;  /* 0x00062c00011b7983 */ /* 0x001ea80000300800 */
[----:B------:R0:W-:Y:S04]  /*81890*/  STL [R1+0x329c], R2 ;  /* 0x00329c0201007387 */ /* 0x0001e80000100800 */
[----:B0-----:R-:W2:Y:S01]  /*818a0*/  LDL.LU R2, [R1+0x638] ;  /* 0x0006380001027983 */ /* 0x001ea20000300800 */
[----:B------:R-:W-:-:S04]  /*818b0*/  FFMA.FTZ R23, R28, R23, 0.1716887056827545166 ;  /* 0x3e2fcf2a1c177423 */ /* 0x000fc80000010017 */
[----:B------:R-:W-:-:S04]  /*818c0*/  FFMA.FTZ R23, R28, R23, -0.17900948226451873779 ;  /* 0xbe374e431c177423 */ /* 0x000fc80000010017 */
[----:B------:R-:W-:-:S04]  /*818d0*/  FFMA.FTZ R23, R28, R23, 0.20512372255325317383 ;  /* 0x3e520bf41c177423 */ /* 0x000fc80000010017 */
[----:B------:R-:W-:-:S04]  /*818e0*/  FFMA.FTZ R23, R28, R23, -0.24046532809734344482 ;  /* 0xbe763c8b1c177423 */ /* 0x000fc80000010017 */
[----:B------:R-:W-:-:S04]  /*818f0*/  FFMA.FTZ R23, R28, R23, 0.28857114911079406738 ;  /* 0x3e93bf991c177423 */ /* 0x000fc80000010017 */
[----:B------:R-:W-:-:S04]  /*81900*/  FFMA.FTZ R23, R28, R23, -0.36067417263984680176 ;  /* 0xbeb8aa491c177423 */ /* 0x000fc80000010017 */
[----:B------:R-:W-:-:S04]  /*81910*/  FFMA.FTZ R23, R28, R23, 0.48089820146560668945 ;  /* 0x3ef6384a1c177423 */ /* 0x000fc80000010017 */
[----:B------:R-:W-:-:S04]  /*81920*/  FFMA.FTZ R23, R28, R23, -0.72134751081466674805 ;  /* 0xbf38aa3b1c177423 */ /* 0x000fc80000010017 */
[----:B------:R-:W-:-:S04]  /*81930*/  FMUL R23, R28, R23 ;  /* 0x000000171c177220 */ /* 0x000fc80000400000 */
[----:B------:R-:W-:-:S04]  /*81940*/  FMUL R23, R28, R23 ;  /* 0x000000171c177220 */ /* 0x000fc80000400000 */
[----:B------:R-:W-:Y:S01]  /*81950*/  FFMA.FTZ R23, R28, 1.4426950216293334961, R23 ;  /* 0x3fb8aa3b1c177823 */ /* 0x000fe20000010017 */
[----:B------:R-:W-:Y:S01]  /*81960*/  IADD3 R28, R25, -0x3f3504f3, RZ ;  /* 0xc0cafb0d191c7810 */ /* 0x000fe20007ffe0ff */
[----:B--2---:R-:W-:Y:S02]  /*81970*/  FFMA.FTZ R29, R29, 1.4426950216293334961, R2 ;  /* 0x3fb8aa3b1d1d7823 */ /* 0x004fe40000010002 */
[----:B------:R-:W2:Y:S01]  /*81980*/  LDL.LU R2, [R1+0x329c] ;  /* 0x00329c0001027983 */ /* 0x000ea20000300800 */
[----:B------:R-:W-:-:S03]  /*81990*/  FMUL R27, R17, R27 ;  /* 0x0000001b111b7220 */ /* 0x000fc60000400000 */
[----:B------:R0:W-:Y:S04]  /*819a0*/  STL [R1+0x670], R29 ;  /* 0x0006701d01007387 */ /* 0x0001e80000100800 */
[----:B------:R1:W-:Y:S01]  /*819b0*/  STL [R1+0x66c], R23 ;  /* 0x00066c1701007387 */ /* 0x0003e20000100800 */
[----:B------:R-:W-:Y:S02]  /*819c0*/  LOP3.LUT R28, R28, 0xff800000, RZ, 0xc0, !PT ;  /* 0xff8000001c1c7812 */ /* 0x000fe400078ec0ff */
[----:B0-----:R-:W-:Y:S01]  /*819d0*/  IADD3 R29, R24, -0x3f3504f3, RZ ;  /* 0xc0cafb0d181d7810 */ /* 0x001fe20007ffe0ff */
[----:B-1----:R-:W-:Y:S01]  /*819e0*/  FMUL R23, R17, R27 ;  /* 0x0000001b11177220 */ /* 0x002fe20000400000 */
[----:B-----5:R-:W-:-:S03]  /*819f0*/  IADD3 R27, R13, -0x3f3504f3, RZ ;  /* 0xc0cafb0d0d1b7810 */ /* 0x020fc60007ffe0ff */
[----:B------:R-:W-:Y:S01]  /*81a00*/  FFMA.FTZ R17, R17, 1.4426950216293334961, R23 ;  /* 0x3fb8aa3b11117823 */ /* 0x000fe20000010017 */
[----:B------:R-:W-:Y:S02]  /*81a10*/  LOP3.LUT R29, R29, 0xff800000, RZ, 0xc0, !PT ;  /* 0xff8000001d1d7812 */ /* 0x000fe400078ec0ff */
[----:B------:R-:W-:Y:S02]  /*81a20*/  LOP3.LUT R27, R27, 0xff800000, RZ, 0xc0, !PT ;  /* 0xff8000001b1b7812 */ /* 0x000fe400078ec0ff */
[----:B------:R0:W-:Y:S01]  /*81a30*/  STL [R1+0x650], R17 ;  /* 0x0006501101007387 */ /* 0x0001e20000100800 */
[----:B------:R-:W-:Y:S01]  /*81a40*/  IADD3 R7, R26, -R7, RZ ;  /* 0x800000071a077210 */ /* 0x000fe20007ffe0ff */
[----:B------:R-:W-:Y:S01]  /*81a50*/  IMAD.IADD R29, R24, 0x1, -R29 ;  /* 0x00000001181d7824 */ /* 0x000fe200078e0a1d */
[----:B------:R-:W-:Y:S01]  /*81a60*/  IADD3 R27, R13, -R27, RZ ;  /* 0x8000001b0d1b7210 */ /* 0x000fe20007ffe0ff */
[----:B------:R-:W-:Y:S01]  /*81a70*/  STL [R1+0x3298], R15 ;  /* 0x0032980f01007387 */ /* 0x000fe20000100800 */
[----:B------:R-:W-:-:S03]  /*81a80*/  IADD3 R28, R25, -R28, RZ ;  /* 0x8000001c191c7210 */ /* 0x000fc60007ffe0ff */
[----:B------:R-:W-:Y:S04]  /*81a90*/  STL [R1+0x3294], R14 ;  /* 0x0032940e01007387 */ /* 0x000fe80000100800 */
[----:B------:R-:W-:Y:S01]  /*81aa0*/  STL [R1+0x3290], R8 ;  /* 0x0032900801007387 */ /* 0x000fe20000100800 */
[----:B0-----:R-:W-:-:S03]  /*81ab0*/  FADD R17, R7, -1 ;  /* 0xbf80000007117421 */ /* 0x001fc60000000000 */
[----:B------:R0:W-:Y:S01]  /*81ac0*/  STL [R1+0x328c], R4 ;  /* 0x00328c0401007387 */ /* 0x0001e20000100800 */
[----:B------:R-:W-:-:S03]  /*81ad0*/  FADD R27, R27, -1 ;  /* 0xbf8000001b1b7421 */ /* 0x000fc60000000000 */
[----:B------:R1:W-:Y:S01]  /*81ae0*/  STL [R1+0x3288], R5 ;  /* 0x0032880501007387 */ /* 0x0003e20000100800 */
[----:B------:R-:W-:-:S03]  /*81af0*/  FADD R29, R29, -1 ;  /* 0xbf8000001d1d7421 */ /* 0x000fc60000000000 */
[----:B----4-:R-:W-:Y:S01]  /*81b00*/  STL [R1+0x3284], R9 ;  /* 0x0032840901007387 */ /* 0x010fe20000100800 */
[----:B------:R-:W-:-:S03]  /*81b10*/  FADD R28, R28, -1 ;  /* 0xbf8000001c1c7421 */ /* 0x000fc60000000000 */
[----:B------:R-:W-:Y:S01]  /*81b20*/  STL [R1+0x3280], R26 ;  /* 0x0032801a01007387 */ /* 0x000fe20000100800 */
[----:B---3--:R-:W-:-:S03]  /*81b30*/  FFMA.FTZ R7, R27, R18, -0.16845393180847167969 ;  /* 0xbe2c7f301b077423 */ /* 0x008fc60000010012 */
[----:B------:R-:W-:Y:S01]  /*81b40*/  STL [R1+0x327c], R19 ;  /* 0x00327c1301007387 */ /* 0x000fe20000100800 */
[----:B0-----:R-:W-:-:S03]  /*81b50*/  FFMA.FTZ R4, R29, R18, -0.16845393180847167969 ;  /* 0xbe2c7f301d047423 */ /* 0x001fc60000010012 */
[----:B------:R-:W-:Y:S01]  /*81b60*/  STL [R1+0x3278], R11 ;  /* 0x0032780b01007387 */ /* 0x000fe20000100800 */
[----:B-1----:R-:W-:-:S03]  /*81b70*/  FFMA.FTZ R5, R28, R18, -0.16845393180847167969 ;  /* 0xbe2c7f301c057423 */ /* 0x002fc60000010012 */
[----:B------:R0:W-:Y:S01]  /*81b80*/  STL [R1+0x3274], R3 ;  /* 0x0032740301007387 */ /* 0x0001e20000100800 */
[----:B------:R-:W-:Y:S02]  /*81b90*/  FFMA.FTZ R7, R27, R7, 0.1716887056827545166 ;  /* 0x3e2fcf2a1b077423 */ /* 0x000fe40000010007 */
[----:B------:R-:W-:Y:S02]  /*81ba0*/  FFMA.FTZ R4, R29, R4, 0.1716887056827545166 ;  /* 0x3e2fcf2a1d047423 */ /* 0x000fe40000010004 */
[----:B------:R-:W-:Y:S02]  /*81bb0*/  FFMA.FTZ R5, R28, R5, 0.1716887056827545166 ;  /* 0x3e2fcf2a1c057423 */ /* 0x000fe40000010005 */
[----:B0-----:R-:W-:-:S04]  /*81bc0*/  FFMA.FTZ R3, R17, R18, -0.16845393180847167969 ;  /* 0xbe2c7f3011037423 */ /* 0x001fc80000010012 */
[----:B------:R-:W-:Y:S02]  /*81bd0*/  FFMA.FTZ R3, R17, R3, 0.1716887056827545166 ;  /* 0x3e2fcf2a11037423 */ /* 0x000fe40000010003 */
[----:B------:R-:W-:Y:S02]  /*81be0*/  FFMA.FTZ R7, R27, R7, -0.17900948226451873779 ;  /* 0xbe374e431b077423 */ /* 0x000fe40000010007 */
[----:B------:R-:W-:Y:S02]  /*81bf0*/  FFMA.FTZ R3, R17, R3, -0.17900948226451873779 ;  /* 0xbe374e4311037423 */ /* 0x000fe40000010003 */
[----:B------:R-:W-:Y:S02]  /*81c00*/  FFMA.FTZ R4, R29, R4, -0.17900948226451873779 ;  /* 0xbe374e431d047423 */ /* 0x000fe40000010004 */
[----:B------:R-:W-:Y:S02]  /*81c10*/  FFMA.FTZ R5, R28, R5, -0.17900948226451873779 ;  /* 0xbe374e431c057423 */ /* 0x000fe40000010005 */
[----:B------:R-:W-:-:S02]  /*81c20*/  FFMA.FTZ R3, R17, R3, 0.20512372255325317383 ;  /* 0x3e520bf411037423 */ /* 0x000fc40000010003 */
[----:B------:R-:W-:Y:S02]  /*81c30*/  FFMA.FTZ R7, R27, R7, 0.20512372255325317383 ;  /* 0x3e520bf41b077423 */ /* 0x000fe40000010007 */
[----:B------:R-:W-:Y:S02]  /*81c40*/  FFMA.FTZ R4, R29, R4, 0.20512372255325317383 ;  /* 0x3e520bf41d047423 */ /* 0x000fe40000010004 */
[----:B------:R-:W-:Y:S02]  /*81c50*/  FFMA.FTZ R5, R28, R5, 0.20512372255325317383 ;  /* 0x3e520bf41c057423 */ /* 0x000fe40000010005 */
[----:B------:R-:W-:Y:S02]  /*81c60*/  FFMA.FTZ R3, R17, R3, -0.24046532809734344482 ;  /* 0xbe763c8b11037423 */ /* 0x000fe40000010003 */
[----:B------:R-:W-:Y:S02]  /*81c70*/  FFMA.FTZ R7, R27, R7, -0.24046532809734344482 ;  /* 0xbe763c8b1b077423 */ /* 0x000fe40000010007 */
[----:B------:R-:W-:-:S02]  /*81c80*/  FFMA.FTZ R4, R29, R4, -0.24046532809734344482 ;  /* 0xbe763c8b1d047423 */ /* 0x000fc40000010004 */
[C---:B------:R-:W-:Y:S02]  /*81c90*/  FFMA.FTZ R5, R28.reuse, R5, -0.24046532809734344482 ;  /* 0xbe763c8b1c057423 */ /* 0x040fe40000010005 */
[----:B------:R-:W-:Y:S02]  /*81ca0*/  FFMA.FTZ R3, R17, R3, 0.28857114911079406738 ;  /* 0x3e93bf9911037423 */ /* 0x000fe40000010003 */
[----:B------:R-:W-:Y:S02]  /*81cb0*/  FFMA.FTZ R7, R27, R7, 0.28857114911079406738 ;  /* 0x3e93bf991b077423 */ /* 0x000fe40000010007 */
[----:B------:R-:W-:Y:S02]  /*81cc0*/  FFMA.FTZ R4, R29, R4, 0.28857114911079406738 ;  /* 0x3e93bf991d047423 */ /* 0x000fe40000010004 */
[----:B------:R-:W-:Y:S02]  /*81cd0*/  FFMA.FTZ R5, R28, R5, 0.28857114911079406738 ;  /* 0x3e93bf991c057423 */ /* 0x000fe40000010005 */
[----:B------:R-:W-:-:S02]  /*81ce0*/  FFMA.FTZ R3, R17, R3, -0.36067417263984680176 ;  /* 0xbeb8aa4911037423 */ /* 0x000fc40000010003 */
[----:B------:R-:W-:Y:S02]  /*81cf0*/  FFMA.FTZ R7, R27, R7, -0.36067417263984680176 ;  /* 0xbeb8aa491b077423 */ /* 0x000fe40000010007 */
[----:B------:R-:W-:Y:S01]  /*81d00*/  FFMA.FTZ R4, R29, R4, -0.36067417263984680176 ;  /* 0xbeb8aa491d047423 */ /* 0x000fe20000010004 */
[----:B------:R-:W-:Y:S01]  /*81d10*/  STL [R1+0x3270], R10 ;  /* 0x0032700a01007387 */ /* 0x000fe20000100800 */
[C---:B------:R-:W-:Y:S02]  /*81d20*/  FFMA.FTZ R5, R28.reuse, R5, -0.36067417263984680176 ;  /* 0xbeb8aa491c057423 */ /* 0x040fe40000010005 */
[----:B------:R-:W-:Y:S01]  /*81d30*/  FFMA.FTZ R3, R17, R3, 0.48089820146560668945 ;  /* 0x3ef6384a11037423 */ /* 0x000fe20000010003 */
[----:B------:R-:W-:Y:S01]  /*81d40*/  STL [R1+0x3244], R18 ;  /* 0x0032441201007387 */ /* 0x000fe20000100800 */
[----:B------:R-:W-:Y:S02]  /*81d50*/  FFMA.FTZ R7, R27, R7, 0.48089820146560668945 ;  /* 0x3ef6384a1b077423 */ /* 0x000fe40000010007 */
[----:B------:R-:W-:Y:S01]  /*81d60*/  FFMA.FTZ R4, R29, R4, 0.48089820146560668945 ;  /* 0x3ef6384a1d047423 */ /* 0x000fe20000010004 */
[----:B------:R-:W-:Y:S01]  /*81d70*/  STL [R1+0x323c], R13 ;  /* 0x00323c0d01007387 */ /* 0x000fe20000100800 */
[----:B------:R-:W-:-:S03]  /*81d80*/  FFMA.FTZ R5, R28, R5, 0.48089820146560668945 ;  /* 0x3ef6384a1c057423 */ /* 0x000fc60000010005 */
[----:B------:R-:W-:Y:S01]  /*81d90*/  STL [R1+0x3238], R25 ;  /* 0x0032381901007387 */ /* 0x000fe20000100800 */
[----:B------:R-:W-:-:S03]  /*81da0*/  FFMA.FTZ R3, R17, R3, -0.72134751081466674805 ;  /* 0xbf38aa3b11037423 */ /* 0x000fc60000010003 */
[----:B------:R-:W-:Y:S01]  /*81db0*/  STL [R1+0x3234], R24 ;  /* 0x0032341801007387 */ /* 0x000fe20000100800 */
[----:B------:R-:W-:-:S03]  /*81dc0*/  FFMA.FTZ R15, R27, R7, -0.72134751081466674805 ;  /* 0xbf38aa3b1b0f7423 */ /* 0x000fc60000010007 */
[----:B------:R0:W-:Y:S01]  /*81dd0*/  STL [R1+0x3230], R0 ;  /* 0x0032300001007387 */ /* 0x0001e20000100800 */
[----:B------:R-:W-:Y:S02]  /*81de0*/  FFMA.FTZ R7, R29, R4, -0.72134751081466674805 ;  /* 0xbf38aa3b1d077423 */ /* 0x000fe40000010004 */
[C---:B------:R-:W-:Y:S02]  /*81df0*/  FFMA.FTZ R14, R28.reuse, R5, -0.72134751081466674805 ;  /* 0xbf38aa3b1c0e7423 */ /* 0x040fe40000010005 */
[----:B------:R-:W-:Y:S02]  /*81e00*/  FMUL R15, R27, R15 ;  /* 0x0000000f1b0f7220 */ /* 0x000fe40000400000 */
[C---:B0-----:R-:W-:Y:S02]  /*81e10*/  FMUL R0, R17.reuse, R3 ;  /* 0x0000000311007220 */ /* 0x041fe40000400000 */
[----:B------:R-:W-:Y:S02]  /*81e20*/  FMUL R14, R28, R14 ;  /* 0x0000000e1c0e7220 */ /* 0x000fe40000400000 */
[----:B------:R-:W-:-:S02]  /*81e30*/  FMUL R0, R17, R0 ;  /* 0x0000000011007220 */ /* 0x000fc40000400000 */
[----:B------:R-:W-:Y:S02]  /*81e40*/  FMUL R15, R27, R15 ;  /* 0x0000000f1b0f7220 */ /* 0x000fe40000400000 */
[----:B------:R-:W-:Y:S02]  /*81e50*/  FFMA.FTZ R0, R17, 1.4426950216293334961, R0 ;  /* 0x3fb8aa3b11007823 */ /* 0x000fe40000010000 */
[C---:B------:R-:W-:Y:S02]  /*81e60*/  FMUL R14, R28.reuse, R14 ;  /* 0x0000000e1c0e7220 */ /* 0x040fe40000400000 */
[----:B------:R-:W-:Y:S02]  /*81e70*/  FFMA.FTZ R27, R27, 1.4426950216293334961, R15 ;  /* 0x3fb8aa3b1b1b7823 */ /* 0x000fe4000001000f */
[----:B------:R-:W-:Y:S02]  /*81e80*/  FMUL R7, R29, R7 ;  /* 0x000000071d077220 */ /* 0x000fe40000400000 */
[----:B------:R-:W-:-:S02]  /*81e90*/  FFMA.FTZ R28, R28, 1.4426950216293334961, R14 ;  /* 0x3fb8aa3b1c1c7823 */ /* 0x000fc4000001000e */
[----:B------:R-:W-:-:S04]  /*81ea0*/  FMUL R7, R29, R7 ;  /* 0x000000071d077220 */ /* 0x000fc80000400000 */
[----:B------:R-:W-:Y:S01]  /*81eb0*/  FFMA.FTZ R7, R29, 1.4426950216293334961, R7 ;  /* 0x3fb8aa3b1d077823 */ /* 0x000fe20000010007 */
[----:B--2---:R0:W-:Y:S04]  /*81ec0*/  STL [R1+0x322c], R2 ;  /* 0x00322c0201007387 */ /* 0x0041e80000100800 */
[----:B------:R-:W2:Y:S04]  /*81ed0*/  LDL.LU R8, [R1+0x68c] ;  /* 0x00068c0001087983 */ /* 0x000ea80000300800 */
[----:B------:R-:W2:Y:S04]  /*81ee0*/  LDL.LU R4, [R1+0x6cc] ;  /* 0x0006cc0001047983 */ /* 0x000ea80000300800 */
[----:B------:R-:W3:Y:S04]  /*81ef0*/  LDL.LU R5, [R1+0x688] ;  /* 0x0006880001057983 */ /* 0x000ee80000300800 */
[----:B------:R-:W3:Y:S04]  /*81f00*/  LDL.LU R13, [R1+0x6c8] ;  /* 0x0006c800010d7983 */ /* 0x000ee80000300800 */
[----:B------:R-:W4:Y:S04]  /*81f10*/  LDL.LU R9, [R1+0x684] ;  /* 0x0006840001097983 */ /* 0x000f280000300800 */
[----:B------:R-:W4:Y:S04]  /*81f20*/  LDL.LU R18, [R1+0x6c4] ;  /* 0x0006c40001127983 */ /* 0x000f280000300800 */
        /* <DEDUP_REMOVED lines=10> */
[----:B------:R0:W-:Y:S04]  /*81fd0*/  STL [R1+0x654], R0 ;  /* 0x0006540001007387 */ /* 0x0001e80000100800 */
[----:B0-----:R-:W5:Y:S04]  /*81fe0*/  LDL.LU R0, [R1+0xc] ;  /* 0x00000c0001007983 */ /* 0x001f680000300800 */
[----:B------:R-:W5:Y:S04]  /*81ff0*/  LDL.LU R15, [R1+0x3298] ;  /* 0x00329800010f7983 */ /* 0x000f680000300800 */
[----:B------:R0:W-:Y:S04]  /*82000*/  STL [R1+0x65c], R27 ;  /* 0x00065c1b01007387 */ /* 0x0001e80000100800 */
[----:B0-----:R-:W5:Y:S04]  /*82010*/  LDL.LU R27, [R1+0x6b0] ;  /* 0x0006b000011b7983 */ /* 0x001f680000300800 */
[----:B------:R-:W5:Y:S04]  /*82020*/  LDL.LU R14, [R1+0x3294] ;  /* 0x00329400010e7983 */ /* 0x000f680000300800 */
[----:B------:R0:W-:Y:S04]  /*82030*/  STL [R1+0x658], R28 ;  /* 0x0006581c01007387 */ /* 0x0001e80000100800 */
[----:B0-----:R-:W5:Y:S04]  /*82040*/  LDL.LU R28, [R1+0x6b4] ;  /* 0x0006b400011c7983 */ /* 0x001f680000300800 */
[----:B------:R-:W5:Y:S01]  /*82050*/  LDL.LU R29, [R1+0x6b8] ;  /* 0x0006b800011d7983 */ /* 0x000f620000300800 */
[----:B--2---:R-:W-:-:S03]  /*82060*/  FADD R4, R4, R8 ;  /* 0x0000000804047221 */ /* 0x004fc60000000000 */
[----:B------:R-:W2:Y:S04]  /*82070*/  LDL.LU R8, [R1+0x3290] ;  /* 0x0032900001087983 */ /* 0x000ea80000300800 */
[----:B------:R0:W-:Y:S01]  /*82080*/  STL [R1+0x644], R4 ;  /* 0x0006440401007387 */ /* 0x0001e20000100800 */
[----:B---3--:R-:W-:-:S03]  /*82090*/  FADD R13, R13, R5 ;  /* 0x000000050d0d7221 */ /* 0x008fc60000000000 */
[----:B0-----:R-:W3:Y:S01]  /*820a0*/  LDL.LU R4, [R1+0x328c] ;  /* 0x00328c0001047983 */ /* 0x001ee20000300800 */
[----:B----4-:R-:W-:Y:S02]  /*820b0*/  FADD R18, R18, R9 ;  /* 0x0000000912127221 */ /* 0x010fe40000000000 */
[----:B-----5:R-:W-:Y:S02]  /*820c0*/  FADD R2, R2, R26 ;  /* 0x0000001a02027221 */ /* 0x020fe40000000000 */
[----:B------:R-:W-:Y:S01]  /*820d0*/  FADD R23, R23, R19 ;  /* 0x0000001317177221 */ /* 0x000fe20000000000 */
[----:B------:R-:W-:Y:S02]  /*820e0*/  ISETP.GE.U32.AND P3, PT, R15, 0x7f800000, PT ;  /* 0x7f8000000f00780c */ /* 0x000fe40003f66070 */
[----:B------:R-:W4:Y:S04]  /*820f0*/  LDL.LU R15, [R1+0x6a0] ;  /* 0x0006a000010f7983 */ /* 0x000f280000300800 */
[----:B------:R-:W5:Y:S04]  /*82100*/  LDL.LU R5, [R1+0x3288] ;  /* 0x0032880001057983 */ /* 0x000f680000300800 */
[----:B------:R-:W2:Y:S04]  /*82110*/  LDL.LU R9, [R1+0x3284] ;  /* 0x0032840001097983 */ /* 0x000ea80000300800 */
[----:B------:R-:W2:Y:S01]  /*82120*/  LDL.LU R26, [R1+0x3280] ;  /* 0x00328000011a7983 */ /* 0x000ea20000300800 */
[----:B------:R-:W-:-:S03]  /*82130*/  FADD R27, R27, R10 ;  /* 0x0000000a1b1b7221 */ /* 0x000fc60000000000 */
[----:B------:R-:W2:Y:S01]  /*82140*/  LDL.LU R19, [R1+0x327c] ;  /* 0x00327c0001137983 */ /* 0x000ea20000300800 */
[----:B------:R-:W-:Y:S02]  /*82150*/  FADD R28, R28, R3 ;  /* 0x000000031c1c7221 */ /* 0x000fe40000000000 */
[----:B------:R-:W-:Y:S02]  /*82160*/  FADD R29, R29, R11 ;  /* 0x0000000b1d1d7221 */ /* 0x000fe40000000000 */
[----:B------:R-:W2:Y:S04]  /*82170*/  LDL.LU R11, [R1+0x3278] ;  /* 0x00327800010b7983 */ /* 0x000ea80000300800 */
[----:B------:R-:W2:Y:S04]  /*82180*/  LDL.LU R3, [R1+0x3274] ;  /* 0x0032740001037983 */ /* 0x000ea80000300800 */
[----:B------:R-:W2:Y:S04]  /*82190*/  LDL.LU R10, [R1+0x3270] ;  /* 0x00327000010a7983 */ /* 0x000ea80000300800 */
[----:B------:R0:W-:Y:S04]  /*821a0*/  STL [R1+0x326c], R14 ;  /* 0x00326c0e01007387 */ /* 0x0001e80000100800 */
[----:B0-----:R-:W2:Y:S04]  /*821b0*/  LDL R14, [R1+0x20] ;  /* 0x00002000010e7983 */ /* 0x001ea80000100800 */
[----:B------:R0:W-:Y:S04]  /*821c0*/  STL [R1+0x3268], R22 ;  /* 0x0032681601007387 */ /* 0x0001e80000100800 */
[----:B0-----:R-:W3:Y:S01]  /*821d0*/  LDL.LU R22, [R1+0x66c] ;  /* 0x00066c0001167983 */ /* 0x001ee20000300800 */
[----:B--2---:R-:W-:-:S03]  /*821e0*/  ISETP.GE.U32.AND P2, PT, R14, 0x7f800000, PT ;  /* 0x7f8000000e00780c */ /* 0x004fc60003f46070 */
[----:B------:R-:W2:Y:S01]  /*821f0*/  LDL.LU R14, [R1+0x326c] ;  /* 0x00326c00010e7983 */ /* 0x000ea20000300800 */
[----:B---3--:R-:W-:-:S03]  /*82200*/  FADD R17, R17, R22 ;  /* 0x0000001611117221 */ /* 0x008fc60000000000 */
[----:B------:R-:W3:Y:S04]  /*82210*/  LDL.LU R22, [R1+0x3268] ;  /* 0x0032680001167983 */ /* 0x000ee80000300800 */
[----:B------:R0:W-:Y:S04]  /*82220*/  STL [R1+0x3264], R29 ;  /* 0x0032641d01007387 */ /* 0x0001e80000100800 */
[----:B0-----:R-:W2:Y:S04]  /*82230*/  LDL.LU R29, [R1+0x650] ;  /* 0x00065000011d7983 */ /* 0x001ea80000300800 */
[----:B------:R0:W-:Y:S04]  /*82240*/  STL [R1+0x3260], R28 ;  /* 0x0032601c01007387 */ /* 0x0001e80000100800 */
[----:B0-----:R-:W3:Y:S04]  /*82250*/  LDL.LU R28, [R1+0x65c] ;  /* 0x00065c00011c7983 */ /* 0x001ee80000300800 */
[----:B------:R0:W-:Y:S04]  /*82260*/  STL [R1+0x325c], R8 ;  /* 0x00325c0801007387 */ /* 0x0001e80000100800 */
[----:B0-----:R-:W4:Y:S04]  /*82270*/  LDL.LU R8, [R1+0x654] ;  /* 0x0006540001087983 */ /* 0x001f280000300800 */
[----:B------:R0:W-:Y:S04]  /*82280*/  STL [R1+0x3258], R4 ;  /* 0x0032580401007387 */ /* 0x0001e80000100800 */
[----:B0-----:R-:W4:Y:S04]  /*82290*/  LDL.LU R4, [R1+0x24] ;  /* 0x0000240001047983 */ /* 0x001f280000300800 */
[----:B-----5:R0:W-:Y:S04]  /*822a0*/  STL [R1+0x3254], R5 ;  /* 0x0032540501007387 */ /* 0x0201e80000100800 */
[----:B0-----:R-:W5:Y:S04]  /*822b0*/  LDL.LU R5, [R1+0x644] ;  /* 0x0006440001057983 */ /* 0x001f680000300800 */
[----:B------:R0:W-:Y:S04]  /*822c0*/  STL [R1+0x3250], R9 ;  /* 0x0032500901007387 */ /* 0x0001e80000100800 */
[----:B0-----:R-:W5:Y:S04]  /*822d0*/  LDL.LU R9, [R1+0x1c] ;  /* 0x00001c0001097983 */ /* 0x001f680000300800 */
[----:B------:R0:W-:Y:S04]  /*822e0*/  STL [R1+0x324c], R26 ;  /* 0x00324c1a01007387 */ /* 0x0001e80000100800 */
[----:B0-----:R-:W5:Y:S04]  /*822f0*/  LDL.LU R26, [R1+0x20] ;  /* 0x00002000011a7983 */ /* 0x001f680000300800 */
[----:B------:R0:W-:Y:S04]  /*82300*/  STL [R1+0x3248], R27 ;  /* 0x0032481b01007387 */ /* 0x0001e80000100800 */
[----:B0-----:R-:W5:Y:S04]  /*82310*/  LDL.LU R27, [R1+0x18] ;  /* 0x00001800011b7983 */ /* 0x001f680000300800 */
[----:B------:R0:W-:Y:S04]  /*82320*/  STL [R1+0x3240], R7 ;  /* 0x0032400701007387 */ /* 0x0001e80000100800 */
[----:B0-----:R-:W5:Y:S01]  /*82330*/  LDL.LU R7, [R1+0x658] ;  /* 0x0006580001077983 */ /* 0x001f620000300800 */
[----:B--2---:R-:W-:-:S03]  /*82340*/  FADD R19, R19, R29 ;  /* 0x0000001d13137221 */ /* 0x004fc60000000000 */
[----:B------:R-:W2:Y:S01]  /*82350*/  LDL.LU R29, [R1+0x3264] ;  /* 0x00326400011d7983 */ /* 0x000ea20000300800 */
[----:B---3--:R-:W-:-:S03]  /*82360*/  FADD R11, R11, R28 ;  /* 0x0000001c0b0b7221 */ /* 0x008fc60000000000 */
[----:B------:R-:W3:Y:S01]  /*82370*/  LDL.LU R28, [R1+0x3260] ;  /* 0x00326000011c7983 */ /* 0x000ee20000300800 */
[----:B----4-:R-:W-:Y:S01]  /*82380*/  FADD R15, R15, R8 ;  /* 0x000000080f0f7221 */ /* 0x010fe20000000000 */
[----:B------:R-:W-:Y:S02]  /*82390*/  @P3 MOV R8, 0x7f800000 ;  /* 0x7f80000000083802 */ /* 0x000fe40000000f00 */
[----:B------:R-:W-:-:S03]  /*823a0*/  FSETP.NEU.AND P1, PT, R4, RZ, PT ;  /* 0x000000ff0400720b */ /* 0x000fc60003f2d000 */
[----:B-----5:R-:W-:Y:S02]  /*823b0*/  @P3 FFMA.FTZ R5, R4, R8, +INF ;  /* 0x7f80000004053423 */ /* 0x020fe40000010008 */
[----:B------:R-:W4:Y:S03]  /*823c0*/  LDL.LU R8, [R1+0x325c] ;  /* 0x00325c0001087983 */ /* 0x000f260000300800 */
[----:B------:R-:W-:Y:S01]  /*823d0*/  FSEL R5, R5, -INF , P1 ;  /* 0xff80000005057808 */ /* 0x000fe20000800000 */
[----:B------:R-:W4:Y:S01]  /*823e0*/  LDL.LU R4, [R1+0x3258] ;  /* 0x0032580001047983 */ /* 0x000f220000300800 */
[----:B------:R-:W-:-:S03]  /*823f0*/  ISETP.GE.U32.AND P6, PT, R9, 0x7f800000, PT ;  /* 0x7f8000000900780c */ /* 0x000fc60003fc6070 */
[----:B------:R0:W-:Y:S10]  /*82400*/  STL [R1+0x16a4], R5 ;  /* 0x0016a40501007387 */ /* 0x0001f40000100800 */
[----:B0-----:R-:W-:-:S02]  /*82410*/  @P6 MOV R5, 0x7f800000 ;  /* 0x7f80000000056802 */ /* 0x001fc40000000f00 */
[----:B------:R-:W-:Y:S02]  /*82420*/  FSETP.NEU.AND P5, PT, R26, RZ, PT ;  /* 0x000000ff1a00720b */ /* 0x000fe40003fad000 */
[----:B------:R-:W-:Y:S01]  /*82430*/  ISETP.GE.U32.AND P4, PT, R27, 0x7f800000, PT ;  /* 0x7f8000001b00780c */ /* 0x000fe20003f86070 */
[----:B------:R-:W-:Y:S02]  /*82440*/  @P6 FFMA.FTZ R18, R9, R5, +INF ;  /* 0x7f80000009126423 */ /* 0x000fe40000010005 */
[----:B------:R-:W5:Y:S01]  /*82450*/  LDL.LU R5, [R1+0x3254] ;  /* 0x0032540001057983 */ /* 0x000f620000300800 */
[----:B------:R-:W-:Y:S01]  /*82460*/  FADD R10, R10, R7 ;  /* 0x000000070a0a7221 */ /* 0x000fe20000000000 */
[----:B------:R-:W-:-:S05]  /*82470*/  @P2 MOV R7, 0x7f800000 ;  /* 0x7f80000000072802 */ /* 0x000fca0000000f00 */
[----:B------:R-:W-:Y:S01]  /*82480*/  @P2 FFMA.FTZ R13, R26, R7, +INF ;  /* 0x7f8000001a0d2423 */ /* 0x000fe20000010007 */
[----:B------:R-:W-:Y:S02]  /*82490*/  FSETP.NEU.AND P2, PT, R9, RZ, PT ;  /* 0x000000ff0900720b */ /* 0x000fe40003f4d000 */
[----:B------:R-:W-:Y:S01]  /*824a0*/  @P4 IMAD.MOV.U32 R26, RZ, RZ, 0x7f800000 ;  /* 0x7f800000ff1a4424 */ /* 0x000fe200078e00ff */
[----:B------:R-:W5:Y:S01]  /*824b0*/  LDL.LU R9, [R1+0x3250] ;  /* 0x0032500001097983 */ /* 0x000f620000300800 */
[C---:B------:R-:W-:Y:S02]  /*824c0*/  FSETP.NEU.AND P6, PT, R27.reuse, RZ, PT ;  /* 0x000000ff1b00720b */ /* 0x040fe40003fcd000 */
[----:B------:R-:W-:Y:S02]  /*824d0*/  @P4 FFMA.FTZ R2, R27, R26, +INF ;  /* 0x7f8000001b024423 */ /* 0x000fe4000001001a */
[----:B------:R-:W4:Y:S04]  /*824e0*/  LDL.LU R26, [R1+0x324c] ;  /* 0x00324c00011a7983 */ /* 0x000f280000300800 */
[----:B------:R-:W4:Y:S01]  /*824f0*/  LDL.LU R27, [R1+0x3248] ;  /* 0x00324800011b7983 */ /* 0x000f220000300800 */
[----:B------:R-:W-:-:S13]  /*82500*/  ISETP.GE.U32.AND P0, PT, R24, 0x7f800000, PT ;  /* 0x7f8000001800780c */ /* 0x000fda0003f06070 */
[----:B------:R-:W-:-:S05]  /*82510*/  @P0 MOV R7, 0x7f800000 ;  /* 0x7f80000000070802 */ /* 0x000fca0000000f00 */
[----:B------:R-:W-:Y:S01]  /*82520*/  @P0 FFMA.FTZ R23, R24, R7, +INF ;  /* 0x7f80000018170423 */ /* 0x000fe20000010007 */
[----:B------:R-:W-:-:S05]  /*82530*/  FSEL R7, R13, -INF , P5 ;  /* 0xff8000000d077808 */ /* 0x000fca0002800000 */
[----:B------:R0:W-:Y:S02]  /*82540*/  STL [R1+0x169c], R7 ;  /* 0x00169c0701007387 */ /* 0x0001e40000100800 */
[----:B0-----:R-:W-:Y:S02]  /*82550*/  FSEL R7, R18, -INF , P2 ;  /* 0xff80000012077808 */ /* 0x001fe40001000000 */
[----:B------:R-:W4:Y:S01]  /*82560*/  LDL.LU R18, [R1+0x3244] ;  /* 0x0032440001127983 */ /* 0x000f220000300800 */
[C---:B------:R-:W-:Y:S02]  /*82570*/  ISETP.GE.U32.AND P3, PT, R25.reuse, 0x7f800000, PT ;  /* 0x7f8000001900780c */ /* 0x040fe40003f66070 */
[----:B------:R-:W-:Y:S01]  /*82580*/  ISETP.GE.U32.AND P1, PT, R0, 0x7f800000, PT ;  /* 0x7f8000000000780c */ /* 0x000fe20003f26070 */
[----:B------:R0:W-:Y:S01]  /*82590*/  STL [R1+0x16ac], R7 ;  /* 0x0016ac0701007387 */ /* 0x0001e20000100800 */
[----:B------:R-:W-:Y:S02]  /*825a0*/  FSETP.NEU.AND P4, PT, R24, RZ, PT ;  /* 0x000000ff1800720b */ /* 0x000fe40003f8d000 */
[----:B------:R-:W-:-:S07]  /*825b0*/  FSETP.NEU.AND P2, PT, R25, RZ, PT ;  /* 0x000000ff1900720b */ /* 0x000fce0003f4d000 */
[----:B------:R-:W-:Y:S01]  /*825c0*/  @P3 MOV R13, 0x7f800000 ;  /* 0x7f800000000d3802 */ /* 0x000fe20000000f00 */
[----:B0-----:R-:W4:Y:S01]  /*825d0*/  LDL.LU R7, [R1+0x3240] ;  /* 0x0032400001077983 */ /* 0x001f220000300800 */
[----:B------:R-:W-:Y:S02]  /*825e0*/  @P1 MOV R24, 0x7f800000 ;  /* 0x7f80000000181802 */ /* 0x000fe40000000f00 */
[----:B------:R-:W-:Y:S02]  /*825f0*/  ISETP.GE.U32.AND P0, PT, R3, 0x7f800000, PT ;  /* 0x7f8000000300780c */ /* 0x000fe40003f06070 */
[----:B------:R-:W-:Y:S02]  /*82600*/  FSEL R2, R2, -INF , P6 ;  /* 0xff80000002027808 */ /* 0x000fe40003000000 */
[----:B------:R-:W-:Y:S01]  /*82610*/  FSEL R23, R23, -INF , P4 ;  /* 0xff80000017177808 */ /* 0x000fe20002000000 */
[----:B--2---:R-:W-:Y:S02]  /*82620*/  @P3 FFMA.FTZ R29, R25, R13, +INF ;  /* 0x7f800000191d3423 */ /* 0x004fe4000001000d */
[----:B------:R-:W2:Y:S04]  /*82630*/  LDL.LU R13, [R1+0x323c] ;  /* 0x00323c00010d7983 */ /* 0x000ea80000300800 */
[----:B------:R-:W2:Y:S01]  /*82640*/  LDL.LU R25, [R1+0x3238] ;  /* 0x0032380001197983 */ /* 0x000ea20000300800 */
[C---:B------:R-:W-:Y:S01]  /*82650*/  FSETP.NEU.AND P3, PT, R0.reuse, RZ, PT ;  /* 0x000000ff0000720b */ /* 0x040fe20003f6d000 */
[----:B---3--:R-:W-:-:S02]  /*82660*/  @P1 FFMA.FTZ R28, R0, R24, +INF ;  /* 0x7f800000001c1423 */ /* 0x008fc40000010018 */
[----:B------:R-:W3:Y:S04]  /*82670*/  LDL.LU R24, [R1+0x3234] ;  /* 0x0032340001187983 */ /* 0x000ee80000300800 */
[----:B------:R-:W3:Y:S04]  /*82680*/  LDL.LU R0, [R1+0x3230] ;  /* 0x0032300001007983 */ /* 0x000ee80000300800 */
[----:B------:R0:W-:Y:S01]  /*82690*/  STL [R1+0x16b0], R2 ;  /* 0x0016b00201007387 */ /* 0x0001e20000100800 */
[----:B------:R-:W-:-:S03]  /*826a0*/  FSETP.NEU.AND P1, PT, R3, RZ, PT ;  /* 0x000000ff0300720b */ /* 0x000fc60003f2d000 */
[----:B0-----:R-:W3:Y:S04]  /*826b0*/  LDL.LU R2, [R1+0x322c] ;  /* 0x00322c0001027983 */ /* 0x001ee80000300800 */
[----:B------:R-:W-:Y:S01]  /*826c0*/  STL [R1+0x16b8], R23 ;  /* 0x0016b81701007387 */ /* 0x000fe20000100800 */
[----:B-----5:R-:W-:-:S03]  /*826d0*/  IADD3 R5, R9, -R5, RZ ;  /* 0x8000000509057210 */ /* 0x020fc60007ffe0ff */
[----:B------:R0:W-:Y:S02]  /*826e0*/  STL [R1+0x2f98], R9 ;  /* 0x002f980901007387 */ /* 0x0001e40000100800 */
[----:B0-----:R-:W-:-:S05]  /*826f0*/  @P0 MOV R9, 0x7f800000 ;  /* 0x7f80000000090802 */ /* 0x001fca0000000f00 */
[----:B----4-:R-:W-:Y:S02]  /*82700*/  @P0 FFMA.FTZ R27, R3, R9, +INF ;  /* 0x7f800000031b0423 */ /* 0x010fe40000010009 */
[----:B------:R-:W4:Y:S01]  /*82710*/  LDL.LU R3, [R1+0x3228] ;  /* 0x0032280001037983 */ /* 0x000f220000300800 */
[----:B------:R-:W-:Y:S01]  /*82720*/  ISETP.GE.U32.AND P5, PT, R14, 0x7f800000, PT ;  /* 0x7f8000000e00780c */ /* 0x000fe20003fa6070 */
[----:B------:R-:W-:Y:S01]  /*82730*/  IMAD.IADD R8, R4, 0x1, -R8 ;  /* 0x0000000104087824 */ /* 0x000fe200078e0a08 */
[----:B------:R-:W-:-:S03]  /*82740*/  ISETP.GE.U32.AND P4, PT, R22, 0x7f800000, PT ;  /* 0x7f8000001600780c */ /* 0x000fc60003f86070 */
[----:B------:R-:W-:Y:S01]  /*82750*/  FADD R8, R8, -1 ;  /* 0xbf80000008087421 */ /* 0x000fe20000000000 */
[----:B------:R-:W-:Y:S01]  /*82760*/  ISETP.GE.U32.AND P6, PT, R26, 0x7f800000, PT ;  /* 0x7f8000001a00780c */ /* 0x000fe20003fc6070 */
[----:B------:R-:W-:Y:S01]  /*82770*/  FADD R5, R5, -1 ;  /* 0xbf80000005057421 */ /* 0x000fe20000000000 */
[----:B------:R-:W-:-:S05]  /*82780*/  FSETP.NEU.AND P0, PT, R14, RZ, PT ;  /* 0x000000ff0e00720b */ /* 0x000fca0003f0d000 */
[----:B------:R-:W-:-:S05]  /*82790*/  @P5 MOV R23, 0x7f800000 ;  /* 0x7f80000000175802 */ /* 0x000fca0000000f00 */
[----:B------:R-:W-:Y:S02]  /*827a0*/  @P5 FFMA.FTZ R17, R14, R23, +INF ;  /* 0x7f8000000e115423 */ /* 0x000fe40000010017 */
[CC--:B------:R-:W-:Y:S02]  /*827b0*/  FFMA.FTZ R9, R8.reuse, R18.reuse, -0.16845393180847167969 ;  /* 0xbe2c7f3008097423 */ /* 0x0c0fe40000010012 */
[C---:B------:R-:W-:Y:S02]  /*827c0*/  FFMA.FTZ R14, R5.reuse, R18, -0.16845393180847167969 ;  /* 0xbe2c7f30050e7423 */ /* 0x040fe40000010012 */
[C---:B------:R-:W-:Y:S02]  /*827d0*/  FFMA.FTZ R9, R8.reuse, R9, 0.1716887056827545166 ;  /* 0x3e2fcf2a08097423 */ /* 0x040fe40000010009 */
[----:B------:R-:W-:Y:S02]  /*827e0*/  FFMA.FTZ R14, R5, R14, 0.1716887056827545166 ;  /* 0x3e2fcf2a050e7423 */ /* 0x000fe4000001000e */
[----:B------:R-:W-:Y:S01]  /*827f0*/  FFMA.FTZ R9, R8, R9, -0.17900948226451873779 ;  /* 0xbe374e4308097423 */ /* 0x000fe20000010009 */
[----:B------:R-:W-:Y:S01]  /*82800*/  @P6 MOV R18, 0x7f800000 ;  /* 0x7f80000000126802 */ /* 0x000fe20000000f00 */
[----:B------:R-:W-:-:S02]  /*82810*/  @P4 IMAD.MOV.U32 R23, RZ, RZ, 0x7f800000 ;  /* 0x7f800000ff174424 */ /* 0x000fc400078e00ff */
[----:B------:R-:W-:Y:S02]  /*82820*/  FFMA.FTZ R9, R8, R9, 0.20512372255325317383 ;  /* 0x3e520bf408097423 */ /* 0x000fe40000010009 */
[C---:B------:R-:W-:Y:S02]  /*82830*/  FFMA.FTZ R14, R5.reuse, R14, -0.17900948226451873779 ;  /* 0xbe374e43050e7423 */ /* 0x040fe4000001000e */
[----:B------:R-:W-:Y:S01]  /*82840*/  @P4 FFMA.FTZ R19, R22, R23, +INF ;  /* 0x7f80000016134423 */ /* 0x000fe20000010017 */
[----:B------:R-:W-:Y:S01]  /*82850*/  FSETP.NEU.AND P4, PT, R26, RZ, PT ;  /* 0x000000ff1a00720b */ /* 0x000fe20003f8d000 */
[----:B------:R-:W-:Y:S01]  /*82860*/  FFMA.FTZ R9, R8, R9, -0.24046532809734344482 ;  /* 0xbe763c8b08097423 */ /* 0x000fe20000010009 */
[----:B------:R-:W5:Y:S01]  /*82870*/  LDL.LU R23, [R1+0x3224] ;  /* 0x0032240001177983 */ /* 0x000f620000300800 */
[----:B------:R-:W-:Y:S02]  /*82880*/  @P6 FFMA.FTZ R15, R26, R18, +INF ;  /* 0x7f8000001a0f6423 */ /* 0x000fe40000010012 */
[----:B------:R-:W-:Y:S01]  /*82890*/  FFMA.FTZ R26, R5, R14, 0.20512372255325317383 ;  /* 0x3e520bf4051a7423 */ /* 0x000fe2000001000e */
[----:B------:R-:W-:Y:S01]  /*828a0*/  FSEL R14, R29, -INF , P2 ;  /* 0xff8000001d0e7808 */ /* 0x000fe20001000000 */
[----:B------:R-:W-:Y:S01]  /*828b0*/  FFMA.FTZ R29, R8, R9, 0.28857114911079406738 ;  /* 0x3e93bf99081d7423 */ /* 0x000fe20000010009 */
[----:B------:R-:W-:Y:S01]  /*828c0*/  FSEL R9, R28, -INF , P3 ;  /* 0xff8000001c097808 */ /* 0x000fe20001800000 */
[C---:B------:R-:W-:Y:S01]  /*828d0*/  FFMA.FTZ R26, R5.reuse, R26, -0.24046532809734344482 ;  /* 0xbe763c8b051a7423 */ /* 0x040fe2000001001a */
[----:B------:R-:W-:Y:S04]  /*828e0*/  STL [R1+0x650], R19 ;  /* 0x0006501301007387 */ /* 0x000fe80000100800 */
[----:B------:R-:W-:Y:S01]  /*828f0*/  STL [R1+0x142c], R15 ;  /* 0x00142c0f01007387 */ /* 0x000fe20000100800 */
[----:B------:R-:W-:-:S03]  /*82900*/  FFMA.FTZ R26, R5, R26, 0.28857114911079406738 ;  /* 0x3e93bf99051a7423 */ /* 0x000fc6000001001a */
[----:B------:R-:W-:Y:S04]  /*82910*/  STL [R1+0x16a0], R14 ;  /* 0x0016a00e01007387 */ /* 0x000fe80000100800 */
[----:B------:R0:W-:Y:S01]  /*82920*/  STL [R1+0x16a8], R9 ;  /* 0x0016a80901007387 */ /* 0x0001e20000100800 */
[----:B------:R-:W-:Y:S02]  /*82930*/  FFMA.FTZ R26, R5, R26, -0.36067417263984680176 ;  /* 0xbeb8aa49051a7423 */ /* 0x000fe4000001001a */
[----:B------:R-:W-:Y:S01]  /*82940*/  FFMA.FTZ R28, R8, R29, -0.36067417263984680176 ;  /* 0xbeb8aa49081c7423 */ /* 0x000fe2000001001d */
[----:B0-----:R-:W-:-:S05]  /*82950*/  FSEL R9, R27, -INF , P1 ;  /* 0xff8000001b097808 */ /* 0x001fca0000800000 */
[----:B------:R0:W-:Y:S01]  /*82960*/  STL [R1+0x16b4], R9 ;  /* 0x0016b40901007387 */ /* 0x0001e20000100800 */
[----:B------:R-:W-:Y:S01]  /*82970*/  FFMA.FTZ R27, R8, R28, 0.48089820146560668945 ;  /* 0x3ef6384a081b7423 */ /* 0x000fe2000001001c */
[----:B0-----:R-:W-:Y:S01]  /*82980*/  FSEL R9, R17, -INF , P0 ;  /* 0xff80000011097808 */ /* 0x001fe20000000000 */
[----:B------:R-:W-:-:S04]  /*82990*/  FFMA.FTZ R17, R5, R26, 0.48089820146560668945 ;  /* 0x3ef6384a05117423 */ /* 0x000fc8000001001a */
[C---:B------:R-:W-:Y:S02]  /*829a0*/  FFMA.FTZ R17, R5.reuse, R17, -0.72134751081466674805 ;  /* 0xbf38aa3b05117423 */ /* 0x040fe40000010011 */
[----:B------:R-:W-:Y:S02]  /*829b0*/  FFMA.FTZ R26, R8, R27, -0.72134751081466674805 ;  /* 0xbf38aa3b081a7423 */ /* 0x000fe4000001001b */
[----:B------:R-:W-:-:S04]  /*829c0*/  FMUL R17, R5, R17 ;  /* 0x0000001105117220 */ /* 0x000fc80000400000 */
[----:B------:R-:W-:-:S04]  /*829d0*/  FMUL R17, R5, R17 ;  /* 0x0000001105117220 */ /* 0x000fc80000400000 */
[----:B------:R-:W-:Y:S01]  /*829e0*/  FFMA.FTZ R17, R5, 1.4426950216293334961, R17 ;  /* 0x3fb8aa3b05117823 */ /* 0x000fe20000010011 */
[----:B------:R-:W-:Y:S01]  /*829f0*/  STL [R1+0x16bc], R9 ;  /* 0x0016bc0901007387 */ /* 0x000fe20000100800 */
[----:B--2---:R-:W-:Y:S02]  /*82a00*/  ISETP.GE.U32.AND P2, PT, R13, 0x7f800000, PT ;  /* 0x7f8000000d00780c */ /* 0x004fe40003f46070 */
[----:B------:R-:W-:Y:S02]  /*82a10*/  ISETP.GE.U32.AND P6, PT, R25, 0x7f800000, PT ;  /* 0x7f8000001900780c */ /* 0x000fe40003fc6070 */
[----:B---3--:R-:W-:-:S09]  /*82a20*/  ISETP.GE.U32.AND P1, PT, R24, 0x7f800000, PT ;  /* 0x7f8000001800780c */ /* 0x008fd20003f26070 */
[----:B------:R-:W-:Y:S02]  /*82a30*/  @P2 MOV R28, 0x7f800000 ;  /* 0x7f800000001c2802 */ /* 0x000fe40000000f00 */
[----:B------:R-:W-:-:S03]  /*82a40*/  @P6 IMAD.MOV.U32 R27, RZ, RZ, 0x7f800000 ;  /* 0x7f800000ff1b6424 */ /* 0x000fc600078e00ff */
[----:B------:R-:W-:Y:S01]  /*82a50*/  @P2 FFMA.FTZ R11, R13, R28, +INF ;  /* 0x7f8000000d0b2423 */ /* 0x000fe2000001001c */
[C---:B------:R-:W-:Y:S01]  /*82a60*/  FSETP.NEU.AND P2, PT, R25.reuse, RZ, PT ;  /* 0x000000ff1900720b */ /* 0x040fe20003f4d000 */
[----:B------:R-:W-:Y:S01]  /*82a70*/  @P6 FFMA.FTZ R10, R25, R27, +INF ;  /* 0x7f800000190a6423 */ /* 0x000fe2000001001b */
[----:B------:R-:W-:Y:S02]  /*82a80*/  @P1 MOV R25, 0x7f800000 ;  /* 0x7f80000000191802 */ /* 0x000fe40000000f00 */
[----:B------:R-:W-:Y:S01]  /*82a90*/  STL [R1+0x1430], R11 ;  /* 0x0014300b01007387 */ /* 0x000fe20000100800 */
[----:B------:R-:W-:-:S03]  /*82aa0*/  FADD R17, R2, R17 ;  /* 0x0000001102117221 */ /* 0x000fc60000000000 */
[----:B------:R-:W-:Y:S01]  /*82ab0*/  STL [R1+0x1428], R10 ;  /* 0x0014280a01007387 */ /* 0x000fe20000100800 */
[----:B----4-:R-:W-:Y:S02]  /*82ac0*/  FADD R3, R3, R7 ;  /* 0x0000000703037221 */ /* 0x010fe40000000000 */
[----:B------:R-:W-:-:S05]  /*82ad0*/  @P1 FFMA.FTZ R3, R24, R25, +INF ;  /* 0x7f80000018031423 */ /* 0x000fca0000010019 */
[----:B------:R-:W-:Y:S04]  /*82ae0*/  STL [R1+0x13cc], R3 ;  /* 0x0013cc0301007387 */ /* 0x000fe80000100800 */
[----:B------:R-:W-:Y:S04]  /*82af0*/  STL [R1+0x2f9c], R17 ;  /* 0x002f9c1101007387 */ /* 0x000fe80000100800 */
[----:B------:R-:W2:Y:S01]  /*82b00*/  LDL R14, [R1+0xac] ;  /* 0x0000ac00010e7983 */ /* 0x000ea20000100800 */
[----:B------:R-:W-:Y:S01]  /*82b10*/  ISETP.GE.U32.AND P0, PT, R4, 0x7f800000, PT ;  /* 0x7f8000000400780c */ /* 0x000fe20003f06070 */
[----:B------:R-:W-:Y:S01]  /*82b20*/  FMUL R26, R8, R26 ;  /* 0x0000001a081a7220 */ /* 0x000fe20000400000 */
[----:B------:R-:W-:-:S03]  /*82b30*/  FSETP.NEU.AND P3, PT, R13, RZ, PT ;  /* 0x000000ff0d00720b */ /* 0x000fc60003f6d000 */
[----:B------:R-:W-:-:S04]  /*82b40*/  FMUL R26, R8, R26 ;  /* 0x0000001a081a7220 */ /* 0x000fc80000400000 */
[----:B------:R-:W-:Y:S01]  /*82b50*/  FFMA.FTZ R26, R8, 1.4426950216293334961, R26 ;  /* 0x3fb8aa3b081a7823 */ /* 0x000fe2000001001a */
[----:B--2---:R0:W-:Y:S04]  /*82b60*/  STL [R1+0x3214], R14 ;  /* 0x0032140e01007387 */ /* 0x0041e80000100800 */
[----:B0-----:R-:W2:Y:S01]  /*82b70*/  LDL R14, [R1+0xb0] ;  /* 0x0000b000010e7983 */ /* 0x001ea20000100800 */
[----:B------:R-:W-:Y:S01]  /*82b80*/  @P0 MOV R13, 0x7f800000 ;  /* 0x7f800000000d0802 */ /* 0x000fe20000000f00 */
[----:B------:R-:W-:-:S04]  /*82b90*/  FADD R0, R0, R26 ;  /* 0x0000001a00007221 */ /* 0x000fc80000000000 */
[----:B------:R-:W-:-:S05]  /*82ba0*/  @P0 FFMA.FTZ R0, R4, R13, +INF ;  /* 0x7f80000004000423 */ /* 0x000fca000001000d */
[----:B------:R-:W-:Y:S04]  /*82bb0*/  STL [R1+0x13c0], R0 ;  /* 0x0013c00001007387 */ /* 0x000fe80000100800 */
[----:B--2---:R0:W-:Y:S04]  /*82bc0*/  STL [R1+0x3218], R14 ;  /* 0x0032180e01007387 */ /* 0x0041e80000100800 */
[----:B0-----:R-:W2:Y:S04]  /*82bd0*/  LDL R14, [R1+0xb4] ;  /* 0x0000b400010e7983 */ /* 0x001ea80000100800 */
[----:B--2---:R0:W-:Y:S04]  /*82be0*/  STL [R1+0x321c], R14 ;  /* 0x00321c0e01007387 */ /* 0x0041e80000100800 */
[----:B0-----:R-:W2:Y:S01]  /*82bf0*/  LDL R14, [R1+0xb8] ;  /* 0x0000b800010e7983 */ /* 0x001ea20000100800 */
[----:B------:R-:W-:-:S02]  /*82c00*/  FSETP.NEU.AND P5, PT, R22, RZ, PT ;  /* 0x000000ff1600720b */ /* 0x000fc40003fad000 */
[----:B------:R-:W-:Y:S02]  /*82c10*/  MOV R29, R21 ;  /* 0x00000015001d7202 */ /* 0x000fe40000000f00 */
[----:B------:R-:W-:Y:S01]  /*82c20*/  MOV R27, R16 ;  /* 0x00000010001b7202 */ /* 0x000fe20000000f00 */
[----:B------:R-:W-:Y:S01]  /*82c30*/  IMAD.MOV.U32 R26, RZ, RZ, R20 ;  /* 0x000000ffff1a7224 */ /* 0x000fe200078e0014 */
[----:B------:R-:W-:Y:S02]  /*82c40*/  MOV R25, R6 ;  /* 0x0000000600197202 */ /* 0x000fe40000000f00 */
[----:B------:R-:W-:Y:S02]  /*82c50*/  FSETP.NEU.AND P1, PT, R24, RZ, PT ;  /* 0x000000ff1800720b */ /* 0x000fe40003f2d000 */
[----:B------:R-:W-:Y:S01]  /*82c60*/  MOV R24, R12 ;  /* 0x0000000c00187202 */ /* 0x000fe20000000f00 */
[----:B--2---:R0:W-:Y:S04]  /*82c70*/  STL [R1+0x3220], R14 ;  /* 0x0032200e01007387 */ /* 0x0041e80000100800 */
[----:B0-----:R-:W2:Y:S04]  /*82c80*/  LDL R14, [R1+0xbc] ;  /* 0x0000bc00010e7983 */ /* 0x001ea80000100800 */
[----:B------:R-:W3:Y:S04]  /*82c90*/  LDL.LU R13, [R1+0xa0] ;  /* 0x0000a000010d7983 */ /* 0x000ee80000300800 */
[----:B------:R-:W4:Y:S04]  /*82ca0*/  LDL.LU R17, [R1+0x9c] ;  /* 0x00009c0001117983 */ /* 0x000f280000300800 */
        /* <DEDUP_REMOVED lines=18> */
[----:B------:R0:W-:Y:S04]  /*82dd0*/  STL [R1+0x2fa0], R4 ;  /* 0x002fa00401007387 */ /* 0x0001e80000100800 */
[----:B0-----:R-:W3:Y:S04]  /*82de0*/  LDL.LU R4, [R1+0xa4] ;  /* 0x0000a40001047983 */ /* 0x001ee80000300800 */
[----:B------:R-:W3:Y:S01]  /*82df0*/  LDL.LU R0, [R1+0xbe4] ;  /* 0x000be40001007983 */ /* 0x000ee20000300800 */
[----:B-----5:R-:W-:-:S13]  /*82e00*/  FSETP.GT.AND P6, PT, |R23|, 8.50705917302346158658e+37, PT ;  /* 0x7e8000001700780b */ /* 0x020fda0003fc4200 */
[----:B--2---:R-:W-:Y:S01]  /*82e10*/  @P6 FMUL R14, R14, 0.25 ;  /* 0x3e8000000e0e6820 */ /* 0x004fe20000400000 */
[----:B---3--:R0:W-:Y:S04]  /*82e20*/  STL [R1+0x2fd0], R0 ;  /* 0x002fd00001007387 */ /* 0x0081e80000100800 */
[----:B0-----:R-:W2:Y:S04]  /*82e30*/  LDL.LU R0, [R1+0xa8] ;  /* 0x0000a80001007983 */ /* 0x001ea80000300800 */
[----:B------:R0:W-:Y:S04]  /*82e40*/  @P6 STL [R1+0xbc], R14 ;  /* 0x0000bc0e01006387 */ /* 0x0001e80000100800 */
[----:B0-----:R-:W3:Y:S02]  /*82e50*/  LDL.LU R14, [R1+0x3220] ;  /* 0x00322000010e7983 */ /* 0x001ee40000300800 */
[----:B---3--:R-:W-:-:S05]  /*82e60*/  @P6 FMUL R14, R14, 0.25 ;  /* 0x3e8000000e0e6820 */ /* 0x008fca0000400000 */
[----:B------:R0:W-:Y:S04]  /*82e70*/  @P6 STL [R1+0xb8], R14 ;  /* 0x0000b80e01006387 */ /* 0x0001e80000100800 */
[----:B0-----:R-:W3:Y:S02]  /*82e80*/  LDL.LU R14, [R1+0x321c] ;  /* 0x00321c00010e7983 */ /* 0x001ee40000300800 */
[----:B---3--:R-:W-:-:S05]  /*82e90*/  @P6 FMUL R14, R14, 0.25 ;  /* 0x3e8000000e0e6820 */ /* 0x008fca0000400000 */
[----:B------:R0:W-:Y:S04]  /*82ea0*/  @P6 STL [R1+0xb4], R14 ;  /* 0x0000b40e01006387 */ /* 0x0001e80000100800 */
[----:B0-----:R-:W3:Y:S01]  /*82eb0*/  LDL.LU R14, [R1+0x3218] ;  /* 0x00321800010e7983 */ /* 0x001ee20000300800 */
[----:B------:R-:W-:Y:S01]  /*82ec0*/  FSETP.GEU.AND P0, PT, |R23|, 1.175494350822287508e-38, PT ;  /* 0x008000001700780b */ /* 0x000fe20003f0e200 */
[----:B---3--:R-:W-:-:S05]  /*82ed0*/  @P6 FMUL R14, R14, 0.25 ;  /* 0x3e8000000e0e6820 */ /* 0x008fca0000400000 */
[----:B------:R0:W-:Y:S04]  /*82ee0*/  @P6 STL [R1+0xb0], R14 ;  /* 0x0000b00e01006387 */ /* 0x0001e80000100800 */
[----:B0-----:R-:W3:Y:S01]  /*82ef0*/  LDL.LU R14, [R1+0x3214] ;  /* 0x00321400010e7983 */ /* 0x001ee20000300800 */
[----:B------:R-:W-:Y:S02]  /*82f00*/  @P6 FMUL R25, R25, 0.25 ;  /* 0x3e80000019196820 */ /* 0x000fe40000400000 */
[----:B------:R-:W-:Y:S02]  /*82f10*/  @P6 FMUL R24, R24, 0.25 ;  /* 0x3e80000018186820 */ /* 0x000fe40000400000 */
[----:B------:R-:W-:Y:S02]  /*82f20*/  @P6 FMUL R27, R27, 0.25 ;  /* 0x3e8000001b1b6820 */ /* 0x000fe40000400000 */
[----:B------:R-:W-:-:S02]  /*82f30*/  @!P0 FMUL R25, R25, 16777216 ;  /* 0x4b80000019198820 */ /* 0x000fc40000400000 */
[----:B------:R-:W-:Y:S02]  /*82f40*/  @P6 FMUL R26, R26, 0.25 ;  /* 0x3e8000001a1a6820 */ /* 0x000fe40000400000 */
[----:B------:R-:W-:Y:S02]  /*82f50*/  @!P0 FMUL R24, R24, 16777216 ;  /* 0x4b80000018188820 */ /* 0x000fe40000400000 */
[----:B------:R-:W-:Y:S02]  /*82f60*/  @P6 FMUL R29, R29, 0.25 ;  /* 0x3e8000001d1d6820 */ /* 0x000fe40000400000 */
[----:B------:R-:W-:Y:S02]  /*82f70*/  @!P0 FMUL R27, R27, 16777216 ;  /* 0x4b8000001b1b8820 */ /* 0x000fe40000400000 */
[----:B------:R-:W-:Y:S02]  /*82f80*/  @!P0 FMUL R26, R26, 16777216 ;  /* 0x4b8000001a1a8820 */ /* 0x000fe40000400000 */
[----:B------:R-:W-:-:S02]  /*82f90*/  @!P0 FMUL R29, R29, 16777216 ;  /* 0x4b8000001d1d8820 */ /* 0x000fc40000400000 */
[----:B---3--:R-:W-:-:S05]  /*82fa0*/  @P6 FMUL R14, R14, 0.25 ;  /* 0x3e8000000e0e6820 */ /* 0x008fca0000400000 */
[----:B------:R0:W-:Y:S04]  /*82fb0*/  @P6 STL [R1+0xac], R14 ;  /* 0x0000ac0e01006387 */ /* 0x0001e80000100800 */
[----:B0-----:R-:W3:Y:S04]  /*82fc0*/  LDL.LU R14, [R1+0x3210] ;  /* 0x00321000010e7983 */ /* 0x001ee80000300800 */
[----:B------:R0:W-:Y:S04]  /*82fd0*/  STL [R1+0x2fa4], R25 ;  /* 0x002fa41901007387 */ /* 0x0001e80000100800 */
[----:B0-----:R-:W5:Y:S04]  /*82fe0*/  LDL R25, [R1+0xac] ;  /* 0x0000ac0001197983 */ /* 0x001f680000100800 */
[----:B------:R0:W-:Y:S04]  /*82ff0*/  STL [R1+0x2fa8], R24 ;  /* 0x002fa81801007387 */ /* 0x0001e80000100800 */
[----:B0-----:R-:W3:Y:S04]  /*83000*/  LDL R24, [R1+0xb0] ;  /* 0x0000b00001187983 */ /* 0x001ee80000100800 */
[----:B------:R0:W-:Y:S04]  /*83010*/  STL [R1+0x2fac], R27 ;  /* 0x002fac1b01007387 */ /* 0x0001e80000100800 */
[----:B0-----:R-:W3:Y:S04]  /*83020*/  LDL R27, [R1+0xb4] ;  /* 0x0000b400011b7983 */ /* 0x001ee80000100800 */
[----:B------:R0:W-:Y:S04]  /*83030*/  STL [R1+0x2fb0], R26 ;  /* 0x002fb01a01007387 */ /* 0x0001e80000100800 */
[----:B0-----:R-:W3:Y:S04]  /*83040*/  LDL R26, [R1+0xb8] ;  /* 0x0000b800011a7983 */ /* 0x001ee80000100800 */
[----:B------:R0:W-:Y:S04]  /*83050*/  STL [R1+0x2fb4], R29 ;  /* 0x002fb41d01007387 */ /* 0x0001e80000100800 */
[----:B0-----:R-:W3:Y:S01]  /*83060*/  LDL R29, [R1+0xbc] ;  /* 0x0000bc00011d7983 */ /* 0x001ee20000100800 */
[----:B--2---:R-:W-:-:S02]  /*83070*/  @P6 FMUL R0, R0, 0.25 ;  /* 0x3e80000000006820 */ /* 0x004fc40000400000 */
[----:B------:R-:W-:Y:S02]  /*83080*/  @P6 FMUL R4, R4, 0.25 ;  /* 0x3e80000004046820 */ /* 0x000fe40000400000 */
[----:B------:R-:W-:Y:S02]  /*83090*/  @P6 FMUL R13, R13, 0.25 ;  /* 0x3e8000000d0d6820 */ /* 0x000fe40000400000 */
[----:B----4-:R-:W-:Y:S02]  /*830a0*/  @P6 FMUL R17, R17, 0.25 ;  /* 0x3e80000011116820 */ /* 0x010fe40000400000 */
[----:B------:R-:W-:Y:S02]  /*830b0*/  @P6 FMUL R28, R28, 0.25 ;  /* 0x3e8000001c1c6820 */ /* 0x000fe40000400000 */
[----:B------:R-:W-:Y:S02]  /*830c0*/  @!P0 FMUL R0, R0, 16777216 ;  /* 0x4b80000000008820 */ /* 0x000fe40000400000 */
[----:B------:R-:W-:-:S02]  /*830d0*/  @P6 FMUL R9, R9, 0.25 ;  /* 0x3e80000009096820 */ /* 0x000fc40000400000 */
[----:B------:R-:W-:Y:S02]  /*830e0*/  @!P0 FMUL R4, R4, 16777216 ;  /* 0x4b80000004048820 */ /* 0x000fe40000400000 */
[----:B------:R-:W-:Y:S02]  /*830f0*/  @P6 FMUL R10, R10, 0.25 ;  /* 0x3e8000000a0a6820 */ /* 0x000fe40000400000 */
[----:B------:R-:W-:Y:S02]  /*83100*/  @!P0 FMUL R13, R13, 16777216 ;  /* 0x4b8000000d0d8820 */ /* 0x000fe40000400000 */
        /* <DEDUP_REMOVED lines=30> */
[----:B------:R-:W-:Y:S02]  /*832f0*/  @!P0 FMUL R2, R2, 16777216 ;  /* 0x4b80000002028820 */ /* 0x000fe40000400000 */
[----:B------:R-:W-:Y:S02]  /*83300*/  @!P0 FMUL R23, R23, 16777216 ;  /* 0x4b80000017178820 */ /* 0x000fe40000400000 */
[----:B------:R-:W-:-:S02]  /*83310*/  @!P0 FMUL R20, R20, 16777216 ;  /* 0x4b80000014148820 */ /* 0x000fc40000400000 */
[----:B------:R-:W-:Y:S02]  /*83320*/  @!P0 FMUL R6, R6, 16777216 ;  /* 0x4b80000006068820 */ /* 0x000fe40000400000 */
[----:B-----5:R-:W-:Y:S02]  /*83330*/  @!P0 FMUL R25, R25, 16777216 ;  /* 0x4b80000019198820 */ /* 0x020fe40000400000 */
[----:B---3--:R-:W-:Y:S02]  /*83340*/  @!P0 FMUL R24, R24, 16777216 ;  /* 0x4b80000018188820 */ /* 0x008fe40000400000 */
[----:B------:R-:W-:Y:S02]  /*83350*/  @!P0 FMUL R27, R27, 16777216 ;  /* 0x4b8000001b1b8820 */ /* 0x000fe40000400000 */
[----:B------:R-:W-:Y:S02]  /*83360*/  @!P0 FMUL R26, R26, 16777216 ;  /* 0x4b8000001a1a8820 */ /* 0x000fe40000400000 */
[----:B------:R-:W-:-:S05]  /*83370*/  @!P0 FMUL R29, R29, 16777216 ;  /* 0x4b8000001d1d8820 */ /* 0x000fca0000400000 */
[----:B------:R-:W-:Y:S04]  /*83380*/  @!P0 STL [R1+0xbc], R29 ;  /* 0x0000bc1d01008387 */ /* 0x000fe80000100800 */
[----:B------:R-:W-:Y:S04]  /*83390*/  @!P0 STL [R1+0xb8], R26 ;  /* 0x0000b81a01008387 */ /* 0x000fe80000100800 */
[----:B------:R-:W-:Y:S04]  /*833a0*/  @!P0 STL [R1+0xb4], R27 ;  /* 0x0000b41b01008387 */ /* 0x000fe80000100800 */
[----:B------:R-:W-:Y:S04]  /*833b0*/  @!P0 STL [R1+0xb0], R24 ;  /* 0x0000b01801008387 */ /* 0x000fe80000100800 */
[----:B------:R-:W-:Y:S04]  /*833c0*/  @!P0 STL [R1+0xac], R25 ;  /* 0x0000ac1901008387 */ /* 0x000fe80000100800 */
[----:B------:R-:W-:Y:S04]  /*833d0*/  STL [R1+0xa8], R0 ;  /* 0x0000a80001007387 */ /* 0x000fe80000100800 */
[----:B------:R-:W-:Y:S04]  /*833e0*/  STL [R1+0xa4], R4 ;  /* 0x0000a40401007387 */ /* 0x000fe80000100800 */
[----:B------:R-:W-:Y:S04]  /*833f0*/  STL [R1+0xa0], R13 ;  /* 0x0000a00d01007387 */ /* 0x000fe80000100800 */
[----:B------:R-:W-:Y:S04]  /*83400*/  STL [R1+0x9c], R17 ;  /* 0x00009c1101007387 */ /* 0x000fe80000100800 */
[----:B------:R-:W-:Y:S04]  /*83410*/  STL [R1+0x98], R28 ;  /* 0x0000981c01007387 */ /* 0x000fe80000100800 */
[----:B------:R-:W-:Y:S04]  /*83420*/  STL [R1+0x94], R9 ;  /* 0x0000940901007387 */ /* 0x000fe80000100800 */
[----:B------:R0:W-:Y:S04]  /*83430*/  STL [R1+0x90], R10 ;  /* 0x0000900a01007387 */ /* 0x0001e80000100800 */
        /* <DEDUP_REMOVED lines=15> */
[----:B0-----:R-:W2:Y:S01]  /*83530*/  LDL R10, [R1+0x13c] ;  /* 0x00013c00010a7983 */ /* 0x001ea20000100800 */
[----:B------:R-:W-:-:S04]  /*83540*/  @P6 FMUL R12, R12, 0.25 ;  /* 0x3e8000000c0c6820 */ /* 0x000fc80000400000 */
[----:B------:R-:W-:Y:S01]  /*83550*/  @!P0 FMUL R12, R12, 16777216 ;  /* 0x4b8000000c0c8820 */ /* 0x000fe20000400000 */
[----:B--2---:R0:W-:Y:S04]  /*83560*/  STL [R1+0x3200], R10 ;  /* 0x0032000a01007387 */ /* 0x0041e80000100800 */
[----:B0-----:R-:W2:Y:S04]  /*83570*/  LDL R10, [R1+0x140] ;  /* 0x00014000010a7983 */ /* 0x001ea80000100800 */
[----:B------:R-:W-:Y:S04]  /*83580*/  STL [R1+0x54], R12 ;  /* 0x0000540c01007387 */ /* 0x000fe80000100800 */
[----:B--2---:R0:W-:Y:S04]  /*83590*/  STL [R1+0x3204], R10 ;  /* 0x0032040a01007387 */ /* 0x0041e80000100800 */
[----:B0-----:R-:W2:Y:S04]  /*835a0*/  LDL R10, [R1+0x144] ;  /* 0x00014400010a7983 */ /* 0x001ea80000100800 */
[----:B--2---:R0:W-:Y:S04]  /*835b0*/  STL [R1+0x3208], R10 ;  /* 0x0032080a01007387 */ /* 0x0041e80000100800 */
[----:B0-----:R-:W2:Y:S01]  /*835c0*/  LDL R10, [R1+0x148] ;  /* 0x00014800010a7983 */ /* 0x001ea20000100800 */
[----:B------:R-:W-:-:S03]  /*835d0*/  FSETP.GT.AND P6, PT, |R14|, 8.50705917302346158658e+37, PT ;  /* 0x7e8000000e00780b */ /* 0x000fc60003fc4200 */
[----:B--2---:R0:W-:Y:S04]  /*835e0*/  STL [R1+0x320c], R10 ;  /* 0x00320c0a01007387 */ /* 0x0041e80000100800 */
[----:B0-----:R-:W2:Y:S04]  /*835f0*/  LDL R10, [R1+0x14c] ;  /* 0x00014c00010a7983 */ /* 0x001ea80000100800 */
[----:B------:R-:W3:Y:S04]  /*83600*/  LDL.LU R23, [R1+0x138] ;  /* 0x0001380001177983 */ /* 0x000ee80000300800 */
[----:B------:R-:W4:Y:S04]  /*83610*/  LDL.LU R29, [R1+0x134] ;  /* 0x00013400011d7983 */ /* 0x000f280000300800 */
[----:B------:R-:W5:Y:S04]  /*83620*/  LDL.LU R26, [R1+0x130] ;  /* 0x00013000011a7983 */ /* 0x000f680000300800 */
        /* <DEDUP_REMOVED lines=23> */
[----:B------:R-:W3:Y:S01]  /*837a0*/  LDL.LU R12, [R1+0x50] ;  /* 0x00005000010c7983 */ /* 0x000ee20000300800 */
[----:B--2---:R-:W-:-:S05]  /*837b0*/  @P6 FMUL R10, R10, 0.25 ;  /* 0x3e8000000a0a6820 */ /* 0x004fca0000400000 */
[----:B------:R0:W-:Y:S04]  /*837c0*/  @P6 STL [R1+0x14c], R10 ;  /* 0x00014c0a01006387 */ /* 0x0001e80000100800 */
[----:B0-----:R-:W2:Y:S02]  /*837d0*/  LDL.LU R10, [R1+0x320c] ;  /* 0x00320c00010a7983 */ /* 0x001ea40000300800 */
        /* <DEDUP_REMOVED lines=8> */
[----:B0-----:R-:W2:Y:S01]  /*83860*/  LDL.LU R10, [R1+0x3200] ;  /* 0x00320000010a7983 */ /* 0x001ea20000300800 */
[----:B---3--:R-:W-:Y:S02]  /*83870*/  @P6 FMUL R23, R23, 0.25 ;  /* 0x3e80000017176820 */ /* 0x008fe40000400000 */
[----:B--2---:R-:W-:-:S05]  /*83880*/  @P6 FMUL R10, R10, 0.25 ;  /* 0x3e8000000a0a6820 */ /* 0x004fca0000400000 */
[----:B------:R0:W-:Y:S04]  /*83890*/  @P6 STL [R1+0x13c], R10 ;  /* 0x00013c0a01006387 */ /* 0x0001e80000100800 */
[----:B0-----:R-:W2:Y:S04]  /*838a0*/  LDL.LU R10, [R1+0x31fc] ;  /* 0x0031fc00010a7983 */ /* 0x001ea80000300800 */
[----:B------:R0:W-:Y:S04]  /*838b0*/  STL [R1+0x31e8], R23 ;  /* 0x0031e81701007387 */ /* 0x0001e80000100800 */
[----:B0-----:R-:W3:Y:S04]  /*838c0*/  LDL R23, [R1+0x13c] ;  /* 0x00013c0001177983 */ /* 0x001ee80000100800 */
[----:B---3--:R0:W-:Y:S04]  /*838d0*/  STL [R1+0x31ec], R23 ;  /* 0x0031ec1701007387 */ /* 0x0081e80000100800 */
[----:B0-----:R-:W3:Y:S04]  /*838e0*/  LDL R23, [R1+0x140] ;  /* 0x0001400001177983 */ /* 0x001ee80000100800 */
[----:B---3--:R0:W-:Y:S04]  /*838f0*/  STL [R1+0x31f0], R23 ;  /* 0x0031f01701007387 */ /* 0x0081e80000100800 */
[----:B0-----:R-:W3:Y:S04]  /*83900*/  LDL R23, [R1+0x144] ;  /* 0x0001440001177983 */ /* 0x001ee80000100800 */
[----:B---3--:R0:W-:Y:S04]  /*83910*/  STL [R1+0x31f4], R23 ;  /* 0x0031f41701007387 */ /* 0x0081e80000100800 */
[----:B0-----:R-:W3:Y:S01]  /*83920*/  LDL R23, [R1+0x148] ;  /* 0x0001480001177983 */ /* 0x001ee20000100800 */
[----:B------:R-:W-:-:S03]  /*83930*/  FSETP.GEU.AND P0, PT, |R14|, 1.175494350822287508e-38, PT ;  /* 0x008000000e00780b */ /* 0x000fc60003f0e200 */
[----:B---3--:R0:W-:Y:S04]  /*83940*/  STL [R1+0x31f8], R23 ;  /* 0x0031f81701007387 */ /* 0x0081e80000100800 */
[----:B0-----:R-:W3:Y:S06]  /*83950*/  LDL R23, [R1+0x14c] ;  /* 0x00014c0001177983 */ /* 0x001eec0000100800 */
[----:B---3--:R-:W-:-:S05]  /*83960*/  @!P0 FMUL R23, R23, 16777216 ;  /* 0x4b80000017178820 */ /* 0x008fca0000400000 */
[----:B------:R0:W-:Y:S04]  /*83970*/  @!P0 STL [R1+0x14c], R23 ;  /* 0x00014c1701008387 */ /* 0x0001e80000100800 */
[----:B0-----:R-:W3:Y:S02]  /*83980*/  LDL.LU R23, [R1+0x31f8] ;  /* 0x0031f80001177983 */ /* 0x001ee40000300800 */
        /* <DEDUP_REMOVED lines=11> */
[----:B0-----:R-:W3:Y:S01]  /*83a40*/  LDL.LU R23, [R1+0x31e8] ;  /* 0x0031e80001177983 */ /* 0x001ee20000300800 */
[----:B----4-:R-:W-:Y:S02]  /*83a50*/  @P6 FMUL R29, R29, 0.25 ;  /* 0x3e8000001d1d6820 */ /* 0x010fe40000400000 */
[----:B-----5:R-:W-:Y:S02]  /*83a60*/  @P6 FMUL R26, R26, 0.25 ;  /* 0x3e8000001a1a6820 */ /* 0x020fe40000400000 */
[----:B------:R-:W-:Y:S02]  /*83a70*/  @P6 FMUL R27, R27, 0.25 ;  /* 0x3e8000001b1b6820 */ /* 0x000fe40000400000 */
[----:B------:R-:W-:-:S02]  /*83a80*/  @P6 FMUL R24, R24, 0.25 ;  /* 0x3e80000018186820 */ /* 0x000fc40000400000 */
[----:B------:R-:W-:Y:S02]  /*83a90*/  @P6 FMUL R25, R25, 0.25 ;  /* 0x3e80000019196820 */ /* 0x000fe40000400000 */
[----:B------:R-:W-:Y:S02]  /*83aa0*/  @!P0 FMUL R29, R29, 16777216 ;  /* 0x4b8000001d1d8820 */ /* 0x000fe40000400000 */
[----:B------:R-:W-:Y:S02]  /*83ab0*/  @P6 FMUL R0, R0, 0.25 ;  /* 0x3e80000000006820 */ /* 0x000fe40000400000 */
[----:B------:R-:W-:Y:S02]  /*83ac0*/  @!P0 FMUL R26, R26, 16777216 ;  /* 0x4b8000001a1a8820 */ /* 0x000fe40000400000 */
[----:B------:R-:W-:Y:S02]  /*83ad0*/  @P6 FMUL R4, R4, 0.25 ;  /* 0x3e80000004046820 */ /* 0x000fe40000400000 */
[----:B------:R-:W-:-:S02]  /*83ae0*/  @!P0 FMUL R27, R27, 16777216 ;  /* 0x4b8000001b1b8820 */ /* 0x000fc40000400000 */
        /* <DEDUP_REMOVED lines=38> */
[----:B------:R-:W-:Y:S02]  /*83d50*/  @!P0 FMUL R2, R2, 16777216 ;  /* 0x4b80000002028820 */ /* 0x000fe40000400000 */
[----:B------:R-:W-:Y:S02]  /*83d60*/  @!P0 FMUL R14, R14, 16777216 ;  /* 0x4b8000000e0e8820 */ /* 0x000fe40000400000 */
[----:B------:R-:W-:Y:S02]  /*83d70*/  @!P0 FMUL R20, R20, 16777216 ;  /* 0x4b80000014148820 */ /* 0x000fe40000400000 */
[----:B------:R-:W-:-:S02]  /*83d80*/  @!P0 FMUL R6, R6, 16777216 ;  /* 0x4b80000006068820 */ /* 0x000fc40000400000 */
[----:B---3--:R-:W-:-:S05]  /*83d90*/  @!P0 FMUL R23, R23, 16777216 ;  /* 0x4b80000017178820 */ /* 0x008fca0000400000 */
        /* <DEDUP_REMOVED lines=12> */
[----:B------:R0:W-:Y:S01]  /*83e60*/  STL [R1+0x108], R18 ;  /* 0x0001081201007387 */ /* 0x0001e20000100800 */
        /* <DEDUP_REMOVED lines=14> */
[----:B0-----:R-:W3:Y:S02]  /*83f50*/  LDL R18, [R1+0x174] ;  /* 0x0001740001127983 */ /* 0x001ee40000100800 */
[----:B------:R-:W-:-:S04]  /*83f60*/  @P6 FMUL R12, R12, 0.25 ;  /* 0x3e8000000c0c6820 */ /* 0x000fc80000400000 */
[----:B------:R-:W-:Y:S01]  /*83f70*/  @!P0 FMUL R12, R12, 16777216 ;  /* 0x4b8000000c0c8820 */ /* 0x000fe20000400000 */
[----:B---3--:R0:W-:Y:S04]  /*83f80*/  STL [R1+0x31d8], R18 ;  /* 0x0031d81201007387 */ /* 0x0081e80000100800 */
[----:B0-----:R-:W3:Y:S01]  /*83f90*/  LDL R18, [R1+0x180] ;  /* 0x0001800001127983 */ /* 0x001ee20000100800 */
[----:B------:R-:W-:Y:S03]  /*83fa0*/  STL [R1+0x50], R12 ;  /* 0x0000500c01007387 */ /* 0x000fe60000100800 */
[----:B---3--:R0:W-:Y:S04]  /*83fb0*/  STL [R1+0x31dc], R18 ;  /* 0x0031dc1201007387 */ /* 0x0081e80000100800 */
[----:B0-----:R-:W3:Y:S04]  /*83fc0*/  LDL R18, [R1+0x184] ;  /* 0x0001840001127983 */ /* 0x001ee80000100800 */
[----:B---3--:R0:W-:Y:S04]  /*83fd0*/  STL [R1+0x31e0], R18 ;  /* 0x0031e01201007387 */ /* 0x0081e80000100800 */
[----:B0-----:R-:W3:Y:S01]  /*83fe0*/  LDL R18, [R1+0x188] ;  /* 0x0001880001127983 */ /* 0x001ee20000100800 */
[----:B--2---:R-:W-:-:S03]  /*83ff0*/  FSETP.GT.AND P6, PT, |R10|, 8.50705917302346158658e+37, PT ;  /* 0x7e8000000a00780b */ /* 0x004fc60003fc4200 */
[----:B---3--:R0:W-:Y:S04]  /*84000*/  STL [R1+0x31e4], R18 ;  /* 0x0031e41201007387 */ /* 0x0081e80000100800 */
[----:B0-----:R-:W2:Y:S01]  /*84010*/  LDL R18, [R1+0x18c] ;  /* 0x00018c0001127983 */ /* 0x001ea20000100800 */
        /* <DEDUP_REMOVED lines=26> */
[----:B------:R-:W3:Y:S02]  /*841c0*/  LDL.LU R12, [R1+0x21c] ;  /* 0x00021c00010c7983 */ /* 0x000ee40000300800 */
        /* <DEDUP_REMOVED lines=15> */
[----:B0-----:R-:W2:Y:S01]  /*842c0*/  LDL.LU R18, [R1+0x31d4] ;  /* 0x0031d40001127983 */ /* 0x001ea20000300800 */
[----:B------:R0:W-:Y:S03]  /*842d0*/  STL [R1+0x31c0], R14 ;  /* 0x0031c00e01007387 */ /* 0x0001e60000100800 */
        /* <DEDUP_REMOVED lines=254> */
[----:B------:R0:W-:Y:S02]  /*852c0*/  STL [R1+0x1c8], R19 ;  /* 0x0001c81301007387 */ /* 0x0001e40000100800 */
        /* <DEDUP_REMOVED lines=162> */
[----:B------:R0:W-:Y:S01]  /*85cf0*/  STL [R1+0x2c4], R22 ;  /* 0x0002c41601007387 */ /* 0x0001e20000100800 */
        /* <DEDUP_REMOVED lines=496> */
[----:B------:R-:W-:Y:S01]  /*87c00*/  STL [R1+0x424], R6 ;  /* 0x0004240601007387 */ /* 0x000fe20000100800 */
[----:B0-----:R-:W3:Y:S01]  /*87c10*/  LDL R21, [R1+0x444] ;  /* 0x0004440001157983 */ /* 0x001ee20000100800 */
        /* <DEDUP_REMOVED lines=943> */
[----:B------:R-:W-:Y:S02]  /*8b710*/  @!P0 FMUL R2, R2, 16777216 ;  /* 0x4b80000002028820 */ /* 0x000fe40000400000 */
[----:B------:R-:W-:Y:S02]  /*8b720*/  @!P0 FMUL R12, R12, 16777216 ;  /* 0x4b8000000c0c8820 */ /* 0x000fe40000400000 */
        /* <DEDUP_REMOVED lines=28> */
[----:B------:R0:W-:Y:S02]  /*8b8f0*/  STL [R1+0x800], R12 ;  /* 0x0008000c01007387 */ /* 0x0001e40000100800 */
[----:B0-----:R-:W3:Y:S04]  /*8b900*/  LDL R12, [R1+0x814] ;  /* 0x00081400010c7983 */ /* 0x001ee80000100800 */
[----:B---3--:R0:W-:Y:S04]  /*8b910*/  STL [R1+0x2ff8], R12 ;  /* 0x002ff80c01007387 */ /* 0x0081e80000100800 */
[----:B0-----:R-:W3:Y:S04]  /*8b920*/  LDL R12, [R1+0x810] ;  /* 0x00081000010c7983 */ /* 0x001ee80000100800 */
        /* <DEDUP_REMOVED lines=244> */
[----:B------:R-:W-:Y:S02]  /*8c870*/  @!P0 FMUL R17, R17, 16777216 ;  /* 0x4b80000011118820 */ /* 0x000fe40000400000 */
[----:B------:R-:W-:Y:S02]  /*8c880*/  @!P0 FMUL R9, R9, 16777216 ;  /* 0x4b80000009098820 */ /* 0x000fe40000400000 */
[----:B---3--:R-:W-:-:S05]  /*8c890*/  @!P0 FMUL R14, R14, 16777216 ;  /* 0x4b8000000e0e8820 */ /* 0x008fca0000400000 */
[----:B------:R0:W-:Y:S04]  /*8c8a0*/  STL [R1+0x850], R14 ;  /* 0x0008500e01007387 */ /* 0x0001e80000100800 */
[----:B0-----:R-:W3:Y:S01]  /*8c8b0*/  LDL.LU R14, [R1+0x2fbc] ;  /* 0x002fbc00010e7983 */ /* 0x001ee20000300800 */
[----:B------:R0:W-:Y:S03]  /*8c8c0*/  STL [R1+0x858], R23 ;  /* 0x0008581701007387 */ /* 0x0001e60000100800 */
[----:B0-----:R-:W4:Y:S01]  /*8c8d0*/  LDL.LU R23, [R1+0x2fb8] ;  /* 0x002fb80001177983 */ /* 0x001f220000300800 */
[----:B------:R0:W-:Y:S03]  /*8c8e0*/  STL [R1+0x860], R29 ;  /* 0x0008601d01007387 */ /* 0x0001e60000100800 */
[----:B0-----:R-:W5:Y:S01]  /*8c8f0*/  LDL.LU R29, [R1+0x2fb4] ;  /* 0x002fb400011d7983 */ /* 0x001f620000300800 */
[----:B------:R0:W-:Y:S03]  /*8c900*/  STL [R1+0x864], R26 ;  /* 0x0008641a01007387 */ /* 0x0001e60000100800 */
[----:B0-----:R-:W3:Y:S01]  /*8c910*/  LDL.LU R26, [R1+0x2fb0] ;  /* 0x002fb000011a7983 */ /* 0x001ee20000300800 */
[----:B------:R0:W-:Y:S03]  /*8c920*/  STL [R1+0x86c], R27 ;  /* 0x00086c1b01007387 */ /* 0x0001e60000100800 */
[----:B0-----:R-:W4:Y:S01]  /*8c930*/  LDL.LU R27, [R1+0x2fac] ;  /* 0x002fac00011b7983 */ /* 0x001f220000300800 */
[----:B------:R0:W-:Y:S03]  /*8c940*/  STL [R1+0x8a0], R24 ;  /* 0x0008a01801007387 */ /* 0x0001e60000100800 */
[----:B0-----:R-:W5:Y:S01]  /*8c950*/  LDL.LU R24, [R1+0x2fa8] ;  /* 0x002fa80001187983 */ /* 0x001f620000300800 */
        /* <DEDUP_REMOVED lines=8> */
[----:B------:R-:W-:-:S02]  /*8c9e0*/  @P6 FMUL R2, R2, 0.25 ;  /* 0x3e80000002026820 */ /* 0x000fc40000400000 */
[----:B------:R-:W-:Y:S02]  /*8c9f0*/  @P6 FMUL R3, R3, 0.25 ;  /* 0x3e80000003036820 */ /* 0x000fe40000400000 */
[----:B------:R-:W-:Y:S02]  /*8ca00*/  @P6 FMUL R28, R28, 0.25 ;  /* 0x3e8000001c1c6820 */ /* 0x000fe40000400000 */
[----:B------:R-:W-:Y:S02]  /*8ca10*/  @P6 FMUL R6, R6, 0.25 ;  /* 0x3e80000006066820 */ /* 0x000fe40000400000 */
[----:B------:R-:W-:Y:S02]  /*8ca20*/  @!P0 FMUL R2, R2, 16777216 ;  /* 0x4b80000002028820 */ /* 0x000fe40000400000 */
[----:B------:R-:W-:Y:S02]  /*8ca30*/  @P6 FMUL R20, R20, 0.25 ;  /* 0x3e80000014146820 */ /* 0x000fe40000400000 */
[----:B------:R-:W-:-:S02]  /*8ca40*/  @!P0 FMUL R3, R3, 16777216 ;  /* 0x4b80000003038820 */ /* 0x000fc40000400000 */
[----:B------:R-:W-:Y:S02]  /*8ca50*/  @P6 FMUL R16, R16, 0.25 ;  /* 0x3e80000010106820 */ /* 0x000fe40000400000 */
[----:B------:R-:W-:Y:S02]  /*8ca60*/  @P6 FMUL R7, R7, 0.25 ;  /* 0x3e80000007076820 */ /* 0x000fe40000400000 */
[----:B------:R-:W-:Y:S02]  /*8ca70*/  @!P0 FMUL R28, R28, 16777216 ;  /* 0x4b8000001c1c8820 */ /* 0x000fe40000400000 */
[----:B------:R-:W-:Y:S01]  /*8ca80*/  @P6 FMUL R11, R11, 0.25 ;  /* 0x3e8000000b0b6820 */ /* 0x000fe20000400000 */
[----:B------:R0:W-:Y:S01]  /*8ca90*/  STL [R1+0x8dc], R2 ;  /* 0x0008dc0201007387 */ /* 0x0001e20000100800 */
[----:B------:R-:W-:Y:S02]  /*8caa0*/  @!P0 FMUL R6, R6, 16777216 ;  /* 0x4b80000006068820 */ /* 0x000fe40000400000 */
[----:B------:R-:W-:-:S02]  /*8cab0*/  @P6 FMUL R21, R21, 0.25 ;  /* 0x3e80000015156820 */ /* 0x000fc40000400000 */
[----:B------:R-:W-:Y:S02]  /*8cac0*/  @!P0 FMUL R20, R20, 16777216 ;  /* 0x4b80000014148820 */ /* 0x000fe40000400000 */
[----:B------:R-:W-:Y:S02]  /*8cad0*/  @P6 FMUL R5, R5, 0.25 ;  /* 0x3e80000005056820 */ /* 0x000fe40000400000 */
[----:B------:R-:W-:Y:S02]  /*8cae0*/  @!P0 FMUL R16, R16, 16777216 ;  /* 0x4b80000010108820 */ /* 0x000fe40000400000 */
[----:B------:R-:W-:Y:S02]  /*8caf0*/  @P6 FMUL R8, R8, 0.25 ;  /* 0x3e80000008086820 */ /* 0x000fe40000400000 */
[----:B------:R-:W-:Y:S01]  /*8cb00*/  @!P0 FMUL R7, R7, 16777216 ;  /* 0x4b80000007078820 */ /* 0x000fe20000400000 */
[----:B0-----:R-:W5:Y:S01]  /*8cb10*/  LDL.LU R2, [R1+0x2f94] ;  /* 0x002f940001027983 */ /* 0x001f620000300800 */
[----:B------:R0:W-:Y:S02]  /*8cb20*/  STL [R1+0x8f0], R3 ;  /* 0x0008f00301007387 */ /* 0x0001e40000100800 */
[----:B------:R-:W-:-:S02]  /*8cb30*/  @P6 FMUL R22, R22, 0.25 ;  /* 0x3e80000016166820 */ /* 0x000fc40000400000 */
[----:B------:R-:W-:Y:S02]  /*8cb40*/  @P6 FMUL R19, R19, 0.25 ;  /* 0x3e80000013136820 */ /* 0x000fe40000400000 */
[----:B------:R-:W-:Y:S02]  /*8cb50*/  @P6 FMUL R15, R15, 0.25 ;  /* 0x3e8000000f0f6820 */ /* 0x000fe40000400000 */
[----:B------:R-:W-:Y:S02]  /*8cb60*/  @P6 FMUL R13, R13, 0.25 ;  /* 0x3e8000000d0d6820 */ /* 0x000fe40000400000 */
[----:B--2---:R-:W-:Y:S02]  /*8cb70*/  @P6 FMUL R0, R0, 0.25 ;  /* 0x3e80000000006820 */ /* 0x004fe40000400000 */
[----:B------:R-:W-:Y:S02]  /*8cb80*/  @P6 FMUL R18, R18, 0.25 ;  /* 0x3e80000012126820 */ /* 0x000fe40000400000 */
[----:B------:R-:W-:-:S02]  /*8cb90*/  @P6 FMUL R12, R12, 0.25 ;  /* 0x3e8000000c0c6820 */ /* 0x000fc40000400000 */
[----:B------:R-:W-:Y:S02]  /*8cba0*/  @P6 FMUL R10, R10, 0.25 ;  /* 0x3e8000000a0a6820 */ /* 0x000fe40000400000 */
[----:B------:R-:W-:Y:S01]  /*8cbb0*/  @!P0 FMUL R11, R11, 16777216 ;  /* 0x4b8000000b0b8820 */ /* 0x000fe20000400000 */
[----:B0-----:R-:W2:Y:S01]  /*8cbc0*/  LDL.LU R3, [R1+0x2f90] ;  /* 0x002f900001037983 */ /* 0x001ea20000300800 */
[----:B------:R0:W-:Y:S02]  /*8cbd0*/  STL [R1+0x900], R28 ;  /* 0x0009001c01007387 */ /* 0x0001e40000100800 */
[----:B------:R-:W-:Y:S02]  /*8cbe0*/  STL [R1+0x910], R6 ;  /* 0x0009100601007387 */ /* 0x000fe40000100800 */
[----:B------:R-:W-:Y:S01]  /*8cbf0*/  @!P0 FMUL R21, R21, 16777216 ;  /* 0x4b80000015158820 */ /* 0x000fe20000400000 */
[----:B------:R-:W-:Y:S01]  /*8cc00*/  STL [R1+0x914], R20 ;  /* 0x0009141401007387 */ /* 0x000fe20000100800 */
[----:B------:R-:W-:-:S02]  /*8cc10*/  @!P0 FMUL R5, R5, 16777216 ;  /* 0x4b80000005058820 */ /* 0x000fc40000400000 */
[----:B------:R-:W-:Y:S02]  /*8cc20*/  STL [R1+0x920], R16 ;  /* 0x0009201001007387 */ /* 0x000fe40000100800 */
[----:B------:R-:W-:Y:S01]  /*8cc30*/  @!P0 FMUL R8, R8, 16777216 ;  /* 0x4b80000008088820 */ /* 0x000fe20000400000 */
[----:B------:R-:W-:Y:S01]  /*8cc40*/  STL [R1+0x924], R7 ;  /* 0x0009240701007387 */ /* 0x000fe20000100800 */
[----:B------:R-:W-:Y:S02]  /*8cc50*/  @!P0 FMUL R22, R22, 16777216 ;  /* 0x4b80000016168820 */ /* 0x000fe40000400000 */
[----:B------:R-:W-:Y:S02]  /*8cc60*/  STL [R1+0x938], R11 ;  /* 0x0009380b01007387 */ /* 0x000fe40000100800 */
[----:B------:R-:W-:Y:S01]  /*8cc70*/  @!P0 FMUL R19, R19, 16777216 ;  /* 0x4b80000013138820 */ /* 0x000fe20000400000 */
[----:B------:R-:W-:Y:S01]  /*8cc80*/  STL [R1+0x948], R21 ;  /* 0x0009481501007387 */ /* 0x000fe20000100800 */
[----:B------:R-:W-:-:S02]  /*8cc90*/  @!P0 FMUL R0, R0, 16777216 ;  /* 0x4b80000000008820 */ /* 0x000fc40000400000 */
[----:B------:R-:W-:Y:S02]  /*8cca0*/  STL [R1+0x94c], R5 ;  /* 0x00094c0501007387 */ /* 0x000fe40000100800 */
[----:B------:R-:W-:Y:S01]  /*8ccb0*/  @!P0 FMUL R15, R15, 16777216 ;  /* 0x4b8000000f0f8820 */ /* 0x000fe20000400000 */
[----:B------:R1:W-:Y:S01]  /*8ccc0*/  STL [R1+0x958], R8 ;  /* 0x0009580801007387 */ /* 0x0003e20000100800 */
[----:B------:R-:W-:Y:S02]  /*8ccd0*/  @!P0 FMUL R13, R13, 16777216 ;  /* 0x4b8000000d0d8820 */ /* 0x000fe40000400000 */
[----:B------:R-:W-:Y:S02]  /*8cce0*/  STL [R1+0x95c], R22 ;  /* 0x00095c1601007387 */ /* 0x000fe40000100800 */
[----:B------:R-:W-:Y:S01]  /*8ccf0*/  STL [R1+0xbd0], R19 ;  /* 0x000bd01301007387 */ /* 0x000fe20000100800 */
[----:B------:R-:W-:Y:S01]  /*8cd00*/  STL [R1+0x2d64], R0 ;  /* 0x002d640001007387 */ /* 0x000fe20000100800 */
[----:B------:R-:W-:-:S02]  /*8cd10*/  @!P0 FMUL R12, R12, 16777216 ;  /* 0x4b8000000c0c8820 */ /* 0x000fc40000400000 */
[----:B------:R3:W-:Y:S02]  /*8cd20*/  STL [R1+0xbd4], R15 ;  /* 0x000bd40f01007387 */ /* 0x0007e40000100800 */
[----:B------:R-:W-:Y:S01]  /*8cd30*/  @!P0 FMUL R18, R18, 16777216 ;  /* 0x4b80000012128820 */ /* 0x000fe20000400000 */
[----:B------:R-:W-:Y:S01]  /*8cd40*/  STL [R1+0xbdc], R13 ;  /* 0x000bdc0d01007387 */ /* 0x000fe20000100800 */
[----:B------:R-:W-:Y:S01]  /*8cd50*/  @!P0 FMUL R10, R10, 16777216 ;  /* 0x4b8000000a0a8820 */ /* 0x000fe20000400000 */
[----:B0-----:R-:W-:Y:S01]  /*8cd60*/  MOV R28, c[0x0][0x1c8] ;  /* 0x00007200001c7a02 */ /* 0x001fe20000000f00 */
[----:B------:R-:W-:Y:S01]  /*8cd70*/  STL [R1+0x2dc0], R12 ;  /* 0x002dc00c01007387 */ /* 0x000fe20000100800 */
[----:B------:R-:W-:Y:S02]  /*8cd80*/  STL [R1+0xbd8], R18 ;  /* 0x000bd81201007387 */ /* 0x000fe40000100800 */
[----:B------:R5:W-:Y:S02]  /*8cd90*/  STL [R1+0xbe0], R10 ;  /* 0x000be00a01007387 */ /* 0x000be40000100800 */
[C---:B-1----:R-:W-:Y:S01]  /*8cda0*/  IMAD R8, R28.reuse, 0x206, RZ ;  /* 0x000002061c087824 */ /* 0x042fe200078e02ff */
[----:B---3--:R-:W-:Y:S01]  /*8cdb0*/  MOV R15, R26 ;  /* 0x0000001a000f7202 */ /* 0x008fe20000000f00 */
[----:B------:R-:W-:-:S02]  /*8cdc0*/  IMAD R26, R28, 0x84, RZ ;  /* 0x000000841c1a7824 */ /* 0x000fc400078e02ff */
[----:B----4-:R-:W-:Y:S02]  /*8cdd0*/  IMAD.MOV.U32 R19, RZ, RZ, R27 ;  /* 0x000000ffff137224 */ /* 0x010fe400078e001b */
[C---:B------:R-:W-:Y:S01]  /*8cde0*/  IMAD R27, R28.reuse, 0x108, RZ ;  /* 0x000001081c1b7824 */ /* 0x040fe200078e02ff */
[----:B-----5:R-:W-:Y:S01]  /*8cdf0*/  MOV R10, R24 ;  /* 0x00000018000a7202 */ /* 0x020fe20000000f00 */
[C---:B------:R-:W-:Y:S01]  /*8ce00*/  IMAD R24, R28.reuse, 0x106, RZ ;  /* 0x000001061c187824 */ /* 0x040fe200078e02ff */
[----:B------:R-:W-:Y:S01]  /*8ce10*/  MOV R18, R25 ;  /* 0x0000001900127202 */ /* 0x000fe20000000f00 */
[----:B------:R-:W-:Y:S01]  /*8ce20*/  IMAD R25, R28, 0x42, RZ ;  /* 0x000000421c197824 */ /* 0x000fe200078e02ff */
[----:B------:R-:W-:-:S13]  /*8ce30*/  ISETP.GE.U32.AND P6, PT, R9, 0x7f800000, PT ;  /* 0x7f8000000900780c */ /* 0x000fda0003fc6070 */
[----:B------:R-:W-:-:S04]  /*8ce40*/  @P6 IMAD.MOV.U32 R13, RZ, RZ, 0x7f800000 ;  /* 0x7f800000ff0d6424 */ /* 0x000fc800078e00ff */
[----:B------:R-:W-:-:S05]  /*8ce50*/  @P6 FFMA.FTZ R17, R9, R13, +INF ;  /* 0x7f80000009116423 */ /* 0x000fca000001000d */
[----:B------:R-:W-:Y:S01]  /*8ce60*/  STL [R1+0x13bc], R17 ;  /* 0x0013bc1101007387 */ /* 0x000fe20000100800 */
[----:B------:R0:W-:Y:S02]  /*8ce70*/  STL.64 [R1+0x2f88], R8 ;  /* 0x002f880801007387 */ /* 0x0001e40000100a00 */
[----:B------:R-:W-:Y:S02]  /*8ce80*/  STL.64 [R1+0x2f78], R24 ;  /* 0x002f781801007387 */ /* 0x000fe40000100a00 */
[----:B------:R1:W-:Y:S01]  /*8ce90*/  STL.64 [R1+0x2f80], R26 ;  /* 0x002f801a01007387 */ /* 0x0003e20000100a00 */
[----:B0-----:R-:W3:Y:S01]  /*8cea0*/  LDL.LU R8, [R1+0x650] ;  /* 0x0006500001087983 */ /* 0x001ee20000300800 */
[C---:B------:R-:W-:Y:S02]  /*8ceb0*/  IMAD R21, R28.reuse, 0x296, RZ ;  /* 0x000002961c157824 */ /* 0x040fe400078e02ff */
[C---:B------:R-:W-:Y:S02]  /*8cec0*/  IMAD R20, R28.reuse, 0x15a, RZ ;  /* 0x0000015a1c147824 */ /* 0x040fe400078e02ff */
[----:B------:R-:W-:-:S02]  /*8ced0*/  IMAD R9, R28, 0x202, RZ ;  /* 0x000002021c097824 */ /* 0x000fc400078e02ff */
[----:B-1----:R-:W-:Y:S01]  /*8cee0*/  IMAD R26, R28, 0x101, RZ ;  /* 0x000001011c1a7824 */ /* 0x002fe200078e02ff */
[----:B------:R3:W-:Y:S02]  /*8cef0*/  STL.64 [R1+0x2f68], R20 ;  /* 0x002f681401007387 */ /* 0x0007e40000100a00 */
[----:B---3--:R-:W-:Y:S01]  /*8cf00*/  FSEL R20, R8, -INF , P5 ;  /* 0xff80000008147808 */ /* 0x008fe20002800000 */
[----:B------:R-:W-:-:S04]  /*8cf10*/  IADD3 R8, P5, R9, R2, RZ ;  /* 0x0000000209087210 */ /* 0x000fc80007fbe0ff */
[----:B--2---:R-:W-:Y:S01]  /*8cf20*/  LEA.HI.X.SX32 R9, R26, R3, 0x1, P5 ;  /* 0x000000031a097211 */ /* 0x004fe200028f0eff */
[----:B------:R-:W-:Y:S04]  /*8cf30*/  STL [R1+0x16c0], R20 ;  /* 0x0016c01401007387 */ /* 0x000fe80000100800 */
[----:B------:R0:W-:Y:S04]  /*8cf40*/  STL.64 [R1+0xee0], R8 ;  /* 0x000ee00801007387 */ /* 0x0001e80000100a00 */
[----:B0-----:R-:W2:Y:S01]  /*8cf50*/  LDL.LU.64 R8, [R1+0x2f88] ;  /* 0x002f880001087983 */ /* 0x001ea20000300a00 */
[----:B------:R-:W-:Y:S01]  /*8cf60*/  FSETP.NEU.AND P0, PT, R4, RZ, PT ;  /* 0x000000ff0400720b */ /* 0x000fe20003f0d000 */
[----:B------:R-:W-:-:S02]  /*8cf70*/  IMAD R4, R28, 0x102, RZ ;  /* 0x000001021c047824 */ /* 0x000fc400078e02ff */
[C---:B------:R-:W-:Y:S02]  /*8cf80*/  IMAD R20, R28.reuse, 0x81, RZ ;  /* 0x000000811c147824 */ /* 0x040fe400078e02ff */
[----:B------:R-:W-:Y:S01]  /*8cf90*/  IMAD R27, R28, 0x204, RZ ;  /* 0x000002041c1b7824 */ /* 0x000fe200078e02ff */
[----:B------:R-:W-:-:S04]  /*8cfa0*/  IADD3 R24, P6, R4, R2, RZ ;  /* 0x0000000204187210 */ /* 0x000fc80007fde0ff */
[-C--:B------:R-:W-:Y:S02]  /*8cfb0*/  LEA.HI.X.SX32 R25, R20, R3.reuse, 0x1, P6 ;  /* 0x0000000314197211 */ /* 0x080fe400030f0eff */
[-C--:B------:R-:W-:Y:S01]  /*8cfc0*/  IADD3 R26, P5, R27, R2.reuse, RZ ;  /* 0x000000021b1a7210 */ /* 0x080fe20007fbe0ff */
[----:B------:R-:W-:Y:S02]  /*8cfd0*/  IMAD R7, R28, 0x103, RZ ;  /* 0x000001031c077824 */ /* 0x000fe400078e02ff */
[----:B------:R2:W-:Y:S01]  /*8cfe0*/  STL.64 [R1+0xc30], R24 ;  /* 0x000c301801007387 */ /* 0x0005e20000100a00 */
[----:B------:R-:W-:Y:S02]  /*8cff0*/  LEA.HI.X.SX32 R27, R4, R3, 0x1, P5 ;  /* 0x00000003041b7211 */ /* 0x000fe400028f0eff */
[----:B--2---:R-:W-:Y:S01]  /*8d000*/  IADD3 R24, P6, R8, R2, RZ ;  /* 0x0000000208187210 */ /* 0x004fe20007fde0ff */
[----:B------:R-:W-:-:S03]  /*8d010*/  IMAD R8, R28, 0x160, RZ ;  /* 0x000001601c087824 */ /* 0x000fc600078e02ff */
[----:B------:R-:W-:Y:S02]  /*8d020*/  LEA.HI.X.SX32 R25, R7, R3, 0x1, P6 ;  /* 0x0000000307197211 */ /* 0x000fe400030f0eff */
[----:B------:R-:W-:Y:S01]  /*8d030*/  STL.64 [R1+0x2f40], R8 ;  /* 0x002f400801007387 */ /* 0x000fe20000100a00 */
[----:B------:R0:W-:Y:S03]  /*8d040*/  STL.64 [R1+0xee8], R26 ;  /* 0x000ee81a01007387 */ /* 0x0001e60000100a00 */
[----:B0-----:R-:W2:Y:S01]  /*8d050*/  LDL.LU.64 R26, [R1+0x2f80] ;  /* 0x002f8000011a7983 */ /* 0x001ea20000300a00 */
[----:B------:R0:W-:Y:S03]  /*8d060*/  STL.64 [R1+0xf00], R24 ;  /* 0x000f001801007387 */ /* 0x0001e60000100a00 */
[----:B0-----:R-:W3:Y:S01]  /*8d070*/  LDL.LU.64 R24, [R1+0x2f78] ;  /* 0x002f780001187983 */ /* 0x001ee20000300a00 */
[----:B------:R-:W-:-:S02]  /*8d080*/  IMAD R17, R28, 0x104, RZ ;  /* 0x000001041c117824 */ /* 0x000fc400078e02ff */
[C---:B------:R-:W-:Y:S02]  /*8d090*/  IMAD R13, R28.reuse, 0x82, RZ ;  /* 0x000000821c0d7824 */ /* 0x040fe400078e02ff */
[C---:B------:R-:W-:Y:S02]  /*8d0a0*/  IMAD R6, R28.reuse, 0x117, RZ ;  /* 0x000001171c067824 */ /* 0x040fe400078e02ff */
[C---:B------:R-:W-:Y:S02]  /*8d0b0*/  IMAD R7, R28.reuse, 0x2c0, RZ ;  /* 0x000002c01c077824 */ /* 0x040fe400078e02ff */
[----:B------:R-:W-:Y:S01]  /*8d0c0*/  IMAD R4, R28, 0x41, RZ ;  /* 0x000000411c047824 */ /* 0x000fe200078e02ff */
[-C--:B------:R-:W-:Y:S02]  /*8d0d0*/  IADD3 R20, P6, R17, R2.reuse, RZ ;  /* 0x0000000211147210 */ /* 0x080fe40007fde0ff */
[----:B------:R-:W-:Y:S01]  /*8d0e0*/  IADD3 R8, P5, R13, R2, RZ ;  /* 0x000000020d087210 */ /* 0x000fe20007fbe0ff */
[----:B------:R0:W-:Y:S02]  /*8d0f0*/  STL.64 [R1+0x2f70], R6 ;  /* 0x002f700601007387 */ /* 0x0001e40000100a00 */
[----:B------:R1:W-:Y:S01]  /*8d100*/  STL [R1+0xc28], R20 ;  /* 0x000c281401007387 */ /* 0x0003e20000100800 */
[----:B------:R-:W-:-:S05]  /*8d110*/  LEA.HI.X.SX32 R9, R4, R3, 0x1, P5 ;  /* 0x0000000304097211 */ /* 0x000fca00028f0eff */
[----:B------:R4:W-:Y:S01]  /*8d120*/  STL.64 [R1+0xd48], R8 ;  /* 0x000d480801007387 */ /* 0x0009e20000100a00 */
[----:B0-----:R-:W-:Y:S01]  /*8d130*/  MOV R6, R20 ;  /* 0x0000001400067202 */ /* 0x001fe20000000f00 */
[----:B------:R-:W-:Y:S02]  /*8d140*/  IMAD.MOV.U32 R7, RZ, RZ, R21 ;  /* 0x000000ffff077224 */ /* 0x000fe400078e0015 */
[C---:B-1----:R-:W-:Y:S02]  /*8d150*/  IMAD R20, R28.reuse, 0x208, RZ ;  /* 0x000002081c147824 */ /* 0x042fe400078e02ff */
[----:B------:R-:W-:Y:S01]  /*8d160*/  IMAD R21, R28, 0x20a, RZ ;  /* 0x0000020a1c157824 */ /* 0x000fe200078e02ff */
[-C--:B------:R-:W-:Y:S02]  /*8d170*/  LEA.HI.X.SX32 R7, R13, R3.reuse, 0x1, P6 ;  /* 0x000000030d077211 */ /* 0x080fe400030f0eff */
[-C--:B----4-:R-:W-:Y:S02]  /*8d180*/  IADD3 R8, P5, R20, R2.reuse, RZ ;  /* 0x0000000214087210 */ /* 0x090fe40007fbe0ff */
[----:B------:R-:W-:Y:S01]  /*8d190*/  IADD3 R6, P6, R21, R2, RZ ;  /* 0x0000000215067210 */ /* 0x000fe20007fde0ff */
[C---:B------:R-:W-:Y:S01]  /*8d1a0*/  IMAD R21, R28.reuse, 0x105, RZ ;  /* 0x000001051c157824 */ /* 0x040fe200078e02ff */
[----:B------:R0:W-:Y:S01]  /*8d1b0*/  STL [R1+0xc2c], R7 ;  /* 0x000c2c0701007387 */ /* 0x0001e20000100800 */
[----:B------:R-:W-:Y:S01]  /*8d1c0*/  LEA.HI.X.SX32 R9, R17, R3, 0x1, P5 ;  /* 0x0000000311097211 */ /* 0x000fe200028f0eff */
[----:B------:R-:W-:-:S02]  /*8d1d0*/  IMAD R4, R28, 0x20c, RZ ;  /* 0x0000020c1c047824 */ /* 0x000fc400078e02ff */
[C---:B------:R-:W-:Y:S02]  /*8d1e0*/  IMAD R20, R28.reuse, 0x83, RZ ;  /* 0x000000831c147824 */ /* 0x040fe400078e02ff */
[----:B------:R-:W-:Y:S01]  /*8d1f0*/  STL.64 [R1+0xef8], R8 ;  /* 0x000ef80801007387 */ /* 0x000fe20000100a00 */
[----:B0-----:R-:W-:Y:S01]  /*8d200*/  LEA.HI.X.SX32 R7, R21, R3, 0x1, P6 ;  /* 0x0000000315077211 */ /* 0x001fe200030f0eff */
[----:B------:R-:W-:-:S04]  /*8d210*/  IMAD R21, R28, 0x20e, RZ ;  /* 0x0000020e1c157824 */ /* 0x000fc800078e02ff */
[----:B------:R0:W-:Y:S02]  /*8d220*/  STL.64 [R1+0xef0], R6 ;  /* 0x000ef00601007387 */ /* 0x0001e40000100a00 */
[----:B0-----:R-:W-:Y:S01]  /*8d230*/  IADD3 R6, P6, R4, R2, RZ ;  /* 0x0000000204067210 */ /* 0x001fe20007fde0ff */
[C---:B------:R-:W-:Y:S01]  /*8d240*/  IMAD R13, R28.reuse, 0x109, RZ ;  /* 0x000001091c0d7824 */ /* 0x040fe200078e02ff */
[----:B------:R-:W-:Y:S01]  /*8d250*/  MOV R22, R10 ;  /* 0x0000000a00167202 */ /* 0x000fe20000000f00 */
[----:B------:R-:W-:Y:S02]  /*8d260*/  MOV R10, R29 ;  /* 0x0000001d000a7202 */ /* 0x000fe40000000f00 */
[C---:B------:R-:W-:Y:S02]  /*8d270*/  IMAD R29, R28.reuse, 0x10a, RZ ;  /* 0x0000010a1c1d7824 */ /* 0x040fe400078e02ff */
[C---:B------:R-:W-:Y:S02]  /*8d280*/  IMAD R11, R28.reuse, 0x216, RZ ;  /* 0x000002161c0b7824 */ /* 0x040fe400078e02ff */
[----:B------:R-:W-:-:S02]  /*8d290*/  IMAD R17, R28, 0x10d, RZ ;  /* 0x0000010d1c117824 */ /* 0x000fc400078e02ff */
[----:B------:R-:W-:Y:S01]  /*8d2a0*/  IMAD R12, R28, 0x15f, RZ ;  /* 0x0000015f1c0c7824 */ /* 0x000fe200078e02ff */
[C---:B---3--:R-:W-:Y:S02]  /*8d2b0*/  IADD3 R8, P5, R24.reuse, R2, RZ ;  /* 0x0000000218087210 */ /* 0x048fe40007fbe0ff */
[-C--:B------:R-:W-:Y:S02]  /*8d2c0*/  LEA.HI.X.SX32 R7, R24, R3.reuse, 0x1, P6 ;  /* 0x0000000318077211 */ /* 0x080fe400030f0eff */
[----:B------:R-:W-:Y:S01]  /*8d2d0*/  LEA.HI.X.SX32 R9, R20, R3, 0x1, P5 ;  /* 0x0000000314097211 */ /* 0x000fe200028f0eff */
[----:B------:R-:W-:-:S04]  /*8d2e0*/  IMAD R20, R28, 0x107, RZ ;  /* 0x000001071c147824 */ /* 0x000fc800078e02ff */
[----:B------:R0:W-:Y:S01]  /*8d2f0*/  STL.64 [R1+0xc20], R8 ;  /* 0x000c200801007387 */ /* 0x0001e20000100a00 */
[----:B------:R1:W-:Y:S01]  /*8d300*/  STL.64 [R1+0xf08], R6 ;  /* 0x000f080601007387 */ /* 0x0003e20000100a00 */
[-C--:B0-----:R-:W-:Y:S01]  /*8d310*/  IADD3 R8, P5, R21, R2.reuse, RZ ;  /* 0x0000000215087210 */ /* 0x081fe20007fbe0ff */
[----:B------:R-:W-:Y:S01]  /*8d320*/  IMAD R21, R28, 0x21, RZ ;  /* 0x000000211c157824 */ /* 0x000fe200078e02ff */
[----:B-1----:R-:W-:Y:S02]  /*8d330*/  IADD3 R6, P6, R25, R2, RZ ;  /* 0x0000000219067210 */ /* 0x002fe40007fde0ff */
[-C--:B------:R-:W-:Y:S02]  /*8d340*/  LEA.HI.X.SX32 R9, R20, R3.reuse, 0x1, P5 ;  /* 0x0000000314097211 */ /* 0x080fe400028f0eff */
[----:B------:R-:W-:-:S03]  /*8d350*/  LEA.HI.X.SX32 R7, R21, R3, 0x1, P6 ;  /* 0x0000000315077211 */ /* 0x000fc600030f0eff */
[----:B------:R2:W-:Y:S02]  /*8d360*/  STL.64 [R1+0xf20], R8 ;  /* 0x000f200801007387 */ /* 0x0005e40000100a00 */
[----:B------:R0:W-:Y:S02]  /*8d370*/  STL.64 [R1+0xdd0], R6 ;  /* 0x000dd00601007387 */ /* 0x0001e40000100a00 */
[C---:B------:R-:W-:Y:S02]  /*8d380*/  IMAD R20, R28.reuse, 0x210, RZ ;  /* 0x000002101c147824 */ /* 0x040fe400078e02ff */
[----:B------:R-:W-:Y:S01]  /*8d390*/  IMAD R21, R28, 0x212, RZ ;  /* 0x000002121c157824 */ /* 0x000fe200078e02ff */
[-C--:B--2---:R-:W-:Y:S02]  /*8d3a0*/  IADD3 R8, P5, R26, R2.reuse, RZ ;  /* 0x000000021a087210 */ /* 0x084fe40007fbe0ff */
[----:B0-----:R-:W-:Y:S02]  /*8d3b0*/  IADD3 R6, P6, R27, R2, RZ ;  /* 0x000000021b067210 */ /* 0x001fe40007fde0ff */
[----:B------:R-:W-:-:S02]  /*8d3c0*/  LEA.HI.X.SX32 R9, R25, R3, 0x1, P5 ;  /* 0x0000000319097211 */ /* 0x000fc400028f0eff */
[----:B------:R-:W-:-:S03]  /*8d3d0*/  LEA.HI.X.SX32 R7, R26, R3, 0x1, P6 ;  /* 0x000000031a077211 */ /* 0x000fc600030f0eff */
[----:B------:R0:W-:Y:S02]  /*8d3e0*/  STL.64 [R1+0xd40], R8 ;  /* 0x000d400801007387 */ /* 0x0001e40000100a00 */
[----:B------:R1:W-:Y:S01]  /*8d3f0*/  STL.64 [R1+0xc18], R6 ;  /* 0x000c180601007387 */ /* 0x0003e20000100a00 */
[-C--:B0-----:R-:W-:Y:S02]  /*8d400*/  IADD3 R8, P5, R20, R2.reuse, RZ ;  /* 0x0000000214087210 */ /* 0x081fe40007fbe0ff */
[----:B-1----:R-:W-:Y:S01]  /*8d410*/  IADD3 R6, P6, R21, R2, RZ ;  /* 0x0000000215067210 */ /* 0x002fe20007fde0ff */
[C---:B------:R-:W-:Y:S01]  /*8d420*/  IMAD R20, R28.reuse, 0x214, RZ ;  /* 0x000002141c147824 */ /* 0x040fe200078e02ff */
[-C--:B------:R-:W-:Y:S02]  /*8d430*/  LEA.HI.X.SX32 R9, R27, R3.reuse, 0x1, P5 ;  /* 0x000000031b097211 */ /* 0x080fe400028f0eff */
[----:B------:R-:W-:Y:S01]  /*8d440*/  LEA.HI.X.SX32 R7, R13, R3, 0x1, P6 ;  /* 0x000000030d077211 */ /* 0x000fe200030f0eff */
[----:B------:R-:W-:-:S02]  /*8d450*/  IMAD R21, R28, 0x85, RZ ;  /* 0x000000851c157824 */ /* 0x000fc400078e02ff */
[----:B------:R0:W-:Y:S02]  /*8d460*/  STL.64 [R1+0xf18], R8 ;  /* 0x000f180801007387 */ /* 0x0001e40000100a00 */
[----:B------:R1:W-:Y:S02]  /*8d470*/  STL.64 [R1+0xf10], R6 ;  /* 0x000f100601007387 */ /* 0x0003e40000100a00 */
[----:B------:R-:W-:Y:S01]  /*8d480*/  IMAD R13, R28, 0x10b, RZ ;  /* 0x0000010b1c0d7824 */ /* 0x000fe200078e02ff */
[-C--:B0-----:R-:W-:Y:S02]  /*8d490*/  IADD3 R8, P5, R29, R2.reuse, RZ ;  /* 0x000000021d087210 */ /* 0x081fe40007fbe0ff */
[-C--:B-1----:R-:W-:Y:S02]  /*8d4a0*/  IADD3 R6, P6, R20, R2.reuse, RZ ;  /* 0x0000000214067210 */ /* 0x082fe40007fde0ff */
[-C--:B------:R-:W-:Y:S02]  /*8d4b0*/  LEA.HI.X.SX32 R9, R21, R3.reuse, 0x1, P5 ;  /* 0x0000000315097211 */ /* 0x080fe400028f0eff */
[-C--:B------:R-:W-:Y:S01]  /*8d4c0*/  LEA.HI.X.SX32 R7, R29, R3.reuse, 0x1, P6 ;  /* 0x000000031d077211 */ /* 0x080fe200030f0eff */
[C---:B------:R-:W-:Y:S01]  /*8d4d0*/  IMAD R21, R28.reuse, 0x86, RZ ;  /* 0x000000861c157824 */ /* 0x040fe200078e02ff */
[----:B------:R-:W-:Y:S01]  /*8d4e0*/  IADD3 R24, P5, R11, R2, RZ ;  /* 0x000000020b187210 */ /* 0x000fe20007fbe0ff */
[----:B------:R0:W-:Y:S02]  /*8d4f0*/  STL.64 [R1+0xc10], R8 ;  /* 0x000c100801007387 */ /* 0x0001e40000100a00 */
[----:B------:R1:W-:Y:S01]  /*8d500*/  STL.64 [R1+0xf28], R6 ;  /* 0x000f280601007387 */ /* 0x0003e20000100a00 */
[----:B------:R-:W-:Y:S01]  /*8d510*/  LEA.HI.X.SX32 R25, R13, R3, 0x1, P5 ;  /* 0x000000030d197211 */ /* 0x000fe200028f0eff */
[----:B------:R-:W-:-:S02]  /*8d520*/  IMAD R20, R28, 0x10c, RZ ;  /* 0x0000010c1c147824 */ /* 0x000fc400078e02ff */
[C---:B0-----:R-:W-:Y:S01]  /*8d530*/  IMAD R8, R28.reuse, 0x43, RZ ;  /* 0x000000431c087824 */ /* 0x041fe200078e02ff */
[----:B-1----:R-:W-:Y:S01]  /*8d540*/  IADD3 R6, P6, R21, R2, RZ ;  /* 0x0000000215067210 */ /* 0x002fe20007fde0ff */
[----:B------:R-:W-:-:S03]  /*8d550*/  IMAD R9, R28, 0x218, RZ ;  /* 0x000002181c097824 */ /* 0x000fc600078e02ff */
[-C--:B------:R-:W-:Y:S01]  /*8d560*/  LEA.HI.X.SX32 R7, R8, R3.reuse, 0x1, P6 ;  /* 0x0000000308077211 */ /* 0x080fe200030f0eff */
[----:B------:R0:W-:Y:S04]  /*8d570*/  STL.64 [R1+0xf40], R24 ;  /* 0x000f401801007387 */ /* 0x0001e80000100a00 */
[----:B------:R1:W-:Y:S01]  /*8d580*/  STL.64 [R1+0xd38], R6 ;  /* 0x000d380601007387 */ /* 0x0003e20000100a00 */
[-C--:B0-----:R-:W-:Y:S02]  /*8d590*/  IADD3 R24, P5, R20, R2.reuse, RZ ;  /* 0x0000000214187210 */ /* 0x081fe40007fbe0ff */
[----:B-1----:R-:W-:Y:S02]  /*8d5a0*/  IADD3 R6, P6, R9, R2, RZ ;  /* 0x0000000209067210 */ /* 0x002fe40007fde0ff */
[----:B------:R-:W-:Y:S01]  /*8d5b0*/  LEA.HI.X.SX32 R25, R21, R3, 0x1, P5 ;  /* 0x0000000315197211 */ /* 0x000fe200028f0eff */
[----:B------:R-:W-:-:S02]  /*8d5c0*/  IMAD R9, R28, 0x21a, RZ ;  /* 0x0000021a1c097824 */ /* 0x000fc400078e02ff */
[----:B------:R-:W-:Y:S01]  /*8d5d0*/  IMAD R21, R28, 0x10e, RZ ;  /* 0x0000010e1c157824 */ /* 0x000fe200078e02ff */
[----:B------:R-:W-:Y:S01]  /*8d5e0*/  LEA.HI.X.SX32 R7, R20, R3, 0x1, P6 ;  /* 0x0000000314077211 */ /* 0x000fe200030f0eff */
[----:B------:R0:W-:Y:S04]  /*8d5f0*/  STL.64 [R1+0xc08], R24 ;  /* 0x000c081801007387 */ /* 0x0001e80000100a00 */
[----:B------:R1:W-:Y:S02]  /*8d600*/  STL.64 [R1+0xf38], R6 ;  /* 0x000f380601007387 */ /* 0x0003e40000100a00 */
[C---:B------:R-:W-:Y:S02]  /*8d610*/  IMAD R8, R28.reuse, 0x21c, RZ ;  /* 0x0000021c1c087824 */ /* 0x040fe400078e02ff */
[----:B------:R-:W-:-:S02]  /*8d620*/  IMAD R13, R28, 0xb2, RZ ;  /* 0x000000b21c0d7824 */ /* 0x000fc400078e02ff */
[C---:B------:R-:W-:Y:S01]  /*8d630*/  IMAD R20, R28.reuse, 0x21e, RZ ;  /* 0x0000021e1c147824 */ /* 0x040fe200078e02ff */
[-C--:B0-----:R-:W-:Y:S01]  /*8d640*/  IADD3 R24, P5, R9, R2.reuse, RZ ;  /* 0x0000000209187210 */ /* 0x081fe20007fbe0ff */
[----:B------:R-:W-:Y:S01]  /*8d650*/  IMAD R9, R28, 0x87, RZ ;  /* 0x000000871c097824 */ /* 0x000fe200078e02ff */
[-C--:B-1----:R-:W-:Y:S02]  /*8d660*/  IADD3 R6, P6, R21, R2.reuse, RZ ;  /* 0x0000000215067210 */ /* 0x082fe40007fde0ff */
[-C--:B------:R-:W-:Y:S01]  /*8d670*/  LEA.HI.X.SX32 R25, R17, R3.reuse, 0x1, P5 ;  /* 0x0000000311197211 */ /* 0x080fe200028f0eff */
[-C--:B------:R-:W-:Y:S01]  /*8d680*/  IADD3 R26, P5, R8, R2.reuse, RZ ;  /* 0x00000002081a7210 */ /* 0x080fe20007fbe0ff */
[-C--:B------:R-:W-:Y:S01]  /*8d690*/  LEA.HI.X.SX32 R7, R9, R3.reuse, 0x1, P6 ;  /* 0x0000000309077211 */ /* 0x080fe200030f0eff */
[----:B------:R-:W-:Y:S01]  /*8d6a0*/  STL.64 [R1+0x2f48], R12 ;  /* 0x002f480c01007387 */ /* 0x000fe20000100a00 */
[C---:B------:R-:W-:Y:S01]  /*8d6b0*/  IMAD R9, R28.reuse, 0x22, RZ ;  /* 0x000000221c097824 */ /* 0x040fe200078e02ff */
[----:B------:R-:W-:Y:S01]  /*8d6c0*/  LEA.HI.X.SX32 R27, R21, R3, 0x1, P5 ;  /* 0x00000003151b7211 */ /* 0x000fe200028f0eff */
[C---:B------:R-:W-:Y:S01]  /*8d6d0*/  IMAD R8, R28.reuse, 0x10f, RZ ;  /* 0x0000010f1c087824 */ /* 0x040fe200078e02ff */
[----:B------:R0:W-:Y:S01]  /*8d6e0*/  STL.64 [R1+0xc00], R6 ;  /* 0x000c000601007387 */ /* 0x0001e20000100a00 */
[----:B------:R-:W-:Y:S02]  /*8d6f0*/  STL.64 [R1+0xf30], R24 ;  /* 0x000f301801007387 */ /* 0x000fe40000100a00 */
[----:B------:R1:W-:Y:S02]  /*8d700*/  STL.64 [R1+0xf48], R26 ;  /* 0x000f481a01007387 */ /* 0x0003e40000100a00 */
[----:B------:R-:W-:Y:S01]  /*8d710*/  IMAD R21, R28, 0x11, RZ ;  /* 0x000000111c157824 */ /* 0x000fe200078e02ff */
[-C--:B0-----:R-:W-:Y:S01]  /*8d720*/  IADD3 R6, P6, R20, R2.reuse, RZ ;  /* 0x0000000214067210 */ /* 0x081fe20007fde0ff */
[----:B------:R-:W-:Y:S01]  /*8d730*/  IMAD R20, R28, 0x44, RZ ;  /* 0x000000441c147824 */ /* 0x000fe200078e02ff */
[----:B-1----:R-:W-:-:S02]  /*8d740*/  IADD3 R26, P5, R9, R2, RZ ;  /* 0x00000002091a7210 */ /* 0x002fc40007fbe0ff */
[-C--:B------:R-:W-:Y:S01]  /*8d750*/  LEA.HI.X.SX32 R7, R8, R3.reuse, 0x1, P6 ;  /* 0x0000000308077211 */ /* 0x080fe200030f0eff */
[C---:B------:R-:W-:Y:S01]  /*8d760*/  IMAD R17, R28.reuse, 0x88, RZ ;  /* 0x000000881c117824 */ /* 0x040fe200078e02ff */
[----:B------:R-:W-:Y:S01]  /*8d770*/  LEA.HI.X.SX32 R27, R21, R3, 0x1, P5 ;  /* 0x00000003151b7211 */ /* 0x000fe200028f0eff */
[----:B------:R-:W-:Y:S02]  /*8d780*/  IMAD R21, R28, 0x110, RZ ;  /* 0x000001101c157824 */ /* 0x000fe400078e02ff */
[----:B------:R0:W-:Y:S02]  /*8d790*/  STL.64 [R1+0xf60], R6 ;  /* 0x000f600601007387 */ /* 0x0001e40000100a00 */
[----:B------:R1:W-:Y:S01]  /*8d7a0*/  STL.64 [R1+0xe10], R26 ;  /* 0x000e101a01007387 */ /* 0x0003e20000100a00 */
[-C--:B0-----:R-:W-:Y:S02]  /*8d7b0*/  IADD3 R6, P6, R20, R2.reuse, RZ ;  /* 0x0000000214067210 */ /* 0x081fe40007fde0ff */
[----:B-1----:R-:W-:-:S02]  /*8d7c0*/  IADD3 R26, P5, R17, R2, RZ ;  /* 0x00000002111a7210 */ /* 0x002fc40007fbe0ff */
[-C--:B------:R-:W-:Y:S01]  /*8d7d0*/  LEA.HI.X.SX32 R7, R9, R3.reuse, 0x1, P6 ;  /* 0x0000000309077211 */ /* 0x080fe200030f0eff */
[-C--:B------:R-:W-:Y:S01]  /*8d7e0*/  IADD3 R8, P6, R21, R2.reuse, RZ ;  /* 0x0000000215087210 */ /* 0x080fe20007fde0ff */
[-C--:B------:R-:W-:Y:S01]  /*8d7f0*/  LEA.HI.X.SX32 R27, R20, R3.reuse, 0x1, P5 ;  /* 0x00000003141b7211 */ /* 0x080fe200028f0eff */
[C---:B------:R-:W-:Y:S02]  /*8d800*/  IMAD R20, R28.reuse, 0x222, RZ ;  /* 0x000002221c147824 */ /* 0x040fe400078e02ff */
[----:B------:R-:W-:Y:S01]  /*8d810*/  LEA.HI.X.SX32 R9, R17, R3, 0x1, P6 ;  /* 0x0000000311097211 */ /* 0x000fe200030f0eff */
[----:B------:R0:W-:Y:S01]  /*8d820*/  STL.64 [R1+0xdc8], R6 ;  /* 0x000dc80601007387 */ /* 0x0001e20000100a00 */
[----:B------:R-:W-:Y:S03]  /*8d830*/  STL.64 [R1+0xd30], R26 ;  /* 0x000d301a01007387 */ /* 0x000fe60000100a00 */
[----:B------:R1:W-:Y:S01]  /*8d840*/  STL.64 [R1+0xbf8], R8 ;  /* 0x000bf80801007387 */ /* 0x0003e20000100a00 */
[----:B0-----:R-:W-:Y:S01]  /*8d850*/  IMAD R7, R28, 0x220, RZ ;  /* 0x000002201c077824 */ /* 0x001fe200078e02ff */
[----:B-1----:R-:W-:-:S04]  /*8d860*/  IADD3 R8, P6, R20, R2, RZ ;  /* 0x0000000214087210 */ /* 0x002fc80007fde0ff */
[----:B------:R-:W-:Y:S01]  /*8d870*/  IADD3 R6, P5, R7, R2, RZ ;  /* 0x0000000207067210 */ /* 0x000fe20007fbe0ff */
[----:B------:R-:W-:-:S03]  /*8d880*/  IMAD R20, R28, 0x111, RZ ;  /* 0x000001111c147824 */ /* 0x000fc600078e02ff */
[-C--:B------:R-:W-:Y:S02]  /*8d890*/  LEA.HI.X.SX32 R7, R21, R3.reuse, 0x1, P5 ;  /* 0x0000000315077211 */ /* 0x080fe400028f0eff */
[----:B------:R-:W-:Y:S01]  /*8d8a0*/  LEA.HI.X.SX32 R9, R20, R3, 0x1, P6 ;  /* 0x0000000314097211 */ /* 0x000fe200030f0eff */
[C---:B------:R-:W-:Y:S02]  /*8d8b0*/  IMAD R17, R28.reuse, 0x112, RZ ;  /* 0x000001121c117824 */ /* 0x040fe400078e02ff */
[----:B------:R0:W-:Y:S02]  /*8d8c0*/  STL.64 [R1+0xf58], R6 ;  /* 0x000f580601007387 */ /* 0x0001e40000100a00 */
[----:B------:R1:W-:Y:S01]  /*8d8d0*/  STL.64 [R1+0xf50], R8 ;  /* 0x000f500801007387 */ /* 0x0003e20000100a00 */
[----:B0-----:R-:W-:Y:S01]  /*8d8e0*/  IADD3 R6, P5, R17, R2, RZ ;  /* 0x0000000211067210 */ /* 0x001fe20007fbe0ff */
[----:B-1----:R-:W-:-:S05]  /*8d8f0*/  IMAD R8, R28, 0x89, RZ ;  /* 0x000000891c087824 */ /* 0x002fca00078e02ff */
[----:B------:R-:W-:-:S05]  /*8d900*/  LEA.HI.X.SX32 R7, R8, R3, 0x1, P5 ;  /* 0x0000000308077211 */ /* 0x000fca00028f0eff */
[----:B------:R0:W-:Y:S04]  /*8d910*/  STL.64 [R1+0xbf0], R6 ;  /* 0x000bf00601007387 */ /* 0x0001e80000100a00 */
[----:B0-----:R-:W2:Y:S01]  /*8d920*/  LDL.LU.64 R6, [R1+0x2f70] ;  /* 0x002f700001067983 */ /* 0x001ea20000300a00 */
[C---:B------:R-:W-:Y:S02]  /*8d930*/  IMAD R21, R28.reuse, 0x224, RZ ;  /* 0x000002241c157824 */ /* 0x040fe400078e02ff */
[C---:B------:R-:W-:Y:S02]  /*8d940*/  IMAD R9, R28.reuse, 0x226, RZ ;  /* 0x000002261c097824 */ /* 0x040fe400078e02ff */
[C---:B------:R-:W-:Y:S01]  /*8d950*/  IMAD R26, R28.reuse, 0x8a, RZ ;  /* 0x0000008a1c1a7824 */ /* 0x040fe200078e02ff */
[-C--:B------:R-:W-:Y:S01]  /*8d960*/  IADD3 R20, P6, R21, R2.reuse, RZ ;  /* 0x0000000215147210 */ /* 0x080fe20007fde0ff */
[----:B------:R-:W-:Y:S01]  /*8d970*/  IMAD R27, R28, 0x113, RZ ;  /* 0x000001131c1b7824 */ /* 0x000fe200078e02ff */
[----:B------:R-:W-:-:S02]  /*8d980*/  IADD3 R8, P5, R9, R2, RZ ;  /* 0x0000000209087210 */ /* 0x000fc40007fbe0ff */
[-C--:B------:R-:W-:Y:S01]  /*8d990*/  LEA.HI.X.SX32 R21, R17, R3.reuse, 0x1, P6 ;  /* 0x0000000311157211 */ /* 0x080fe200030f0eff */
[----:B------:R-:W-:Y:S01]  /*8d9a0*/  IMAD R17, R28, 0x166, RZ ;  /* 0x000001661c117824 */ /* 0x000fe200078e02ff */
[----:B------:R-:W-:Y:S01]  /*8d9b0*/  IADD3 R12, P6, R26, R2, RZ ;  /* 0x000000021a0c7210 */ /* 0x000fe20007fde0ff */
[C---:B------:R-:W-:Y:S01]  /*8d9c0*/  IMAD R16, R28.reuse, 0x156, RZ ;  /* 0x000001561c107824 */ /* 0x040fe200078e02ff */
[----:B------:R-:W-:Y:S01]  /*8d9d0*/  LEA.HI.X.SX32 R9, R27, R3, 0x1, P5 ;  /* 0x000000031b097211 */ /* 0x000fe200028f0eff */
[----:B------:R0:W-:Y:S01]  /*8d9e0*/  STL.64 [R1+0xf68], R20 ;  /* 0x000f681401007387 */ /* 0x0001e20000100a00 */
[----:B------:R-:W-:-:S03]  /*8d9f0*/  IMAD R25, R28, 0x114, RZ ;  /* 0x000001141c197824 */ /* 0x000fc600078e02ff */
[----:B0-----:R-:W3:Y:S01]  /*8da00*/  LDL.LU.64 R20, [R1+0x2f68] ;  /* 0x002f680001147983 */ /* 0x001ee20000300a00 */
[----:B------:R-:W-:Y:S02]  /*8da10*/  STL [R1+0x2f5c], R17 ;  /* 0x002f5c1101007387 */ /* 0x000fe40000100800 */
[----:B------:R-:W-:Y:S02]  /*8da20*/  STL [R1+0xd28], R12 ;  /* 0x000d280c01007387 */ /* 0x000fe40000100800 */
[----:B------:R0:W-:Y:S01]  /*8da30*/  STL [R1+0x2f60], R16 ;  /* 0x002f601001007387 */ /* 0x0001e20000100800 */
[----:B------:R1:W-:Y:S01]  /*8da40*/  STL.64 [R1+0xf80], R8 ;  /* 0x000f800801007387 */ /* 0x0003e20000100a00 */
[----:B0-----:R-:W-:Y:S01]  /*8da50*/  MOV R16, R12 ;  /* 0x0000000c00107202 */ /* 0x001fe20000000f00 */
[----:B------:R-:W-:Y:S02]  /*8da60*/  IADD3 R12, P5, R25, R2, RZ ;  /* 0x00000002190c7210 */ /* 0x000fe40007fbe0ff */
[----:B-1----:R-:W-:-:S02]  /*8da70*/  IMAD R8, R28, 0x45, RZ ;  /* 0x000000451c087824 */ /* 0x002fc400078e02ff */
[----:B------:R-:W-:Y:S01]  /*8da80*/  IMAD R9, R28, 0x228, RZ ;  /* 0x000002281c097824 */ /* 0x000fe200078e02ff */
[----:B------:R-:W-:Y:S01]  /*8da90*/  MOV R17, R13 ;  /* 0x0000000d00117202 */ /* 0x000fe20000000f00 */
[-C--:B------:R-:W-:Y:S01]  /*8daa0*/  LEA.HI.X.SX32 R13, R26, R3.reuse, 0x1, P5 ;  /* 0x000000031a0d7211 */ /* 0x080fe200028f0eff */
[----:B------:R-:W-:Y:S01]  /*8dab0*/  LEA.HI.X.SX32 R17, R8, R3, 0x1, P6 ;  /* 0x0000000308117211 */ /* 0x000fe200030f0eff */
[----:B------:R-:W-:Y:S01]  /*8dac0*/  IMAD R8, R28, 0x22a, RZ ;  /* 0x0000022a1c087824 */ /* 0x000fe200078e02ff */
[----:B------:R-:W-:-:S03]  /*8dad0*/  IADD3 R16, P6, R9, R2, RZ ;  /* 0x0000000209107210 */ /* 0x000fc60007fde0ff */
[----:B------:R0:W-:Y:S01]  /*8dae0*/  STL [R1+0xd2c], R17 ;  /* 0x000d2c1101007387 */ /* 0x0001e20000100800 */
[----:B------:R1:W-:Y:S02]  /*8daf0*/  STL.64 [R1+0xbe8], R12 ;  /* 0x000be80c01007387 */ /* 0x0003e40000100a00 */
[C---:B------:R-:W-:Y:S02]  /*8db00*/  IMAD R9, R28.reuse, 0x116, RZ ;  /* 0x000001161c097824 */ /* 0x040fe400078e02ff */
[----:B------:R-:W-:Y:S01]  /*8db10*/  IMAD R26, R28, 0x22c, RZ ;  /* 0x0000022c1c1a7824 */ /* 0x000fe200078e02ff */
[----:B0-----:R-:W-:Y:S02]  /*8db20*/  LEA.HI.X.SX32 R17, R25, R3, 0x1, P6 ;  /* 0x0000000319117211 */ /* 0x001fe400030f0eff */
[----:B-1----:R-:W-:Y:S01]  /*8db30*/  IADD3 R12, P5, R8, R2, RZ ;  /* 0x00000002080c7210 */ /* 0x002fe20007fbe0ff */
[C---:B------:R-:W-:Y:S02]  /*8db40*/  IMAD R8, R28.reuse, 0x115, RZ ;  /* 0x000001151c087824 */ /* 0x040fe400078e02ff */
[----:B------:R0:W-:Y:S01]  /*8db50*/  STL.64 [R1+0xf78], R16 ;  /* 0x000f781001007387 */ /* 0x0001e20000100a00 */
[----:B------:R-:W-:-:S02]  /*8db60*/  IMAD R25, R28, 0x8b, RZ ;  /* 0x0000008b1c197824 */ /* 0x000fc400078e02ff */
[----:B------:R-:W-:Y:S01]  /*8db70*/  LEA.HI.X.SX32 R13, R8, R3, 0x1, P5 ;  /* 0x00000003080d7211 */ /* 0x000fe200028f0eff */
[----:B------:R-:W-:Y:S01]  /*8db80*/  IMAD R8, R28, 0x22e, RZ ;  /* 0x0000022e1c087824 */ /* 0x000fe200078e02ff */
[----:B0-----:R-:W-:-:S03]  /*8db90*/  IADD3 R16, P6, R9, R2, RZ ;  /* 0x0000000209107210 */ /* 0x001fc60007fde0ff */
[----:B------:R0:W-:Y:S01]  /*8dba0*/  STL.64 [R1+0xf70], R12 ;  /* 0x000f700c01007387 */ /* 0x0001e20000100a00 */
[----:B------:R-:W-:-:S05]  /*8dbb0*/  LEA.HI.X.SX32 R17, R25, R3, 0x1, P6 ;  /* 0x0000000319117211 */ /* 0x000fca00030f0eff */
[----:B------:R1:W-:Y:S01]  /*8dbc0*/  STL.64 [R1+0xbb8], R16 ;  /* 0x000bb81001007387 */ /* 0x0003e20000100a00 */
[----:B0-----:R-:W-:-:S04]  /*8dbd0*/  IADD3 R12, P5, R26, R2, RZ ;  /* 0x000000021a0c7210 */ /* 0x001fc80007fbe0ff */
[----:B------:R-:W-:Y:S02]  /*8dbe0*/  LEA.HI.X.SX32 R13, R9, R3, 0x1, P5 ;  /* 0x00000003090d7211 */ /* 0x000fe400028f0eff */
[-C--:B-1----:R-:W-:Y:S01]  /*8dbf0*/  IADD3 R16, P6, R8, R2.reuse, RZ ;  /* 0x0000000208107210 */ /* 0x082fe20007fde0ff */
[C---:B------:R-:W-:Y:S02]  /*8dc00*/  IMAD R8, R28.reuse, 0x46, RZ ;  /* 0x000000461c087824 */ /* 0x040fe400078e02ff */
[----:B------:R0:W-:Y:S01]  /*8dc10*/  STL.64 [R1+0xf88], R12 ;  /* 0x000f880c01007387 */ /* 0x0001e20000100a00 */
[C---:B------:R-:W-:Y:S02]  /*8dc20*/  IMAD R26, R28.reuse, 0x23, RZ ;  /* 0x000000231c1a7824 */ /* 0x040fe400078e02ff */
[C---:B------:R-:W-:Y:S02]  /*8dc30*/  IMAD R25, R28.reuse, 0x8c, RZ ;  /* 0x0000008c1c197824 */ /* 0x040fe400078e02ff */
[----:B------:R-:W-:Y:S01]  /*8dc40*/  IMAD R9, R28, 0x118, RZ ;  /* 0x000001181c097824 */ /* 0x000fe200078e02ff */
[----:B0-----:R-:W-:-:S04]  /*8dc50*/  IADD3 R12, P5, R8, R2, RZ ;  /* 0x00000002080c7210 */ /* 0x001fc80007fbe0ff */
[-C--:B------:R-:W-:Y:S01]  /*8dc60*/  LEA.HI.X.SX32 R13, R26, R3.reuse, 0x1, P5 ;  /* 0x000000031a0d7211 */ /* 0x080fe200028f0eff */
[C---:B------:R-:W-:Y:S02]  /*8dc70*/  IMAD R26, R28.reuse, 0x230, RZ ;  /* 0x000002301c1a7824 */ /* 0x040fe400078e02ff */
[C---:B------:R-:W-:Y:S02]  /*8dc80*/  IMAD R29, R28.reuse, 0x11a, RZ ;  /* 0x0000011a1c1d7824 */ /* 0x040fe400078e02ff */
[C---:B------:R-:W-:Y:S02]  /*8dc90*/  IMAD R24, R28.reuse, 0x164, RZ ;  /* 0x000001641c187824 */ /* 0x040fe400078e02ff */
[C---:B------:R-:W-:Y:S02]  /*8dca0*/  IMAD R27, R28.reuse, 0x234, RZ ;  /* 0x000002341c1b7824 */ /* 0x040fe400078e02ff */
[----:B------:R-:W-:Y:S01]  /*8dcb0*/  IMAD R5, R28, 0x9, RZ ;  /* 0x000000091c057824 */ /* 0x000fe200078e02ff */
[----:B--2---:R-:W-:Y:S01]  /*8dcc0*/  LEA.HI.X.SX32 R17, R6, R3, 0x1, P6 ;  /* 0x0000000306117211 */ /* 0x004fe200030f0eff */
[----:B------:R-:W-:-:S04]  /*8dcd0*/  IMAD R6, R28, 0x2d, RZ ;  /* 0x0000002d1c067824 */ /* 0x000fc800078e02ff */
[----:B------:R0:W-:Y:S01]  /*8dce0*/  STL.64 [R1+0xfa0], R16 ;  /* 0x000fa01001007387 */ /* 0x0001e20000100a00 */
[----:B------:R-:W-:Y:S02]  /*8dcf0*/  STL.64 [R1+0x2f50], R6 ;  /* 0x002f500601007387 */ /* 0x000fe40000100a00 */
[----:B------:R1:W-:Y:S01]  /*8dd00*/  STL.64 [R1+0xdc0], R12 ;  /* 0x000dc00c01007387 */ /* 0x0003e20000100a00 */
[-C--:B0-----:R-:W-:Y:S02]  /*8dd10*/  IADD3 R16, P6, R25, R2.reuse, RZ ;  /* 0x0000000219107210 */ /* 0x081fe40007fde0ff */
[-C--:B-1----:R-:W-:Y:S02]  /*8dd20*/  IADD3 R12, P5, R9, R2.reuse, RZ ;  /* 0x00000002090c7210 */ /* 0x082fe40007fbe0ff */
[-C--:B------:R-:W-:Y:S01]  /*8dd30*/  LEA.HI.X.SX32 R17, R8, R3.reuse, 0x1, P6 ;  /* 0x0000000308117211 */ /* 0x080fe200030f0eff */
[----:B------:R-:W-:Y:S01]  /*8dd40*/  IADD3 R6, P6, R26, R2, RZ ;  /* 0x000000021a067210 */ /* 0x000fe20007fde0ff */
[----:B------:R-:W-:Y:S01]  /*8dd50*/  LEA.HI.X.SX32 R13, R25, R3, 0x1, P5 ;  /* 0x00000003190d7211 */ /* 0x000fe200028f0eff */
[----:B------:R-:W-:-:S02]  /*8dd60*/  IMAD R8, R28, 0x232, RZ ;  /* 0x000002321c087824 */ /* 0x000fc400078e02ff */
[-C--:B------:R-:W-:Y:S01]  /*8dd70*/  LEA.HI.X.SX32 R7, R9, R3.reuse, 0x1, P6 ;  /* 0x0000000309077211 */ /* 0x080fe200030f0eff */
[----:B------:R0:W-:Y:S01]  /*8dd80*/  STL.64 [R1+0xd20], R16 ;  /* 0x000d201001007387 */ /* 0x0001e20000100a00 */
[----:B------:R1:W-:Y:S02]  /*8dd90*/  STL.64 [R1+0xbb0], R12 ;  /* 0x000bb00c01007387 */ /* 0x0003e40000100a00 */
[C---:B------:R-:W-:Y:S01]  /*8dda0*/  IMAD R25, R28.reuse, 0xb4, RZ ;  /* 0x000000b41c197824 */ /* 0x040fe200078e02ff */
[----:B------:R2:W-:Y:S01]  /*8ddb0*/  STL.64 [R1+0xf98], R6 ;  /* 0x000f980601007387 */ /* 0x0005e20000100a00 */
[----:B0-----:R-:W-:Y:S01]  /*8ddc0*/  IMAD R17, R28, 0x119, RZ ;  /* 0x000001191c117824 */ /* 0x001fe200078e02ff */
[-C--:B-1----:R-:W-:Y:S01]  /*8ddd0*/  IADD3 R12, P5, R8, R2.reuse, RZ ;  /* 0x00000002080c7210 */ /* 0x082fe20007fbe0ff */
[C---:B------:R-:W-:Y:S01]  /*8dde0*/  IMAD R8, R28.reuse, 0x8d, RZ ;  /* 0x0000008d1c087824 */ /* 0x040fe200078e02ff */
[-C--:B--2---:R-:W-:Y:S02]  /*8ddf0*/  IADD3 R6, P6, R29, R2.reuse, RZ ;  /* 0x000000021d067210 */ /* 0x084fe40007fde0ff */
[-C--:B------:R-:W-:Y:S01]  /*8de00*/  LEA.HI.X.SX32 R13, R17, R3.reuse, 0x1, P5 ;  /* 0x00000003110d7211 */ /* 0x080fe200028f0eff */
[----:B------:R-:W-:Y:S01]  /*8de10*/  IMAD R9, R28, 0x236, RZ ;  /* 0x000002361c097824 */ /* 0x000fe200078e02ff */
[-C--:B------:R-:W-:Y:S01]  /*8de20*/  LEA.HI.X.SX32 R7, R8, R3.reuse, 0x1, P6 ;  /* 0x0000000308077211 */ /* 0x080fe200030f0eff */
[----:B------:R-:W-:Y:S02]  /*8de30*/  STL.64 [R1+0x2f30], R24 ;  /* 0x002f301801007387 */ /* 0x000fe40000100a00 */
[----:B------:R0:W-:Y:S02]  /*8de40*/  STL.64 [R1+0xf90], R12 ;  /* 0x000f900c01007387 */ /* 0x0001e40000100a00 */
[C---:B------:R-:W-:Y:S01]  /*8de50*/  IMAD R26, R28.reuse, 0x5a, RZ ;  /* 0x0000005a1c1a7824 */ /* 0x040fe200078e02ff */
[----:B------:R1:W-:Y:S01]  /*8de60*/  STL.64 [R1+0xba8], R6 ;  /* 0x000ba80601007387 */ /* 0x0003e20000100a00 */
[C---:B------:R-:W-:Y:S01]  /*8de70*/  IMAD R8, R28.reuse, 0x8e, RZ ;  /* 0x0000008e1c087824 */ /* 0x040fe200078e02ff */
[-C--:B0-----:R-:W-:Y:S01]  /*8de80*/  IADD3 R12, P5, R27, R2.reuse, RZ ;  /* 0x000000021b0c7210 */ /* 0x081fe20007fbe0ff */
[C---:B------:R-:W-:Y:S01]  /*8de90*/  IMAD R27, R28.reuse, 0x168, RZ ;  /* 0x000001681c1b7824 */ /* 0x040fe200078e02ff */
[----:B-1----:R-:W-:Y:S01]  /*8dea0*/  IADD3 R6, P6, R9, R2, RZ ;  /* 0x0000000209067210 */ /* 0x002fe20007fde0ff */
[----:B------:R-:W-:Y:S01]  /*8deb0*/  IMAD R9, R28, 0x11b, RZ ;  /* 0x0000011b1c097824 */ /* 0x000fe200078e02ff */
[----:B------:R-:W-:-:S02]  /*8dec0*/  LEA.HI.X.SX32 R13, R29, R3, 0x1, P5 ;  /* 0x000000031d0d7211 */ /* 0x000fc400028f0eff */
[----:B------:R-:W-:Y:S01]  /*8ded0*/  STL.64 [R1+0x2f28], R26 ;  /* 0x002f281a01007387 */ /* 0x000fe20000100a00 */
[----:B------:R-:W-:Y:S02]  /*8dee0*/  STL [R1+0x2f58], R27 ;  /* 0x002f581b01007387 */ /* 0x000fe40000100800 */
[C---:B------:R-:W-:Y:S01]  /*8def0*/  IMAD R17, R28.reuse, 0x11c, RZ ;  /* 0x0000011c1c117824 */ /* 0x040fe200078e02ff */
[----:B------:R-:W-:Y:S01]  /*8df00*/  LEA.HI.X.SX32 R7, R9, R3, 0x1, P6 ;  /* 0x0000000309077211 */ /* 0x000fe200030f0eff */
[----:B------:R0:W-:Y:S01]  /*8df10*/  STL.64 [R1+0xfa8], R12 ;  /* 0x000fa80c01007387 */ /* 0x0001e20000100a00 */
[C---:B------:R-:W-:Y:S02]  /*8df20*/  IMAD R16, R28.reuse, 0x47, RZ ;  /* 0x000000471c107824 */ /* 0x040fe400078e02ff */
[----:B------:R-:W-:Y:S01]  /*8df30*/  IMAD R29, R28, 0x238, RZ ;  /* 0x000002381c1d7824 */ /* 0x000fe200078e02ff */
[----:B------:R1:W-:Y:S01]  /*8df40*/  STL.64 [R1+0xfc0], R6 ;  /* 0x000fc00601007387 */ /* 0x0003e20000100a00 */
[----:B0-----:R-:W-:-:S02]  /*8df50*/  IADD3 R12, P5, R8, R2, RZ ;  /* 0x00000002080c7210 */ /* 0x001fc40007fbe0ff */
[----:B-1----:R-:W-:Y:S02]  /*8df60*/  IADD3 R6, P6, R17, R2, RZ ;  /* 0x0000000211067210 */ /* 0x002fe40007fde0ff */
[-C--:B------:R-:W-:Y:S01]  /*8df70*/  LEA.HI.X.SX32 R13, R16, R3.reuse, 0x1, P5 ;  /* 0x00000003100d7211 */ /* 0x080fe200028f0eff */
[----:B------:R-:W-:Y:S01]  /*8df80*/  IMAD R9, R28, 0x23a, RZ ;  /* 0x0000023a1c097824 */ /* 0x000fe200078e02ff */
[----:B------:R-:W-:-:S03]  /*8df90*/  LEA.HI.X.SX32 R7, R8, R3, 0x1, P6 ;  /* 0x0000000308077211 */ /* 0x000fc600030f0eff */
[----:B------:R0:W-:Y:S02]  /*8dfa0*/  STL.64 [R1+0xd18], R12 ;  /* 0x000d180c01007387 */ /* 0x0001e40000100a00 */
[----:B------:R1:W-:Y:S02]  /*8dfb0*/  STL.64 [R1+0xba0], R6 ;  /* 0x000ba00601007387 */ /* 0x0003e40000100a00 */
[C---:B------:R-:W-:Y:S01]  /*8dfc0*/  IMAD R8, R28.reuse, 0x23c, RZ ;  /* 0x0000023c1c087824 */ /* 0x040fe200078e02ff */
[-C--:B0-----:R-:W-:Y:S01]  /*8dfd0*/  IADD3 R12, P5, R29, R2.reuse, RZ ;  /* 0x000000021d0c7210 */ /* 0x081fe20007fbe0ff */
[C---:B------:R-:W-:Y:S01]  /*8dfe0*/  IMAD R29, R28.reuse, 0x11d, RZ ;  /* 0x0000011d1c1d7824 */ /* 0x040fe200078e02ff */
[----:B-1----:R-:W-:Y:S01]  /*8dff0*/  IADD3 R6, P6, R9, R2, RZ ;  /* 0x0000000209067210 */ /* 0x002fe20007fde0ff */
[C---:B------:R-:W-:Y:S01]  /*8e000*/  IMAD R9, R28.reuse, 0x11e, RZ ;  /* 0x0000011e1c097824 */ /* 0x040fe200078e02ff */
[-C--:B------:R-:W-:Y:S02]  /*8e010*/  LEA.HI.X.SX32 R13, R17, R3.reuse, 0x1, P5 ;  /* 0x00000003110d7211 */ /* 0x080fe400028f0eff */
[----:B------:R-:W-:Y:S01]  /*8e020*/  LEA.HI.X.SX32 R7, R29, R3, 0x1, P6 ;  /* 0x000000031d077211 */ /* 0x000fe200030f0eff */
[----:B------:R-:W-:-:S02]  /*8e030*/  IMAD R29, R28, 0x8f, RZ ;  /* 0x0000008f1c1d7824 */ /* 0x000fc400078e02ff */
[----:B------:R0:W-:Y:S02]  /*8e040*/  STL.64 [R1+0xfb8], R12 ;  /* 0x000fb80c01007387 */ /* 0x0001e40000100a00 */
[----:B------:R1:W-:Y:S01]  /*8e050*/  STL.64 [R1+0xfb0], R6 ;  /* 0x000fb00601007387 */ /* 0x0003e20000100a00 */
[-C--:B0-----:R-:W-:Y:S02]  /*8e060*/  IADD3 R12, P5, R9, R2.reuse, RZ ;  /* 0x00000002090c7210 */ /* 0x081fe40007fbe0ff */
[----:B-1----:R-:W-:Y:S01]  /*8e070*/  IADD3 R6, P6, R8, R2, RZ ;  /* 0x0000000208067210 */ /* 0x002fe20007fde0ff */
[----:B------:R-:W-:Y:S01]  /*8e080*/  IMAD R8, R28, 0x23e, RZ ;  /* 0x0000023e1c087824 */ /* 0x000fe200078e02ff */
[-C--:B------:R-:W-:Y:S02]  /*8e090*/  LEA.HI.X.SX32 R13, R29, R3.reuse, 0x1, P5 ;  /* 0x000000031d0d7211 */ /* 0x080fe400028f0eff */
[----:B------:R-:W-:-:S03]  /*8e0a0*/  LEA.HI.X.SX32 R7, R9, R3, 0x1, P6 ;  /* 0x0000000309077211 */ /* 0x000fc600030f0eff */
[----:B------:R0:W-:Y:S01]  /*8e0b0*/  STL.64 [R1+0xb98], R12 ;  /* 0x000b980c01007387 */ /* 0x0001e20000100a00 */
[C---:B------:R-:W-:Y:S02]  /*8e0c0*/  IMAD R16, R28.reuse, 0x12, RZ ;  /* 0x000000121c107824 */ /* 0x040fe400078e02ff */
[----:B------:R-:W-:Y:S02]  /*8e0d0*/  IMAD R9, R28, 0x24, RZ ;  /* 0x000000241c097824 */ /* 0x000fe400078e02ff */
[----:B------:R1:W-:Y:S01]  /*8e0e0*/  STL.64 [R1+0xfc8], R6 ;  /* 0x000fc80601007387 */ /* 0x0003e20000100a00 */
[-C--:B0-----:R-:W-:Y:S01]  /*8e0f0*/  IADD3 R12, P5, R8, R2.reuse, RZ ;  /* 0x00000002080c7210 */ /* 0x081fe20007fbe0ff */
[----:B------:R-:W-:Y:S01]  /*8e100*/  IMAD R8, R28, 0x11f, RZ ;  /* 0x0000011f1c087824 */ /* 0x000fe200078e02ff */
[----:B-1----:R-:W-:-:S04]  /*8e110*/  IADD3 R6, P6, R16, R2, RZ ;  /* 0x0000000210067210 */ /* 0x002fc80007fde0ff */
[-C--:B------:R-:W-:Y:S02]  /*8e120*/  LEA.HI.X.SX32 R13, R8, R3.reuse, 0x1, P5 ;  /* 0x00000003080d7211 */ /* 0x080fe400028f0eff */
[----:B------:R-:W-:Y:S01]  /*8e130*/  LEA.HI.X.SX32 R7, R5, R3, 0x1, P6 ;  /* 0x0000000305077211 */ /* 0x000fe200030f0eff */
[C---:B------:R-:W-:Y:S02]  /*8e140*/  IMAD R29, R28.reuse, 0x48, RZ ;  /* 0x000000481c1d7824 */ /* 0x040fe400078e02ff */
[----:B------:R0:W-:Y:S02]  /*8e150*/  STL.64 [R1+0xfe0], R12 ;  /* 0x000fe00c01007387 */ /* 0x0001e40000100a00 */
[----:B------:R1:W-:Y:S02]  /*8e160*/  STL.64 [R1+0xe30], R6 ;  /* 0x000e300601007387 */ /* 0x0003e40000100a00 */
[----:B------:R-:W-:Y:S01]  /*8e170*/  IMAD R8, R28, 0x90, RZ ;  /* 0x000000901c087824 */ /* 0x000fe200078e02ff */
[----:B0-----:R-:W-:-:S02]  /*8e180*/  IADD3 R12, P5, R9, R2, RZ ;  /* 0x00000002090c7210 */ /* 0x001fc40007fbe0ff */
[-C--:B-1----:R-:W-:Y:S02]  /*8e190*/  IADD3 R6, P6, R29, R2.reuse, RZ ;  /* 0x000000021d067210 */ /* 0x082fe40007fde0ff */
[-C--:B------:R-:W-:Y:S02]  /*8e1a0*/  LEA.HI.X.SX32 R13, R16, R3.reuse, 0x1, P5 ;  /* 0x00000003100d7211 */ /* 0x080fe400028f0eff */
[----:B------:R-:W-:Y:S01]  /*8e1b0*/  LEA.HI.X.SX32 R7, R9, R3, 0x1, P6 ;  /* 0x0000000309077211 */ /* 0x000fe200030f0eff */
[C---:B------:R-:W-:Y:S02]  /*8e1c0*/  IMAD R17, R28.reuse, 0x120, RZ ;  /* 0x000001201c117824 */ /* 0x040fe400078e02ff */
[----:B------:R0:W-:Y:S01]  /*8e1d0*/  STL.64 [R1+0xe08], R12 ;  /* 0x000e080c01007387 */ /* 0x0001e20000100a00 */
[----:B------:R-:W-:Y:S02]  /*8e1e0*/  IMAD R9, R28, 0x240, RZ ;  /* 0x000002401c097824 */ /* 0x000fe400078e02ff */
[----:B------:R1:W-:Y:S01]  /*8e1f0*/  STL.64 [R1+0xdb8], R6 ;  /* 0x000db80601007387 */ /* 0x0003e20000100a00 */
[----:B0-----:R-:W-:-:S02]  /*8e200*/  IADD3 R12, P5, R8, R2, RZ ;  /* 0x00000002080c7210 */ /* 0x001fc40007fbe0ff */
[----:B-1----:R-:W-:Y:S02]  /*8e210*/  IADD3 R6, P6, R17, R2, RZ ;  /* 0x0000000211067210 */ /* 0x002fe40007fde0ff */
[-C--:B------:R-:W-:Y:S02]  /*8e220*/  LEA.HI.X.SX32 R13, R29, R3.reuse, 0x1, P5 ;  /* 0x000000031d0d7211 */ /* 0x080fe400028f0eff */
[----:B------:R-:W-:-:S03]  /*8e230*/  LEA.HI.X.SX32 R7, R8, R3, 0x1, P6 ;  /* 0x0000000308077211 */ /* 0x000fc600030f0eff */
[----:B------:R0:W-:Y:S02]  /*8e240*/  STL.64 [R1+0xd10], R12 ;  /* 0x000d100c01007387 */ /* 0x0001e40000100a00 */
[----:B------:R1:W-:Y:S02]  /*8e250*/  STL.64 [R1+0xb90], R6 ;  /* 0x000b900601007387 */ /* 0x0003e40000100a00 */
[C---:B------:R-:W-:Y:S02]  /*8e260*/  IMAD R8, R28.reuse, 0x121, RZ ;  /* 0x000001211c087824 */ /* 0x040fe400078e02ff */
[C---:B------:R-:W-:Y:S01]  /*8e270*/  IMAD R29, R28.reuse, 0x122, RZ ;  /* 0x000001221c1d7824 */ /* 0x040fe200078e02ff */
[----:B0-----:R-:W-:Y:S01]  /*8e280*/  IADD3 R12, P5, R9, R2, RZ ;  /* 0x00000002090c7210 */ /* 0x001fe20007fbe0ff */
[----:B------:R-:W-:-:S03]  /*8e290*/  IMAD R9, R28, 0x242, RZ ;  /* 0x000002421c097824 */ /* 0x000fc600078e02ff */
[-C--:B------:R-:W-:Y:S02]  /*8e2a0*/  LEA.HI.X.SX32 R13, R17, R3.reuse, 0x1, P5 ;  /* 0x00000003110d7211 */ /* 0x080fe400028f0eff */
[----:B-1----:R-:W-:Y:S01]  /*8e2b0*/  IADD3 R6, P6, R9, R2, RZ ;  /* 0x0000000209067210 */ /* 0x002fe20007fde0ff */
[----:B------:R-:W-:Y:S02]  /*8e2c0*/  IMAD R9, R28, 0x244, RZ ;  /* 0x000002441c097824 */ /* 0x000fe400078e02ff */
[----:B------:R0:W-:Y:S01]  /*8e2d0*/  STL.64 [R1+0xfd8], R12 ;  /* 0x000fd80c01007387 */ /* 0x0001e20000100a00 */
[----:B------:R-:W-:Y:S01]  /*8e2e0*/  LEA.HI.X.SX32 R7, R8, R3, 0x1, P6 ;  /* 0x0000000308077211 */ /* 0x000fe200030f0eff */
[----:B------:R-:W-:-:S04]  /*8e2f0*/  IMAD R8, R28, 0x91, RZ ;  /* 0x000000911c087824 */ /* 0x000fc800078e02ff */
[----:B------:R1:W-:Y:S01]  /*8e300*/  STL.64 [R1+0xfd0], R6 ;  /* 0x000fd00601007387 */ /* 0x0003e20000100a00 */
[----:B0-----:R-:W-:-:S04]  /*8e310*/  IADD3 R12, P5, R29, R2, RZ ;  /* 0x000000021d0c7210 */ /* 0x001fc80007fbe0ff */
[-C--:B------:R-:W-:Y:S02]  /*8e320*/  LEA.HI.X.SX32 R13, R8, R3.reuse, 0x1, P5 ;  /* 0x00000003080d7211 */ /* 0x080fe400028f0eff */
[-C--:B-1----:R-:W-:Y:S01]  /*8e330*/  IADD3 R6, P6, R9, R2.reuse, RZ ;  /* 0x0000000209067210 */ /* 0x082fe20007fde0ff */
[C---:B------:R-:W-:Y:S02]  /*8e340*/  IMAD R9, R28.reuse, 0x246, RZ ;  /* 0x000002461c097824 */ /* 0x040fe400078e02ff */
[----:B------:R0:W-:Y:S03]  /*8e350*/  STL.64 [R1+0xb88], R12 ;  /* 0x000b880c01007387 */ /* 0x0001e60000100a00 */
[----:B------:R-:W-:Y:S02]  /*8e360*/  IADD3 R8, P5, R9, R2, RZ ;  /* 0x0000000209087210 */ /* 0x000fe40007fbe0ff */
[----:B------:R-:W-:Y:S01]  /*8e370*/  LEA.HI.X.SX32 R7, R29, R3, 0x1, P6 ;  /* 0x000000031d077211 */ /* 0x000fe200030f0eff */
[----:B------:R-:W-:-:S02]  /*8e380*/  IMAD R17, R28, 0x92, RZ ;  /* 0x000000921c117824 */ /* 0x000fc400078e02ff */
[C---:B0-----:R-:W-:Y:S02]  /*8e390*/  IMAD R13, R28.reuse, 0x123, RZ ;  /* 0x000001231c0d7824 */ /* 0x041fe400078e02ff */
[----:B------:R0:W-:Y:S03]  /*8e3a0*/  STL.64 [R1+0xfe8], R6 ;  /* 0x000fe80601007387 */ /* 0x0001e60000100a00 */
[----:B------:R-:W-:Y:S01]  /*8e3b0*/  LEA.HI.X.SX32 R9, R13, R3, 0x1, P5 ;  /* 0x000000030d097211 */ /* 0x000fe200028f0eff */
[----:B------:R-:W-:-:S04]  /*8e3c0*/  IMAD R29, R28, 0x124, RZ ;  /* 0x000001241c1d7824 */ /* 0x000fc800078e02ff */
[----:B------:R1:W-:Y:S01]  /*8e3d0*/  STL.64 [R1+0x1000], R8 ;  /* 0x0010000801007387 */ /* 0x0003e20000100a00 */
[-C--:B0-----:R-:W-:Y:S02]  /*8e3e0*/  IADD3 R6, P6, R17, R2.reuse, RZ ;  /* 0x0000000211067210 */ /* 0x081fe40007fde0ff */
[----:B------:R-:W-:Y:S01]  /*8e3f0*/  IADD3 R12, P5, R29, R2, RZ ;  /* 0x000000021d0c7210 */ /* 0x000fe20007fbe0ff */
[C---:B-1----:R-:W-:Y:S02]  /*8e400*/  IMAD R8, R28.reuse, 0x49, RZ ;  /* 0x000000491c087824 */ /* 0x042fe400078e02ff */
[----:B------:R-:W-:-:S03]  /*8e410*/  IMAD R9, R28, 0x248, RZ ;  /* 0x000002481c097824 */ /* 0x000fc600078e02ff */
[-C--:B------:R-:W-:Y:S02]  /*8e420*/  LEA.HI.X.SX32 R7, R8, R3.reuse, 0x1, P6 ;  /* 0x0000000308077211 */ /* 0x080fe400030f0eff */
[----:B------:R-:W-:-:S03]  /*8e430*/  LEA.HI.X.SX32 R13, R17, R3, 0x1, P5 ;  /* 0x00000003110d7211 */ /* 0x000fc600028f0eff */
[----:B------:R0:W-:Y:S02]  /*8e440*/  STL.64 [R1+0xd08], R6 ;  /* 0x000d080601007387 */ /* 0x0001e40000100a00 */
[----:B------:R1:W-:Y:S02]  /*8e450*/  STL.64 [R1+0xb80], R12 ;  /* 0x000b800c01007387 */ /* 0x0003e40000100a00 */
[C---:B------:R-:W-:Y:S01]  /*8e460*/  IMAD R8, R28.reuse, 0x126, RZ ;  /* 0x000001261c087824 */ /* 0x040fe200078e02ff */
[----:B0-----:R-:W-:Y:S01]  /*8e470*/  IADD3 R6, P6, R9, R2, RZ ;  /* 0x0000000209067210 */ /* 0x001fe20007fde0ff */
[----:B------:R-:W-:-:S03]  /*8e480*/  IMAD R9, R28, 0x24a, RZ ;  /* 0x0000024a1c097824 */ /* 0x000fc600078e02ff */
[-C--:B------:R-:W-:Y:S02]  /*8e490*/  LEA.HI.X.SX32 R7, R29, R3.reuse, 0x1, P6 ;  /* 0x000000031d077211 */ /* 0x080fe400030f0eff */
[-C--:B-1----:R-:W-:Y:S01]  /*8e4a0*/  IADD3 R12, P5, R9, R2.reuse, RZ ;  /* 0x00000002090c7210 */ /* 0x082fe20007fbe0ff */
[C---:B------:R-:W-:Y:S02]  /*8e4b0*/  IMAD R9, R28.reuse, 0x125, RZ ;  /* 0x000001251c097824 */ /* 0x040fe400078e02ff */
[C---:B------:R-:W-:Y:S01]  /*8e4c0*/  IMAD R17, R28.reuse, 0x93, RZ ;  /* 0x000000931c117824 */ /* 0x040fe200078e02ff */
[----:B------:R0:W-:Y:S02]  /*8e4d0*/  STL.64 [R1+0xff8], R6 ;  /* 0x000ff80601007387 */ /* 0x0001e40000100a00 */
[----:B------:R-:W-:Y:S01]  /*8e4e0*/  LEA.HI.X.SX32 R13, R9, R3, 0x1, P5 ;  /* 0x00000003090d7211 */ /* 0x000fe200028f0eff */
[----:B------:R-:W-:Y:S01]  /*8e4f0*/  IMAD R9, R28, 0x24e, RZ ;  /* 0x0000024e1c097824 */ /* 0x000fe200078e02ff */
[----:B0-----:R-:W-:-:S03]  /*8e500*/  IADD3 R6, P6, R8, R2, RZ ;  /* 0x0000000208067210 */ /* 0x001fc60007fde0ff */
[----:B------:R0:W-:Y:S01]  /*8e510*/  STL.64 [R1+0xff0], R12 ;  /* 0x000ff00c01007387 */ /* 0x0001e20000100a00 */
[----:B------:R-:W-:-:S05]  /*8e520*/  LEA.HI.X.SX32 R7, R17, R3, 0x1, P6 ;  /* 0x0000000311077211 */ /* 0x000fca00030f0eff */
[----:B------:R1:W-:Y:S01]  /*8e530*/  STL.64 [R1+0xb78], R6 ;  /* 0x000b780601007387 */ /* 0x0003e20000100a00 */
[----:B0-----:R-:W-:-:S05]  /*8e540*/  IMAD R13, R28, 0x24c, RZ ;  /* 0x0000024c1c0d7824 */ /* 0x001fca00078e02ff */
[-C--:B------:R-:W-:Y:S02]  /*8e550*/  IADD3 R12, P5, R13, R2.reuse, RZ ;  /* 0x000000020d0c7210 */ /* 0x080fe40007fbe0ff */
[----:B-1----:R-:W-:Y:S01]  /*8e560*/  IADD3 R6, P6, R9, R2, RZ ;  /* 0x0000000209067210 */ /* 0x002fe20007fde0ff */
[----:B------:R-:W-:Y:S01]  /*8e570*/  IMAD R9, R28, 0x127, RZ ;  /* 0x000001271c097824 */ /* 0x000fe200078e02ff */
[-C--:B------:R-:W-:Y:S01]  /*8e580*/  LEA.HI.X.SX32 R13, R8, R3.reuse, 0x1, P5 ;  /* 0x00000003080d7211 */ /* 0x080fe200028f0eff */
[C---:B------:R-:W-:Y:S02]  /*8e590*/  IMAD R16, R28.reuse, 0x4a, RZ ;  /* 0x0000004a1c107824 */ /* 0x040fe400078e02ff */
[C---:B------:R-:W-:Y:S01]  /*8e5a0*/  IMAD R17, R28.reuse, 0x94, RZ ;  /* 0x000000941c117824 */ /* 0x040fe200078e02ff */
[----:B------:R-:W-:Y:S01]  /*8e5b0*/  LEA.HI.X.SX32 R7, R9, R3, 0x1, P6 ;  /* 0x0000000309077211 */ /* 0x000fe200030f0eff */
[----:B------:R0:W-:Y:S01]  /*8e5c0*/  STL.64 [R1+0x1008], R12 ;  /* 0x0010080c01007387 */ /* 0x0001e20000100a00 */
[----:B------:R-:W-:-:S03]  /*8e5d0*/  IMAD R25, R28, 0x25, RZ ;  /* 0x000000251c197824 */ /* 0x000fc600078e02ff */
[----:B------:R1:W-:Y:S01]  /*8e5e0*/  STL.64 [R1+0x1020], R6 ;  /* 0x0010200601007387 */ /* 0x0003e20000100a00 */
[C---:B------:R-:W-:Y:S02]  /*8e5f0*/  IMAD R9, R28.reuse, 0x128, RZ ;  /* 0x000001281c097824 */ /* 0x040fe400078e02ff */
[----:B------:R-:W-:Y:S01]  /*8e600*/  IMAD R8, R28, 0x250, RZ ;  /* 0x000002501c087824 */ /* 0x000fe200078e02ff */
[CC--:B0-----:R-:W-:Y:S02]  /*8e610*/  IADD3 R12, P5, R16.reuse, R2.reuse, RZ ;  /* 0x00000002100c7210 */ /* 0x0c1fe40007fbe0ff */
[----:B-1----:R-:W-:Y:S02]  /*8e620*/  IADD3 R6, P6, R17, R2, RZ ;  /* 0x0000000211067210 */ /* 0x002fe40007fde0ff */
[-C--:B------:R-:W-:Y:S02]  /*8e630*/  LEA.HI.X.SX32 R13, R25, R3.reuse, 0x1, P5 ;  /* 0x00000003190d7211 */ /* 0x080fe400028f0eff */
[----:B------:R-:W-:-:S03]  /*8e640*/  LEA.HI.X.SX32 R7, R16, R3, 0x1, P6 ;  /* 0x0000000310077211 */ /* 0x000fc600030f0eff */
[----:B------:R0:W-:Y:S02]  /*8e650*/  STL.64 [R1+0xdb0], R12 ;  /* 0x000db00c01007387 */ /* 0x0001e40000100a00 */
[----:B------:R1:W-:Y:S01]  /*8e660*/  STL.64 [R1+0xd00], R6 ;  /* 0x000d000601007387 */ /* 0x0003e20000100a00 */
[-C--:B0-----:R-:W-:Y:S02]  /*8e670*/  IADD3 R12, P5, R9, R2.reuse, RZ ;  /* 0x00000002090c7210 */ /* 0x081fe40007fbe0ff */
[-C--:B-1----:R-:W-:Y:S01]  /*8e680*/  IADD3 R6, P6, R8, R2.reuse, RZ ;  /* 0x0000000208067210 */ /* 0x082fe20007fde0ff */
[C---:B------:R-:W-:Y:S01]  /*8e690*/  IMAD R8, R28.reuse, 0x252, RZ ;  /* 0x000002521c087824 */ /* 0x040fe200078e02ff */
[-C--:B------:R-:W-:Y:S02]  /*8e6a0*/  LEA.HI.X.SX32 R13, R17, R3.reuse, 0x1, P5 ;  /* 0x00000003110d7211 */ /* 0x080fe400028f0eff */
[----:B------:R-:W-:Y:S01]  /*8e6b0*/  LEA.HI.X.SX32 R7, R9, R3, 0x1, P6 ;  /* 0x0000000309077211 */ /* 0x000fe200030f0eff */
[----:B------:R-:W-:Y:S01]  /*8e6c0*/  IMAD R17, R28, 0x12a, RZ ;  /* 0x0000012a1c117824 */ /* 0x000fe200078e02ff */
[----:B------:R-:W-:Y:S01]  /*8e6d0*/  IADD3 R24, P5, R8, R2, RZ ;  /* 0x0000000208187210 */ /* 0x000fe20007fbe0ff */
[C---:B------:R-:W-:Y:S01]  /*8e6e0*/  IMAD R8, R28.reuse, 0x95, RZ ;  /* 0x000000951c087824 */ /* 0x040fe200078e02ff */
[----:B------:R0:W-:Y:S01]  /*8e6f0*/  STL.64 [R1+0xb70], R12 ;  /* 0x000b700c01007387 */ /* 0x0001e20000100a00 */
[----:B------:R1:W-:Y:S02]  /*8e700*/  STL.64 [R1+0x1018], R6 ;  /* 0x0010180601007387 */ /* 0x0003e40000100a00 */
[----:B------:R-:W-:-:S02]  /*8e710*/  IMAD R9, R28, 0x256, RZ ;  /* 0x000002561c097824 */ /* 0x000fc400078e02ff */
[C---:B0-----:R-:W-:Y:S01]  /*8e720*/  IMAD R12, R28.reuse, 0x129, RZ ;  /* 0x000001291c0c7824 */ /* 0x041fe200078e02ff */
[----:B-1----:R-:W-:Y:S01]  /*8e730*/  IADD3 R6, P6, R17, R2, RZ ;  /* 0x0000000211067210 */ /* 0x002fe20007fde0ff */
[----:B------:R-:W-:-:S03]  /*8e740*/  IMAD R13, R28, 0x254, RZ ;  /* 0x000002541c0d7824 */ /* 0x000fc600078e02ff */
[-C--:B------:R-:W-:Y:S02]  /*8e750*/  LEA.HI.X.SX32 R7, R8, R3.reuse, 0x1, P6 ;  /* 0x0000000308077211 */ /* 0x080fe400030f0eff */
[-C--:B------:R-:W-:Y:S01]  /*8e760*/  LEA.HI.X.SX32 R25, R12, R3.reuse, 0x1, P5 ;  /* 0x000000030c197211 */ /* 0x080fe200028f0eff */
[----:B------:R-:W-:Y:S02]  /*8e770*/  IADD3 R12, P5, R13, R2, RZ ;  /* 0x000000020d0c7210 */ /* 0x000fe40007fbe0ff */
[C---:B------:R-:W-:Y:S01]  /*8e780*/  IMAD R8, R28.reuse, 0x96, RZ ;  /* 0x000000961c087824 */ /* 0x040fe200078e02ff */
[----:B------:R0:W-:Y:S01]  /*8e790*/  STL.64 [R1+0xb68], R6 ;  /* 0x000b680601007387 */ /* 0x0001e20000100a00 */
[----:B------:R-:W-:Y:S01]  /*8e7a0*/  LEA.HI.X.SX32 R13, R17, R3, 0x1, P5 ;  /* 0x00000003110d7211 */ /* 0x000fe200028f0eff */
[----:B------:R-:W-:Y:S02]  /*8e7b0*/  STL.64 [R1+0x1010], R24 ;  /* 0x0010101801007387 */ /* 0x000fe40000100a00 */
[----:B------:R-:W-:-:S02]  /*8e7c0*/  IMAD R17, R28, 0x4b, RZ ;  /* 0x0000004b1c117824 */ /* 0x000fc400078e02ff */
[C---:B------:R-:W-:Y:S01]  /*8e7d0*/  IMAD R16, R28.reuse, 0x12c, RZ ;  /* 0x0000012c1c107824 */ /* 0x040fe200078e02ff */
[----:B------:R1:W-:Y:S01]  /*8e7e0*/  STL.64 [R1+0x1028], R12 ;  /* 0x0010280c01007387 */ /* 0x0003e20000100a00 */
[-C--:B0-----:R-:W-:Y:S01]  /*8e7f0*/  IADD3 R6, P6, R9, R2.reuse, RZ ;  /* 0x0000000209067210 */ /* 0x081fe20007fde0ff */
[----:B------:R-:W-:Y:S01]  /*8e800*/  IMAD R9, R28, 0x12b, RZ ;  /* 0x0000012b1c097824 */ /* 0x000fe200078e02ff */
[----:B-1----:R-:W-:-:S04]  /*8e810*/  IADD3 R12, P5, R8, R2, RZ ;  /* 0x00000002080c7210 */ /* 0x002fc80007fbe0ff */
[-C--:B------:R-:W-:Y:S01]  /*8e820*/  LEA.HI.X.SX32 R7, R9, R3.reuse, 0x1, P6 ;  /* 0x0000000309077211 */ /* 0x080fe200030f0eff */
[----:B------:R-:W-:Y:S01]  /*8e830*/  IMAD R9, R28, 0x258, RZ ;  /* 0x000002581c097824 */ /* 0x000fe200078e02ff */
[----:B------:R-:W-:-:S03]  /*8e840*/  LEA.HI.X.SX32 R13, R17, R3, 0x1, P5 ;  /* 0x00000003110d7211 */ /* 0x000fc600028f0eff */
[----:B------:R0:W-:Y:S02]  /*8e850*/  STL.64 [R1+0x1040], R6 ;  /* 0x0010400601007387 */ /* 0x0001e40000100a00 */
[----:B------:R1:W-:Y:S02]  /*8e860*/  STL.64 [R1+0xcf8], R12 ;  /* 0x000cf80c01007387 */ /* 0x0003e40000100a00 */
[----:B------:R-:W-:Y:S01]  /*8e870*/  IMAD R17, R28, 0x12d, RZ ;  /* 0x0000012d1c117824 */ /* 0x000fe200078e02ff */
[-C--:B0-----:R-:W-:Y:S02]  /*8e880*/  IADD3 R6, P6, R16, R2.reuse, RZ ;  /* 0x0000000210067210 */ /* 0x081fe40007fde0ff */
[----:B-1----:R-:W-:Y:S01]  /*8e890*/  IADD3 R12, P5, R9, R2, RZ ;  /* 0x00000002090c7210 */ /* 0x002fe20007fbe0ff */
[----:B------:R-:W-:Y:S01]  /*8e8a0*/  IMAD R9, R28, 0x25a, RZ ;  /* 0x0000025a1c097824 */ /* 0x000fe200078e02ff */
[-C--:B------:R-:W-:Y:S02]  /*8e8b0*/  LEA.HI.X.SX32 R7, R8, R3.reuse, 0x1, P6 ;  /* 0x0000000308077211 */ /* 0x080fe400030f0eff */
[----:B------:R-:W-:-:S03]  /*8e8c0*/  LEA.HI.X.SX32 R13, R16, R3, 0x1, P5 ;  /* 0x00000003100d7211 */ /* 0x000fc600028f0eff */
[----:B------:R0:W-:Y:S01]  /*8e8d0*/  STL.64 [R1+0xb60], R6 ;  /* 0x000b600601007387 */ /* 0x0001e20000100a00 */
[C---:B------:R-:W-:Y:S02]  /*8e8e0*/  IMAD R8, R28.reuse, 0x12e, RZ ;  /* 0x0000012e1c087824 */ /* 0x040fe400078e02ff */
[----:B------:R1:W-:Y:S01]  /*8e8f0*/  STL.64 [R1+0x1038], R12 ;  /* 0x0010380c01007387 */ /* 0x0003e20000100a00 */
[----:B0-----:R-:W-:Y:S01]  /*8e900*/  IADD3 R6, P6, R9, R2, RZ ;  /* 0x0000000209067210 */ /* 0x001fe20007fde0ff */
[----:B------:R-:W-:-:S03]  /*8e910*/  IMAD R9, R28, 0x25c, RZ ;  /* 0x0000025c1c097824 */ /* 0x000fc600078e02ff */
[----:B------:R-:W-:Y:S01]  /*8e920*/  LEA.HI.X.SX32 R7, R17, R3, 0x1, P6 ;  /* 0x0000000311077211 */ /* 0x000fe200030f0eff */
[----:B------:R-:W-:Y:S01]  /*8e930*/  IMAD R17, R28, 0x97, RZ ;  /* 0x000000971c117824 */ /* 0x000fe200078e02ff */
[----:B-1----:R-:W-:-:S03]  /*8e940*/  IADD3 R12, P5, R8, R2, RZ ;  /* 0x00000002080c7210 */ /* 0x002fc60007fbe0ff */
[----:B------:R0:W-:Y:S01]  /*8e950*/  STL.64 [R1+0x1030], R6 ;  /* 0x0010300601007387 */ /* 0x0001e20000100a00 */
[----:B------:R-:W-:Y:S02]  /*8e960*/  LEA.HI.X.SX32 R13, R17, R3, 0x1, P5 ;  /* 0x00000003110d7211 */ /* 0x000fe400028f0eff */
[----:B0-----:R-:W-:Y:S01]  /*8e970*/  IADD3 R6, P6, R9, R2, RZ ;  /* 0x0000000209067210 */ /* 0x001fe20007fde0ff */
[----:B------:R-:W-:-:S03]  /*8e980*/  IMAD R9, R28, 0x25e, RZ ;  /* 0x0000025e1c097824 */ /* 0x000fc600078e02ff */
[-C--:B------:R-:W-:Y:S02]  /*8e990*/  LEA.HI.X.SX32 R7, R8, R3.reuse, 0x1, P6 ;  /* 0x0000000308077211 */ /* 0x080fe400030f0eff */
[-C--:B------:R-:W-:Y:S01]  /*8e9a0*/  IADD3 R16, P5, R9, R2.reuse, RZ ;  /* 0x0000000209107210 */ /* 0x080fe20007fbe0ff */
[C---:B------:R-:W-:Y:S01]  /*8e9b0*/  IMAD R9, R28.reuse, 0x26, RZ ;  /* 0x000000261c097824 */ /* 0x040fe200078e02ff */
[----:B------:R0:W-:Y:S01]  /*8e9c0*/  STL.64 [R1+0xb58], R12 ;  /* 0x000b580c01007387 */ /* 0x0001e20000100a00 */
[----:B------:R-:W-:Y:S02]  /*8e9d0*/  IMAD R8, R28, 0x12f, RZ ;  /* 0x0000012f1c087824 */ /* 0x000fe400078e02ff */
[----:B------:R1:W-:Y:S03]  /*8e9e0*/  STL.64 [R1+0x1048], R6 ;  /* 0x0010480601007387 */ /* 0x0003e60000100a00 */
[----:B------:R-:W-:Y:S01]  /*8e9f0*/  LEA.HI.X.SX32 R17, R8, R3, 0x1, P5 ;  /* 0x0000000308117211 */ /* 0x000fe200028f0eff */
[C---:B0-----:R-:W-:Y:S01]  /*8ea00*/  IMAD R13, R28.reuse, 0x13, RZ ;  /* 0x000000131c0d7824 */ /* 0x041fe200078e02ff */
[----:B-1----:R-:W-:Y:S01]  /*8ea10*/  IADD3 R6, P6, R9, R2, RZ ;  /* 0x0000000209067210 */ /* 0x002fe20007fde0ff */
[----:B------:R-:W-:-:S02]  /*8ea20*/  IMAD R12, R28, 0x4c, RZ ;  /* 0x0000004c1c0c7824 */ /* 0x000fc400078e02ff */
[C---:B------:R-:W-:Y:S01]  /*8ea30*/  IMAD R8, R28.reuse, 0x98, RZ ;  /* 0x000000981c087824 */ /* 0x040fe200078e02ff */
[----:B------:R-:W-:Y:S01]  /*8ea40*/  LEA.HI.X.SX32 R7, R13, R3, 0x1, P6 ;  /* 0x000000030d077211 */ /* 0x000fe200030f0eff */
[----:B------:R0:W-:Y:S04]  /*8ea50*/  STL.64 [R1+0x1060], R16 ;  /* 0x0010601001007387 */ /* 0x0001e80000100a00 */
[----:B------:R1:W-:Y:S01]  /*8ea60*/  STL.64 [R1+0xe00], R6 ;  /* 0x000e000601007387 */ /* 0x0003e20000100a00 */
[----:B------:R-:W-:Y:S01]  /*8ea70*/  IMAD R13, R28, 0x130, RZ ;  /* 0x000001301c0d7824 */ /* 0x000fe200078e02ff */
[-C--:B0-----:R-:W-:Y:S02]  /*8ea80*/  IADD3 R16, P5, R12, R2.reuse, RZ ;  /* 0x000000020c107210 */ /* 0x081fe40007fbe0ff */
[----:B-1----:R-:W-:-:S02]  /*8ea90*/  IADD3 R6, P6, R8, R2, RZ ;  /* 0x0000000208067210 */ /* 0x002fc40007fde0ff */
[-C--:B------:R-:W-:Y:S01]  /*8eaa0*/  LEA.HI.X.SX32 R17, R9, R3.reuse, 0x1, P5 ;  /* 0x0000000309117211 */ /* 0x080fe200028f0eff */
[----:B------:R-:W-:Y:S01]  /*8eab0*/  IMAD R9, R28, 0x260, RZ ;  /* 0x000002601c097824 */ /* 0x000fe200078e02ff */
[----:B------:R-:W-:-:S03]  /*8eac0*/  LEA.HI.X.SX32 R7, R12, R3, 0x1, P6 ;  /* 0x000000030c077211 */ /* 0x000fc600030f0eff */
[----:B------:R0:W-:Y:S02]  /*8ead0*/  STL.64 [R1+0xda8], R16 ;  /* 0x000da81001007387 */ /* 0x0001e40000100a00 */
[----:B------:R1:W-:Y:S02]  /*8eae0*/  STL.64 [R1+0xcf0], R6 ;  /* 0x000cf00601007387 */ /* 0x0003e40000100a00 */
[C---:B------:R-:W-:Y:S01]  /*8eaf0*/  IMAD R12, R28.reuse, 0x131, RZ ;  /* 0x000001311c0c7824 */ /* 0x040fe200078e02ff */
[-C--:B0-----:R-:W-:Y:S02]  /*8eb00*/  IADD3 R16, P5, R13, R2.reuse, RZ ;  /* 0x000000020d107210 */ /* 0x081fe40007fbe0ff */
[----:B-1----:R-:W-:Y:S01]  /*8eb10*/  IADD3 R6, P6, R9, R2, RZ ;  /* 0x0000000209067210 */ /* 0x002fe20007fde0ff */
[----:B------:R-:W-:Y:S01]  /*8eb20*/  IMAD R9, R28, 0x262, RZ ;  /* 0x000002621c097824 */ /* 0x000fe200078e02ff */
[----:B------:R-:W-:-:S04]  /*8eb30*/  LEA.HI.X.SX32 R17, R8, R3, 0x1, P5 ;  /* 0x0000000308117211 */ /* 0x000fc800028f0eff */
[----:B------:R-:W-:Y:S02]  /*8eb40*/  IADD3 R8, P5, R9, R2, RZ ;  /* 0x0000000209087210 */ /* 0x000fe40007fbe0ff */
[-C--:B------:R-:W-:Y:S01]  /*8eb50*/  LEA.HI.X.SX32 R7, R13, R3.reuse, 0x1, P6 ;  /* 0x000000030d077211 */ /* 0x080fe200030f0eff */
[----:B------:R0:W-:Y:S01]  /*8eb60*/  STL.64 [R1+0xb50], R16 ;  /* 0x000b501001007387 */ /* 0x0001e20000100a00 */
[----:B------:R-:W-:-:S03]  /*8eb70*/  LEA.HI.X.SX32 R9, R12, R3, 0x1, P5 ;  /* 0x000000030c097211 */ /* 0x000fc600028f0eff */
[----:B------:R-:W-:Y:S02]  /*8eb80*/  STL.64 [R1+0x1058], R6 ;  /* 0x0010580601007387 */ /* 0x000fe40000100a00 */
[----:B------:R1:W-:Y:S02]  /*8eb90*/  STL.64 [R1+0x1050], R8 ;  /* 0x0010500801007387 */ /* 0x0003e40000100a00 */
[C---:B0-----:R-:W-:Y:S02]  /*8eba0*/  IMAD R17, R28.reuse, 0x132, RZ ;  /* 0x000001321c117824 */ /* 0x041fe400078e02ff */
[----:B-1----:R-:W-:-:S03]  /*8ebb0*/  IMAD R8, R28, 0x99, RZ ;  /* 0x000000991c087824 */ /* 0x002fc600078e02ff */
[-C--:B------:R-:W-:Y:S01]  /*8ebc0*/  IADD3 R6, P6, R17, R2.reuse, RZ ;  /* 0x0000000211067210 */ /* 0x080fe20007fde0ff */
[C---:B------:R-:W-:Y:S02]  /*8ebd0*/  IMAD R13, R28.reuse, 0x264, RZ ;  /* 0x000002641c0d7824 */ /* 0x040fe400078e02ff */
[----:B------:R-:W-:Y:S01]  /*8ebe0*/  IMAD R9, R28, 0x266, RZ ;  /* 0x000002661c097824 */ /* 0x000fe200078e02ff */
[----:B------:R-:W-:Y:S01]  /*8ebf0*/  LEA.HI.X.SX32 R7, R8, R3, 0x1, P6 ;  /* 0x0000000308077211 */ /* 0x000fe200030f0eff */
[----:B------:R-:W-:Y:S01]  /*8ec00*/  IMAD R8, R28, 0x133, RZ ;  /* 0x000001331c087824 */ /* 0x000fe200078e02ff */
[----:B------:R-:W-:-:S03]  /*8ec10*/  IADD3 R12, P5, R13, R2, RZ ;  /* 0x000000020d0c7210 */ /* 0x000fc60007fbe0ff */
[----:B------:R0:W-:Y:S01]  /*8ec20*/  STL.64 [R1+0xb48], R6 ;  /* 0x000b480601007387 */ /* 0x0001e20000100a00 */
[----:B------:R-:W-:Y:S01]  /*8ec30*/  LEA.HI.X.SX32 R13, R17, R3, 0x1, P5 ;  /* 0x00000003110d7211 */ /* 0x000fe200028f0eff */
[C---:B------:R-:W-:Y:S01]  /*8ec40*/  IMAD R17, R28.reuse, 0x134, RZ ;  /* 0x000001341c117824 */ /* 0x040fe200078e02ff */
[----:B0-----:R-:W-:Y:S01]  /*8ec50*/  IADD3 R6, P6, R9, R2, RZ ;  /* 0x0000000209067210 */ /* 0x001fe20007fde0ff */
[----:B------:R-:W-:-:S03]  /*8ec60*/  IMAD R9, R28, 0x9a, RZ ;  /* 0x0000009a1c097824 */ /* 0x000fc600078e02ff */
[-C--:B------:R-:W-:Y:S01]  /*8ec70*/  LEA.HI.X.SX32 R7, R8, R3.reuse, 0x1, P6 ;  /* 0x0000000308077211 */ /* 0x080fe200030f0eff */
[----:B------:R0:W-:Y:S01]  /*8ec80*/  STL.64 [R1+0x1068], R12 ;  /* 0x0010680c01007387 */ /* 0x0001e20000100a00 */
[----:B------:R-:W-:Y:S01]  /*8ec90*/  IMAD R8, R28, 0x4d, RZ ;  /* 0x0000004d1c087824 */ /* 0x000fe200078e02ff */
[-C--:B------:R-:W-:Y:S02]  /*8eca0*/  IADD3 R24, P5, R9, R2.reuse, RZ ;  /* 0x0000000209187210 */ /* 0x080fe40007fbe0ff */
[----:B------:R1:W-:Y:S02]  /*8ecb0*/  STL.64 [R1+0x1080], R6 ;  /* 0x0010800601007387 */ /* 0x0003e40000100a00 */
[----:B------:R-:W-:Y:S01]  /*8ecc0*/  LEA.HI.X.SX32 R25, R8, R3, 0x1, P5 ;  /* 0x0000000308197211 */ /* 0x000fe200028f0eff */
[C---:B------:R-:W-:Y:S02]  /*8ecd0*/  IMAD R8, R28.reuse, 0x26a, RZ ;  /* 0x0000026a1c087824 */ /* 0x040fe400078e02ff */
[----:B0-----:R-:W-:Y:S01]  /*8ece0*/  IMAD R13, R28, 0x268, RZ ;  /* 0x000002681c0d7824 */ /* 0x001fe200078e02ff */
[----:B-1----:R-:W-:-:S04]  /*8ecf0*/  IADD3 R6, P6, R17, R2, RZ ;  /* 0x0000000211067210 */ /* 0x002fc80007fde0ff */
[----:B------:R-:W-:Y:S02]  /*8ed00*/  IADD3 R12, P5, R13, R2, RZ ;  /* 0x000000020d0c7210 */ /* 0x000fe40007fbe0ff */
[-C--:B------:R-:W-:Y:S01]  /*8ed10*/  LEA.HI.X.SX32 R7, R9, R3.reuse, 0x1, P6 ;  /* 0x0000000309077211 */ /* 0x080fe200030f0eff */
[----:B------:R-:W-:Y:S01]  /*8ed20*/  STL.64 [R1+0xce8], R24 ;  /* 0x000ce81801007387 */ /* 0x000fe20000100a00 */
[----:B------:R-:W-:-:S03]  /*8ed30*/  LEA.HI.X.SX32 R13, R17, R3, 0x1, P5 ;  /* 0x00000003110d7211 */ /* 0x000fc600028f0eff */
[----:B------:R0:W-:Y:S01]  /*8ed40*/  STL.64 [R1+0xb40], R6 ;  /* 0x000b400601007387 */ /* 0x0001e20000100a00 */
[C---:B------:R-:W-:Y:S02]  /*8ed50*/  IMAD R9, R28.reuse, 0x136, RZ ;  /* 0x000001361c097824 */ /* 0x040fe400078e02ff */
[----:B------:R1:W-:Y:S02]  /*8ed60*/  STL.64 [R1+0x1078], R12 ;  /* 0x0010780c01007387 */ /* 0x0003e40000100a00 */
[C---:B------:R-:W-:Y:S02]  /*8ed70*/  IMAD R17, R28.reuse, 0x9b, RZ ;  /* 0x0000009b1c117824 */ /* 0x040fe400078e02ff */
[----:B------:R-:W-:Y:S01]  /*8ed80*/  IMAD R0, R28, 0x26c, RZ ;  /* 0x0000026c1c007824 */ /* 0x000fe200078e02ff */
[-C--:B0-----:R-:W-:Y:S01]  /*8ed90*/  IADD3 R6, P6, R8, R2.reuse, RZ ;  /* 0x0000000208067210 */ /* 0x081fe20007fde0ff */
[----:B------:R-:W-:Y:S01]  /*8eda0*/  IMAD R8, R28, 0x135, RZ ;  /* 0x000001351c087824 */ /* 0x000fe200078e02ff */
[----:B-1----:R-:W-:-:S04]  /*8edb0*/  IADD3 R12, P5, R9, R2, RZ ;  /* 0x00000002090c7210 */ /* 0x002fc80007fbe0ff */
[-C--:B------:R-:W-:Y:S02]  /*8edc0*/  LEA.HI.X.SX32 R7, R8, R3.reuse, 0x1, P6 ;  /* 0x0000000308077211 */ /* 0x080fe400030f0eff */
[----:B------:R-:W-:-:S03]  /*8edd0*/  LEA.HI.X.SX32 R13, R17, R3, 0x1, P5 ;  /* 0x00000003110d7211 */ /* 0x000fc600028f0eff */
[----:B------:R0:W-:Y:S01]  /*8ede0*/  STL.64 [R1+0x1070], R6 ;  /* 0x0010700601007387 */ /* 0x0001e20000100a00 */
[----:B------:R-:W-:Y:S02]  /*8edf0*/  IMAD R8, R28, 0x26e, RZ ;  /* 0x0000026e1c087824 */ /* 0x000fe400078e02ff */
[----:B------:R1:W-:Y:S01]  /*8ee00*/  STL.64 [R1+0xb38], R12 ;  /* 0x000b380c01007387 */ /* 0x0003e20000100a00 */
[----:B0-----:R-:W-:Y:S01]  /*8ee10*/  IADD3 R6, P6, R0, R2, RZ ;  /* 0x0000000200067210 */ /* 0x001fe20007fde0ff */
[----:B-1----:R-:W-:-:S03]  /*8ee20*/  IMAD R12, R28, 0x4e, RZ ;  /* 0x0000004e1c0c7824 */ /* 0x002fc600078e02ff */
[-C--:B------:R-:W-:Y:S01]  /*8ee30*/  LEA.HI.X.SX32 R7, R9, R3.reuse, 0x1, P6 ;  /* 0x0000000309077211 */ /* 0x080fe200030f0eff */
[----:B------:R-:W-:Y:S01]  /*8ee40*/  IMAD R13, R28, 0x137, RZ ;  /* 0x000001371c0d7824 */ /* 0x000fe200078e02ff */
[-C--:B------:R-:W-:Y:S01]  /*8ee50*/  IADD3 R24, P5, R8, R2.reuse, RZ ;  /* 0x0000000208187210 */ /* 0x080fe20007fbe0ff */
[C---:B------:R-:W-:Y:S02]  /*8ee60*/  IMAD R9, R28.reuse, 0x27, RZ ;  /* 0x000000271c097824 */ /* 0x040fe400078e02ff */
[----:B------:R0:W-:Y:S01]  /*8ee70*/  STL.64 [R1+0x1088], R6 ;  /* 0x0010880601007387 */ /* 0x0001e20000100a00 */
[----:B------:R-:W-:Y:S01]  /*8ee80*/  LEA.HI.X.SX32 R25, R13, R3, 0x1, P5 ;  /* 0x000000030d197211 */ /* 0x000fe200028f0eff */
[C---:B------:R-:W-:Y:S02]  /*8ee90*/  IMAD R8, R28.reuse, 0x9c, RZ ;  /* 0x0000009c1c087824 */ /* 0x040fe400078e02ff */
[----:B------:R-:W-:Y:S01]  /*8eea0*/  IMAD R17, R28, 0x138, RZ ;  /* 0x000001381c117824 */ /* 0x000fe200078e02ff */
[----:B0-----:R-:W-:-:S04]  /*8eeb0*/  IADD3 R6, P6, R12, R2, RZ ;  /* 0x000000020c067210 */ /* 0x001fc80007fde0ff */
[----:B------:R-:W-:Y:S01]  /*8eec0*/  LEA.HI.X.SX32 R7, R9, R3, 0x1, P6 ;  /* 0x0000000309077211 */ /* 0x000fe200030f0eff */
[----:B------:R0:W-:Y:S01]  /*8eed0*/  STL.64 [R1+0x10a0], R24 ;  /* 0x0010a01801007387 */ /* 0x0001e20000100a00 */
[----:B------:R-:W-:-:S03]  /*8eee0*/  IMAD R13, R28, 0x270, RZ ;  /* 0x000002701c0d7824 */ /* 0x000fc600078e02ff */
[----:B------:R1:W-:Y:S01]  /*8eef0*/  STL.64 [R1+0xda0], R6 ;  /* 0x000da00601007387 */ /* 0x0003e20000100a00 */
[----:B------:R-:W-:Y:S01]  /*8ef00*/  IMAD R9, R28, 0x272, RZ ;  /* 0x000002721c097824 */ /* 0x000fe200078e02ff */
[-C--:B0-----:R-:W-:Y:S02]  /*8ef10*/  IADD3 R24, P5, R8, R2.reuse, RZ ;  /* 0x0000000208187210 */ /* 0x081fe40007fbe0ff */
[-C--:B-1----:R-:W-:Y:S02]  /*8ef20*/  IADD3 R6, P6, R17, R2.reuse, RZ ;  /* 0x0000000211067210 */ /* 0x082fe40007fde0ff */
[-C--:B------:R-:W-:Y:S01]  /*8ef30*/  LEA.HI.X.SX32 R25, R12, R3.reuse, 0x1, P5 ;  /* 0x000000030c197211 */ /* 0x080fe200028f0eff */
[----:B------:R-:W-:Y:S01]  /*8ef40*/  IADD3 R12, P5, R13, R2, RZ ;  /* 0x000000020d0c7210 */ /* 0x000fe20007fbe0ff */
[-C--:B------:R-:W-:Y:S01]  /*8ef50*/  LEA.HI.X.SX32 R7, R8, R3.reuse, 0x1, P6 ;  /* 0x0000000308077211 */ /* 0x080fe200030f0eff */
[----:B------:R-:W-:Y:S02]  /*8ef60*/  IMAD R8, R28, 0x139, RZ ;  /* 0x000001391c087824 */ /* 0x000fe400078e02ff */
[----:B------:R-:W-:-:S02]  /*8ef70*/  LEA.HI.X.SX32 R13, R17, R3, 0x1, P5 ;  /* 0x00000003110d7211 */ /* 0x000fc400028f0eff */
[----:B------:R0:W-:Y:S01]  /*8ef80*/  STL.64 [R1+0xb30], R6 ;  /* 0x000b300601007387 */ /* 0x0001e20000100a00 */
[----:B------:R-:W-:Y:S02]  /*8ef90*/  STL.64 [R1+0xce0], R24 ;  /* 0x000ce01801007387 */ /* 0x000fe40000100a00 */
[----:B------:R1:W-:Y:S01]  /*8efa0*/  STL.64 [R1+0x1098], R12 ;  /* 0x0010980c01007387 */ /* 0x0003e20000100a00 */
[-C--:B0-----:R-:W-:Y:S01]  /*8efb0*/  IADD3 R6, P6, R9, R2.reuse, RZ ;  /* 0x0000000209067210 */ /* 0x081fe20007fde0ff */
[C---:B------:R-:W-:Y:S02]  /*8efc0*/  IMAD R9, R28.reuse, 0x13a, RZ ;  /* 0x0000013a1c097824 */ /* 0x040fe400078e02ff */
[----:B-1----:R-:W-:Y:S01]  /*8efd0*/  IMAD R13, R28, 0x274, RZ ;  /* 0x000002741c0d7824 */ /* 0x002fe200078e02ff */
        /* <DEDUP_REMOVED lines=9> */
[----:B------:R-:W-:Y:S01]  /*8f070*/  STL.64 [R1+0xb28], R16 ;  /* 0x000b281001007387 */ /* 0x000fe20000100a00 */
[-C--:B------:R-:W-:Y:S01]  /*8f080*/  IADD3 R24, P5, R13, R2.reuse, RZ ;  /* 0x000000020d187210 */ /* 0x080fe20007fbe0ff */
[C---:B------:R-:W-:Y:S02]  /*8f090*/  IMAD R9, R28.reuse, 0x13b, RZ ;  /* 0x0000013b1c097824 */ /* 0x040fe400078e02ff */
[C---:B------:R-:W-:Y:S01]  /*8f0a0*/  IMAD R13, R28.reuse, 0x4f, RZ ;  /* 0x0000004f1c0d7824 */ /* 0x040fe200078e02ff */
[----:B------:R0:W-:Y:S02]  /*8f0b0*/  STL.64 [R1+0x10a8], R6 ;  /* 0x0010a80601007387 */ /* 0x0001e40000100a00 */
[----:B------:R-:W-:Y:S01]  /*8f0c0*/  LEA.HI.X.SX32 R25, R9, R3, 0x1, P5 ;  /* 0x0000000309197211 */ /* 0x000fe200028f0eff */
[----:B------:R-:W-:Y:S01]  /*8f0d0*/  IMAD R9, R28, 0x278, RZ ;  /* 0x000002781c097824 */ /* 0x000fe200078e02ff */
[----:B0-----:R-:W-:Y:S01]  /*8f0e0*/  IADD3 R6, P6, R8, R2, RZ ;  /* 0x0000000208067210 */ /* 0x001fe20007fde0ff */
[----:B------:R-:W-:-:S03]  /*8f0f0*/  IMAD R17, R28, 0x13c, RZ ;  /* 0x0000013c1c117824 */ /* 0x000fc600078e02ff */
[-C--:B------:R-:W-:Y:S01]  /*8f100*/  LEA.HI.X.SX32 R7, R13, R3.reuse, 0x1, P6 ;  /* 0x000000030d077211 */ /* 0x080fe200030f0eff */
[----:B------:R0:W-:Y:S04]  /*8f110*/  STL.64 [R1+0x10c0], R24 ;  /* 0x0010c01801007387 */ /* 0x0001e80000100a00 */
[----:B------:R1:W-:Y:S01]  /*8f120*/  STL.64 [R1+0xcd8], R6 ;  /* 0x000cd80601007387 */ /* 0x0003e20000100a00 */
[C---:B------:R-:W-:Y:S01]  /*8f130*/  IMAD R13, R28.reuse, 0x13d, RZ ;  /* 0x0000013d1c0d7824 */ /* 0x040fe200078e02ff */
[-C--:B0-----:R-:W-:Y:S02]  /*8f140*/  IADD3 R24, P5, R17, R2.reuse, RZ ;  /* 0x0000000211187210 */ /* 0x081fe40007fbe0ff */
[----:B-1----:R-:W-:Y:S01]  /*8f150*/  IADD3 R6, P6, R9, R2, RZ ;  /* 0x0000000209067210 */ /* 0x002fe20007fde0ff */
[----:B------:R-:W-:Y:S01]  /*8f160*/  IMAD R9, R28, 0x27a, RZ ;  /* 0x0000027a1c097824 */ /* 0x000fe200078e02ff */
[----:B------:R-:W-:-:S04]  /*8f170*/  LEA.HI.X.SX32 R25, R8, R3, 0x1, P5 ;  /* 0x0000000308197211 */ /* 0x000fc800028f0eff */
[-C--:B------:R-:W-:Y:S02]  /*8f180*/  IADD3 R8, P5, R9, R2.reuse, RZ ;  /* 0x0000000209087210 */ /* 0x080fe40007fbe0ff */
[-C--:B------:R-:W-:Y:S01]  /*8f190*/  LEA.HI.X.SX32 R7, R17, R3.reuse, 0x1, P6 ;  /* 0x0000000311077211 */ /* 0x080fe200030f0eff */
[C---:B------:R-:W-:Y:S01]  /*8f1a0*/  IMAD R12, R28.reuse, 0x13e, RZ ;  /* 0x0000013e1c0c7824 */ /* 0x040fe200078e02ff */
[----:B------:R-:W-:Y:S01]  /*8f1b0*/  LEA.HI.X.SX32 R9, R13, R3, 0x1, P5 ;  /* 0x000000030d097211 */ /* 0x000fe200028f0eff */
[----:B------:R-:W-:Y:S02]  /*8f1c0*/  STL.64 [R1+0xb20], R24 ;  /* 0x000b201801007387 */ /* 0x000fe40000100a00 */
[----:B------:R0:W-:Y:S02]  /*8f1d0*/  STL.64 [R1+0x10b8], R6 ;  /* 0x0010b80601007387 */ /* 0x0001e40000100a00 */
[----:B------:R1:W-:Y:S01]  /*8f1e0*/  STL.64 [R1+0x10b0], R8 ;  /* 0x0010b00801007387 */ /* 0x0003e20000100a00 */
[----:B------:R-:W-:Y:S01]  /*8f1f0*/  IMAD R13, R28, 0x27c, RZ ;  /* 0x0000027c1c0d7824 */ /* 0x000fe200078e02ff */
[----:B0-----:R-:W-:Y:S01]  /*8f200*/  IADD3 R6, P6, R12, R2, RZ ;  /* 0x000000020c067210 */ /* 0x001fe20007fde0ff */
[----:B-1----:R-:W-:-:S02]  /*8f210*/  IMAD R8, R28, 0x9f, RZ ;  /* 0x0000009f1c087824 */ /* 0x002fc400078e02ff */
[----:B------:R-:W-:-:S03]  /*8f220*/  IMAD R9, R28, 0x27e, RZ ;  /* 0x0000027e1c097824 */ /* 0x000fc600078e02ff */
[----:B------:R-:W-:Y:S02]  /*8f230*/  LEA.HI.X.SX32 R7, R8, R3, 0x1, P6 ;  /* 0x0000000308077211 */ /* 0x000fe400030f0eff */
[----:B------:R-:W-:-:S03]  /*8f240*/  IADD3 R16, P5, R13, R2, RZ ;  /* 0x000000020d107210 */ /* 0x000fc60007fbe0ff */
[----:B------:R0:W-:Y:S01]  /*8f250*/  STL.64 [R1+0xb18], R6 ;  /* 0x000b180601007387 */ /* 0x0001e20000100a00 */
[-C--:B------:R-:W-:Y:S01]  /*8f260*/  LEA.HI.X.SX32 R17, R12, R3.reuse, 0x1, P5 ;  /* 0x000000030c117211 */ /* 0x080fe200028f0eff */
[C---:B------:R-:W-:Y:S02]  /*8f270*/  IMAD R8, R28.reuse, 0xa, RZ ;  /* 0x0000000a1c087824 */ /* 0x040fe400078e02ff */
[C---:B------:R-:W-:Y:S02]  /*8f280*/  IMAD R13, R28.reuse, 0x14, RZ ;  /* 0x000000141c0d7824 */ /* 0x040fe400078e02ff */
[C---:B------:R-:W-:Y:S01]  /*8f290*/  IMAD R12, R28.reuse, 0x5, RZ ;  /* 0x000000051c0c7824 */ /* 0x040fe200078e02ff */
[----:B0-----:R-:W-:Y:S01]  /*8f2a0*/  IADD3 R6, P6, R9, R2, RZ ;  /* 0x0000000209067210 */ /* 0x001fe20007fde0ff */
[C---:B------:R-:W-:Y:S01]  /*8f2b0*/  IMAD R9, R28.reuse, 0x13f, RZ ;  /* 0x0000013f1c097824 */ /* 0x040fe200078e02ff */
[----:B------:R0:W-:Y:S04]  /*8f2c0*/  STL.64 [R1+0x10c8], R16 ;  /* 0x0010c81001007387 */ /* 0x0001e80000100a00 */
[----:B------:R-:W-:Y:S01]  /*8f2d0*/  LEA.HI.X.SX32 R7, R9, R3, 0x1, P6 ;  /* 0x0000000309077211 */ /* 0x000fe200030f0eff */
[----:B------:R-:W-:-:S04]  /*8f2e0*/  IMAD R9, R28, 0x28, RZ ;  /* 0x000000281c097824 */ /* 0x000fc800078e02ff */
[----:B------:R1:W-:Y:S01]  /*8f2f0*/  STL.64 [R1+0x10e0], R6 ;  /* 0x0010e00601007387 */ /* 0x0003e20000100a00 */
[----:B0-----:R-:W-:-:S04]  /*8f300*/  IADD3 R16, P5, R8, R2, RZ ;  /* 0x0000000208107210 */ /* 0x001fc80007fbe0ff */
        /* <DEDUP_REMOVED lines=9> */
[----:B-1----:R-:W-:Y:S01]  /*8f3a0*/  IADD3 R6, P6, R25, R2, RZ ;  /* 0x0000000219067210 */ /* 0x002fe20007fde0ff */
[C---:B------:R-:W-:Y:S02]  /*8f3b0*/  IMAD R12, R28.reuse, 0x140, RZ ;  /* 0x000001401c0c7824 */ /* 0x040fe400078e02ff */
[----:B------:R0:W-:Y:S01]  /*8f3c0*/  STL.64 [R1+0xdf8], R16 ;  /* 0x000df81001007387 */ /* 0x0001e20000100a00 */
        /* <DEDUP_REMOVED lines=8> */
[----:B------:R-:W-:-:S05]  /*8f450*/  LEA.HI.X.SX32 R7, R8, R3, 0x1, P6 ;  /* 0x0000000308077211 */ /* 0x000fca00030f0eff */
[----:B------:R1:W-:Y:S01]  /*8f460*/  STL.64 [R1+0xb10], R6 ;  /* 0x000b100601007387 */ /* 0x0003e20000100a00 */
[----:B0-----:R-:W-:Y:S01]  /*8f470*/  IADD3 R16, P5, R13, R2, RZ ;  /* 0x000000020d107210 */ /* 0x001fe20007fbe0ff */
[----:B------:R-:W-:-:S03]  /*8f480*/  IMAD R13, R28, 0x141, RZ ;  /* 0x000001411c0d7824 */ /* 0x000fc600078e02ff */
[-C--:B------:R-:W-:Y:S02]  /*8f490*/  LEA.HI.X.SX32 R17, R12, R3.reuse, 0x1, P5 ;  /* 0x000000030c117211 */ /* 0x080fe400028f0eff */
[----:B-1----:R-:W-:Y:S01]  /*8f4a0*/  IADD3 R6, P6, R9, R2, RZ ;  /* 0x0000000209067210 */ /* 0x002fe20007fde0ff */
[C---:B------:R-:W-:Y:S02]  /*8f4b0*/  IMAD R9, R28.reuse, 0x142, RZ ;  /* 0x000001421c097824 */ /* 0x040fe400078e02ff */
[C---:B------:R-:W-:Y:S01]  /*8f4c0*/  IMAD R8, R28.reuse, 0x284, RZ ;  /* 0x000002841c087824 */ /* 0x040fe200078e02ff */
[----:B------:R-:W-:Y:S01]  /*8f4d0*/  LEA.HI.X.SX32 R7, R13, R3, 0x1, P6 ;  /* 0x000000030d077211 */ /* 0x000fe200030f0eff */
[----:B------:R0:W-:Y:S01]  /*8f4e0*/  STL.64 [R1+0x10d8], R16 ;  /* 0x0010d81001007387 */ /* 0x0001e20000100a00 */
[----:B------:R-:W-:-:S03]  /*8f4f0*/  IMAD R13, R28, 0xa1, RZ ;  /* 0x000000a11c0d7824 */ /* 0x000fc600078e02ff */
[----:B------:R1:W-:Y:S01]  /*8f500*/  STL.64 [R1+0x10d0], R6 ;  /* 0x0010d00601007387 */ /* 0x0003e20000100a00 */
[-C--:B0-----:R-:W-:Y:S02]  /*8f510*/  IADD3 R16, P5, R9, R2.reuse, RZ ;  /* 0x0000000209107210 */ /* 0x081fe40007fbe0ff */
[----:B-1----:R-:W-:Y:S02]  /*8f520*/  IADD3 R6, P6, R8, R2, RZ ;  /* 0x0000000208067210 */ /* 0x002fe40007fde0ff */
[-C--:B------:R-:W-:Y:S01]  /*8f530*/  LEA.HI.X.SX32 R17, R13, R3.reuse, 0x1, P5 ;  /* 0x000000030d117211 */ /* 0x080fe200028f0eff */
[C---:B------:R-:W-:Y:S02]  /*8f540*/  IMAD R8, R28.reuse, 0x286, RZ ;  /* 0x000002861c087824 */ /* 0x040fe400078e02ff */
[C---:B------:R-:W-:Y:S01]  /*8f550*/  IMAD R12, R28.reuse, 0xa2, RZ ;  /* 0x000000a21c0c7824 */ /* 0x040fe200078e02ff */
[----:B------:R-:W-:Y:S01]  /*8f560*/  LEA.HI.X.SX32 R7, R9, R3, 0x1, P6 ;  /* 0x0000000309077211 */ /* 0x000fe200030f0eff */
[----:B------:R0:W-:Y:S04]  /*8f570*/  STL.64 [R1+0xb08], R16 ;  /* 0x000b081001007387 */ /* 0x0001e80000100a00 */
[----:B------:R1:W-:Y:S02]  /*8f580*/  STL.64 [R1+0x10e8], R6 ;  /* 0x0010e80601007387 */ /* 0x0003e40000100a00 */
[----:B------:R-:W-:-:S02]  /*8f590*/  IMAD R13, R28, 0x51, RZ ;  /* 0x000000511c0d7824 */ /* 0x000fc400078e02ff */
[----:B------:R-:W-:Y:S01]  /*8f5a0*/  IMAD R9, R28, 0x144, RZ ;  /* 0x000001441c097824 */ /* 0x000fe200078e02ff */
        /* <DEDUP_REMOVED lines=10> */
[----:B-1----:R-:W-:Y:S01]  /*8f650*/  IADD3 R6, P6, R8, R2, RZ ;  /* 0x0000000208067210 */ /* 0x002fe20007fde0ff */
[----:B------:R-:W-:Y:S01]  /*8f660*/  IMAD R8, R28, 0x146, RZ ;  /* 0x000001461c087824 */ /* 0x000fe200078e02ff */
[-C--:B------:R-:W-:Y:S02]  /*8f670*/  LEA.HI.X.SX32 R17, R12, R3.reuse, 0x1, P5 ;  /* 0x000000030c117211 */ /* 0x080fe400028f0eff */
[----:B------:R-:W-:-:S05]  /*8f680*/  LEA.HI.X.SX32 R7, R9, R3, 0x1, P6 ;  /* 0x0000000309077211 */ /* 0x000fca00030f0eff */
[----:B------:R0:W-:Y:S01]  /*8f690*/  STL.64 [R1+0x10f8], R6 ;  /* 0x0010f80601007387 */ /* 0x0001e20000100a00 */
[----:B------:R1:W-:Y:S01]  /*8f6a0*/  STL.64 [R1+0xb00], R16 ;  /* 0x000b001001007387 */ /* 0x0003e20000100a00 */
[-C--:B------:R-:W-:Y:S01]  /*8f6b0*/  IADD3 R24, P5, R13, R2.reuse, RZ ;  /* 0x000000020d187210 */ /* 0x080fe20007fbe0ff */
[C---:B------:R-:W-:Y:S02]  /*8f6c0*/  IMAD R12, R28.reuse, 0x145, RZ ;  /* 0x000001451c0c7824 */ /* 0x040fe400078e02ff */
[C---:B------:R-:W-:Y:S02]  /*8f6d0*/  IMAD R13, R28.reuse, 0x28c, RZ ;  /* 0x0000028c1c0d7824 */ /* 0x040fe400078e02ff */
[----:B------:R-:W-:Y:S01]  /*8f6e0*/  IMAD R9, R28, 0x28e, RZ ;  /* 0x0000028e1c097824 */ /* 0x000fe200078e02ff */
[----:B0-----:R-:W-:Y:S01]  /*8f6f0*/  IADD3 R6, P6, R8, R2, RZ ;  /* 0x0000000208067210 */ /* 0x001fe20007fde0ff */
[----:B-1----:R-:W-:Y:S01]  /*8f700*/  IMAD R17, R28, 0xa3, RZ ;  /* 0x000000a31c117824 */ /* 0x002fe200078e02ff */
[----:B------:R-:W-:-:S04]  /*8f710*/  LEA.HI.X.SX32 R25, R12, R3, 0x1, P5 ;  /* 0x000000030c197211 */ /* 0x000fc800028f0eff */
[----:B------:R-:W-:Y:S01]  /*8f720*/  LEA.HI.X.SX32 R7, R17, R3, 0x1, P6 ;  /* 0x0000000311077211 */ /* 0x000fe200030f0eff */
[----:B------:R-:W-:-:S04]  /*8f730*/  IADD3 R12, P5, R13, R2, RZ ;  /* 0x000000020d0c7210 */ /* 0x000fc80007fbe0ff */
[----:B------:R0:W-:Y:S01]  /*8f740*/  STL.64 [R1+0xaf8], R6 ;  /* 0x000af80601007387 */ /* 0x0001e20000100a00 */
[----:B------:R-:W-:Y:S01]  /*8f750*/  LEA.HI.X.SX32 R13, R8, R3, 0x1, P5 ;  /* 0x00000003080d7211 */ /* 0x000fe200028f0eff */
[C---:B------:R-:W-:Y:S02]  /*8f760*/  IMAD R16, R28.reuse, 0x52, RZ ;  /* 0x000000521c107824 */ /* 0x040fe400078e02ff */
[----:B------:R1:W-:Y:S02]  /*8f770*/  STL.64 [R1+0x10f0], R24 ;  /* 0x0010f01801007387 */ /* 0x0003e40000100a00 */
[C---:B------:R-:W-:Y:S01]  /*8f780*/  IMAD R17, R28.reuse, 0xa4, RZ ;  /* 0x000000a41c117824 */ /* 0x040fe200078e02ff */
[----:B0-----:R-:W-:Y:S01]  /*8f790*/  IADD3 R6, P6, R9, R2, RZ ;  /* 0x0000000209067210 */ /* 0x001fe20007fde0ff */
[C---:B------:R-:W-:Y:S01]  /*8f7a0*/  IMAD R9, R28.reuse, 0x147, RZ ;  /* 0x000001471c097824 */ /* 0x040fe200078e02ff */
[----:B------:R0:W-:Y:S01]  /*8f7b0*/  STL.64 [R1+0x1108], R12 ;  /* 0x0011080c01007387 */ /* 0x0001e20000100a00 */
[----:B-1----:R-:W-:-:S03]  /*8f7c0*/  IMAD R25, R28, 0x29, RZ ;  /* 0x000000291c197824 */ /* 0x002fc600078e02ff */
        /* <DEDUP_REMOVED lines=10> */
[----:B0-----:R-:W-:-:S04]  /*8f870*/  IADD3 R12, P5, R9, R2, RZ ;  /* 0x00000002090c7210 */ /* 0x001fc80007fbe0ff */
[-C--:B------:R-:W-:Y:S02]  /*8f880*/  LEA.HI.X.SX32 R13, R17, R3.reuse, 0x1, P5 ;  /* 0x00000003110d7211 */ /* 0x080fe400028f0eff */
[----:B-1----:R-:W-:Y:S01]  /*8f890*/  IADD3 R6, P6, R8, R2, RZ ;  /* 0x0000000208067210 */ /* 0x002fe20007fde0ff */
[C---:B------:R-:W-:Y:S02]  /*8f8a0*/  IMAD R8, R28.reuse, 0x292, RZ ;  /* 0x000002921c087824 */ /* 0x040fe400078e02ff */
[----:B------:R0:W-:Y:S01]  /*8f8b0*/  STL.64 [R1+0xaf0], R12 ;  /* 0x000af00c01007387 */ /* 0x0001e20000100a00 */
[C---:B------:R-:W-:Y:S01]  /*8f8c0*/  IMAD R16, R28.reuse, 0x149, RZ ;  /* 0x000001491c107824 */ /* 0x040fe200078e02ff */
[----:B------:R-:W-:Y:S01]  /*8f8d0*/  LEA.HI.X.SX32 R7, R9, R3, 0x1, P6 ;  /* 0x0000000309077211 */ /* 0x000fe200030f0eff */
[C---:B------:R-:W-:Y:S02]  /*8f8e0*/  IMAD R17, R28.reuse, 0x14a, RZ ;  /* 0x0000014a1c117824 */ /* 0x040fe400078e02ff */
[----:B------:R-:W-:-:S02]  /*8f8f0*/  IMAD R9, R28, 0xa5, RZ ;  /* 0x000000a51c097824 */ /* 0x000fc400078e02ff */
[----:B------:R1:W-:Y:S01]  /*8f900*/  STL.64 [R1+0x1118], R6 ;  /* 0x0011180601007387 */ /* 0x0003e20000100a00 */
[----:B0-----:R-:W-:Y:S01]  /*8f910*/  IADD3 R12, P5, R8, R2, RZ ;  /* 0x00000002080c7210 */ /* 0x001fe20007fbe0ff */
[----:B------:R-:W-:-:S03]  /*8f920*/  IMAD R8, R28, 0x294, RZ ;  /* 0x000002941c087824 */ /* 0x000fc600078e02ff */
[----:B------:R-:W-:Y:S02]  /*8f930*/  LEA.HI.X.SX32 R13, R16, R3, 0x1, P5 ;  /* 0x00000003100d7211 */ /* 0x000fe400028f0eff */
[----:B-1----:R-:W-:-:S03]  /*8f940*/  IADD3 R6, P6, R17, R2, RZ ;  /* 0x0000000211067210 */ /* 0x002fc60007fde0ff */
[----:B------:R0:W-:Y:S01]  /*8f950*/  STL.64 [R1+0x1110], R12 ;  /* 0x0011100c01007387 */ /* 0x0001e20000100a00 */
[----:B------:R-:W-:Y:S01]  /*8f960*/  LEA.HI.X.SX32 R7, R9, R3, 0x1, P6 ;  /* 0x0000000309077211 */ /* 0x000fe200030f0eff */
[----:B------:R-:W-:-:S04]  /*8f970*/  IMAD R9, R28, 0x14b, RZ ;  /* 0x0000014b1c097824 */ /* 0x000fc800078e02ff */
[----:B------:R3:W-:Y:S01]  /*8f980*/  STL.64 [R1+0xae8], R6 ;  /* 0x000ae80601007387 */ /* 0x0007e20000100a00 */
[----:B0-----:R-:W-:-:S04]  /*8f990*/  IADD3 R12, P5, R8, R2, RZ ;  /* 0x00000002080c7210 */ /* 0x001fc80007fbe0ff */
[-C--:B------:R-:W-:Y:S02]  /*8f9a0*/  LEA.HI.X.SX32 R13, R17, R3.reuse, 0x1, P5 ;  /* 0x00000003110d7211 */ /* 0x080fe400028f0eff */
[-C--:B---3--:R-:W-:Y:S01]  /*8f9b0*/  IADD3 R6, P6, R21, R2.reuse, RZ ;  /* 0x0000000215067210 */ /* 0x088fe20007fde0ff */
[C---:B------:R-:W-:Y:S02]  /*8f9c0*/  IMAD R8, R28.reuse, 0xa6, RZ ;  /* 0x000000a61c087824 */ /* 0x040fe400078e02ff */
[----:B------:R0:W-:Y:S01]  /*8f9d0*/  STL.64 [R1+0x1128], R12 ;  /* 0x0011280c01007387 */ /* 0x0001e20000100a00 */
[----:B------:R-:W-:Y:S01]  /*8f9e0*/  LEA.HI.X.SX32 R7, R9, R3, 0x1, P6 ;  /* 0x0000000309077211 */ /* 0x000fe200030f0eff */
[----:B------:R-:W-:Y:S01]  /*8f9f0*/  IMAD R9, R28, 0x53, RZ ;  /* 0x000000531c097824 */ /* 0x000fe200078e02ff */
[----:B------:R-:W-:-:S03]  /*8fa00*/  IADD3 R16, P5, R8, R2, RZ ;  /* 0x0000000208107210 */ /* 0x000fc60007fbe0ff */
[----:B------:R1:W-:Y:S01]  /*8fa10*/  STL.64 [R1+0x1140], R6 ;  /* 0x0011400601007387 */ /* 0x0003e20000100a00 */
[C---:B0-----:R-:W-:Y:S01]  /*8fa20*/  IMAD R12, R28.reuse, 0x14c, RZ ;  /* 0x0000014c1c0c7824 */ /* 0x041fe200078e02ff */
[----:B------:R-:W-:Y:S01]  /*8fa30*/  LEA.HI.X.SX32 R17, R9, R3, 0x1, P5 ;  /* 0x0000000309117211 */ /* 0x000fe200028f0eff */
[----:B------:R-:W-:-:S03]  /*8fa40*/  IMAD R13, R28, 0x298, RZ ;  /* 0x000002981c0d7824 */ /* 0x000fc600078e02ff */
[----:B-1----:R-:W-:Y:S01]  /*8fa50*/  IADD3 R6, P6, R12, R2, RZ ;  /* 0x000000020c067210 */ /* 0x002fe20007fde0ff */
[----:B------:R-:W-:-:S03]  /*8fa60*/  IMAD R9, R28, 0x29a, RZ ;  /* 0x0000029a1c097824 */ /* 0x000fc600078e02ff */
[-C--:B------:R-:W-:Y:S01]  /*8fa70*/  LEA.HI.X.SX32 R7, R8, R3.reuse, 0x1, P6 ;  /* 0x0000000308077211 */ /* 0x080fe200030f0eff */
[----:B------:R0:W-:Y:S04]  /*8fa80*/  STL.64 [R1+0xcb8], R16 ;  /* 0x000cb81001007387 */ /* 0x0001e80000100a00 */
[----:B------:R1:W-:Y:S01]  /*8fa90*/  STL.64 [R1+0xae0], R6 ;  /* 0x000ae00601007387 */ /* 0x0003e20000100a00 */
[-C--:B0-----:R-:W-:Y:S01]  /*8faa0*/  IADD3 R16, P5, R13, R2.reuse, RZ ;  /* 0x000000020d107210 */ /* 0x081fe20007fbe0ff */
[----:B------:R-:W-:Y:S01]  /*8fab0*/  IMAD R13, R28, 0x14d, RZ ;  /* 0x0000014d1c0d7824 */ /* 0x000fe200078e02ff */
[----:B-1----:R-:W-:Y:S02]  /*8fac0*/  IADD3 R6, P6, R9, R2, RZ ;  /* 0x0000000209067210 */ /* 0x002fe40007fde0ff */
[-C--:B------:R-:W-:Y:S01]  /*8fad0*/  LEA.HI.X.SX32 R17, R12, R3.reuse, 0x1, P5 ;  /* 0x000000030c117211 */ /* 0x080fe200028f0eff */
[C---:B------:R-:W-:Y:S01]  /*8fae0*/  IMAD R9, R28.reuse, 0x29c, RZ ;  /* 0x0000029c1c097824 */ /* 0x040fe200078e02ff */
[----:B------:R-:W-:Y:S01]  /*8faf0*/  LEA.HI.X.SX32 R7, R13, R3, 0x1, P6 ;  /* 0x000000030d077211 */ /* 0x000fe200030f0eff */
[----:B------:R-:W-:-:S02]  /*8fb00*/  IMAD R8, R28, 0x14e, RZ ;  /* 0x0000014e1c087824 */ /* 0x000fc400078e02ff */
[----:B------:R-:W-:Y:S02]  /*8fb10*/  STL.64 [R1+0x1138], R16 ;  /* 0x0011381001007387 */ /* 0x000fe40000100a00 */
[----:B------:R0:W-:Y:S02]  /*8fb20*/  STL.64 [R1+0x1130], R6 ;  /* 0x0011300601007387 */ /* 0x0001e40000100a00 */
[C---:B------:R-:W-:Y:S01]  /*8fb30*/  IMAD R13, R28.reuse, 0x29e, RZ ;  /* 0x0000029e1c0d7824 */ /* 0x040fe200078e02ff */
[-C--:B0-----:R-:W-:Y:S01]  /*8fb40*/  IADD3 R6, P6, R9, R2.reuse, RZ ;  /* 0x0000000209067210 */ /* 0x081fe20007fde0ff */
[----:B------:R-:W-:Y:S01]  /*8fb50*/  IMAD R9, R28, 0xa7, RZ ;  /* 0x000000a71c097824 */ /* 0x000fe200078e02ff */
[----:B------:R-:W-:-:S04]  /*8fb60*/  IADD3 R16, P5, R8, R2, RZ ;  /* 0x0000000208107210 */ /* 0x000fc80007fbe0ff */
[----:B------:R-:W-:Y:S01]  /*8fb70*/  LEA.HI.X.SX32 R17, R9, R3, 0x1, P5 ;  /* 0x0000000309117211 */ /* 0x000fe200028f0eff */
[----:B------:R-:W-:-:S04]  /*8fb80*/  IMAD R25, R28, 0x14f, RZ ;  /* 0x0000014f1c197824 */ /* 0x000fc800078e02ff */
        /* <DEDUP_REMOVED lines=11> */
[----:B-1----:R-:W-:Y:S02]  /*8fc40*/  IADD3 R16, P5, R12, R2, RZ ;  /* 0x000000020c107210 */ /* 0x002fe40007fbe0ff */
[-C--:B------:R-:W-:Y:S01]  /*8fc50*/  LEA.HI.X.SX32 R7, R13, R3.reuse, 0x1, P6 ;  /* 0x000000030d077211 */ /* 0x080fe200030f0eff */
[----:B------:R-:W-:Y:S01]  /*8fc60*/  IMAD R13, R28, 0x150, RZ ;  /* 0x000001501c0d7824 */ /* 0x000fe200078e02ff */
[----:B------:R-:W-:-:S03]  /*8fc70*/  LEA.HI.X.SX32 R17, R9, R3, 0x1, P5 ;  /* 0x0000000309117211 */ /* 0x000fc600028f0eff */
[----:B------:R0:W-:Y:S02]  /*8fc80*/  STL.64 [R1+0xdf0], R6 ;  /* 0x000df00601007387 */ /* 0x0001e40000100a00 */
[----:B------:R1:W-:Y:S01]  /*8fc90*/  STL.64 [R1+0xd88], R16 ;  /* 0x000d881001007387 */ /* 0x0003e20000100a00 */
[-C--:B0-----:R-:W-:Y:S02]  /*8fca0*/  IADD3 R6, P6, R8, R2.reuse, RZ ;  /* 0x0000000208067210 */ /* 0x081fe40007fde0ff */
[----:B-1----:R-:W-:Y:S02]  /*8fcb0*/  IADD3 R16, P5, R13, R2, RZ ;  /* 0x000000020d107210 */ /* 0x002fe40007fbe0ff */
[-C--:B------:R-:W-:Y:S02]  /*8fcc0*/  LEA.HI.X.SX32 R7, R12, R3.reuse, 0x1, P6 ;  /* 0x000000030c077211 */ /* 0x080fe400030f0eff */
[----:B------:R-:W-:-:S03]  /*8fcd0*/  LEA.HI.X.SX32 R17, R8, R3, 0x1, P5 ;  /* 0x0000000308117211 */ /* 0x000fc600028f0eff */
[----:B------:R-:W-:Y:S02]  /*8fce0*/  STL.64 [R1+0xcb0], R6 ;  /* 0x000cb00601007387 */ /* 0x000fe40000100a00 */
[----:B------:R0:W-:Y:S02]  /*8fcf0*/  STL.64 [R1+0xad0], R16 ;  /* 0x000ad01001007387 */ /* 0x0001e40000100a00 */
[----:B0-----:R-:W2:Y:S01]  /*8fd00*/  LDL.LU R16, [R1+0x2f60] ;  /* 0x002f600001107983 */ /* 0x001ea20000300800 */
[----:B------:R-:W-:-:S05]  /*8fd10*/  IMAD R9, R28, 0x2a0, RZ ;  /* 0x000002a01c097824 */ /* 0x000fca00078e02ff */
[----:B------:R-:W-:Y:S01]  /*8fd20*/  IADD3 R6, P6, R9, R2, RZ ;  /* 0x0000000209067210 */ /* 0x000fe20007fde0ff */
[C---:B------:R-:W-:Y:S02]  /*8fd30*/  IMAD R9, R28.reuse, 0x2a2, RZ ;  /* 0x000002a21c097824 */ /* 0x040fe400078e02ff */
[----:B------:R-:W-:-:S03]  /*8fd40*/  IMAD R12, R28, 0x151, RZ ;  /* 0x000001511c0c7824 */ /* 0x000fc600078e02ff */
[----:B------:R-:W-:Y:S02]  /*8fd50*/  IADD3 R8, P5, R9, R2, RZ ;  /* 0x0000000209087210 */ /* 0x000fe40007fbe0ff */
[-C--:B------:R-:W-:Y:S01]  /*8fd60*/  LEA.HI.X.SX32 R7, R13, R3.reuse, 0x1, P6 ;  /* 0x000000030d077211 */ /* 0x080fe200030f0eff */
[----:B------:R-:W-:Y:S01]  /*8fd70*/  IMAD R25, R28, 0x152, RZ ;  /* 0x000001521c197824 */ /* 0x000fe200078e02ff */
[----:B------:R-:W-:-:S03]  /*8fd80*/  LEA.HI.X.SX32 R9, R12, R3, 0x1, P5 ;  /* 0x000000030c097211 */ /* 0x000fc600028f0eff */
[----:B------:R0:W-:Y:S02]  /*8fd90*/  STL.64 [R1+0x1158], R6 ;  /* 0x0011580601007387 */ /* 0x0001e40000100a00 */
[----:B------:R1:W-:Y:S02]  /*8fda0*/  STL.64 [R1+0x1150], R8 ;  /* 0x0011500801007387 */ /* 0x0003e40000100a00 */
[C---:B------:R-:W-:Y:S01]  /*8fdb0*/  IMAD R13, R28.reuse, 0x2a4, RZ ;  /* 0x000002a41c0d7824 */ /* 0x040fe200078e02ff */
[----:B0-----:R-:W-:Y:S01]  /*8fdc0*/  IADD3 R6, P6, R25, R2, RZ ;  /* 0x0000000219067210 */ /* 0x001fe20007fde0ff */
[C---:B-1----:R-:W-:Y:S02]  /*8fdd0*/  IMAD R8, R28.reuse, 0xa9, RZ ;  /* 0x000000a91c087824 */ /* 0x042fe400078e02ff */
[----:B------:R-:W-:-:S03]  /*8fde0*/  IMAD R9, R28, 0x2a6, RZ ;  /* 0x000002a61c097824 */ /* 0x000fc600078e02ff */
[----:B------:R-:W-:Y:S02]  /*8fdf0*/  LEA.HI.X.SX32 R7, R8, R3, 0x1, P6 ;  /* 0x0000000308077211 */ /* 0x000fe400030f0eff */
[----:B------:R-:W-:-:S03]  /*8fe00*/  IADD3 R12, P5, R13, R2, RZ ;  /* 0x000000020d0c7210 */ /* 0x000fc60007fbe0ff */
[----:B------:R0:W-:Y:S01]  /*8fe10*/  STL.64 [R1+0xac8], R6 ;  /* 0x000ac80601007387 */ /* 0x0001e20000100a00 */
[-C--:B------:R-:W-:Y:S01]  /*8fe20*/  LEA.HI.X.SX32 R13, R25, R3.reuse, 0x1, P5 ;  /* 0x00000003190d7211 */ /* 0x080fe200028f0eff */
[C---:B------:R-:W-:Y:S02]  /*8fe30*/  IMAD R8, R28.reuse, 0xaa, RZ ;  /* 0x000000aa1c087824 */ /* 0x040fe400078e02ff */
[C---:B------:R-:W-:Y:S01]  /*8fe40*/  IMAD R17, R28.reuse, 0x154, RZ ;  /* 0x000001541c117824 */ /* 0x040fe200078e02ff */
[----:B0-----:R-:W-:Y:S01]  /*8fe50*/  IADD3 R6, P6, R9, R2, RZ ;  /* 0x0000000209067210 */ /* 0x001fe20007fde0ff */
[----:B------:R-:W-:Y:S01]  /*8fe60*/  IMAD R9, R28, 0x153, RZ ;  /* 0x000001531c097824 */ /* 0x000fe200078e02ff */
[----:B------:R0:W-:Y:S04]  /*8fe70*/  STL.64 [R1+0x1168], R12 ;  /* 0x0011680c01007387 */ /* 0x0001e80000100a00 */
[----:B------:R-:W-:-:S02]  /*8fe80*/  LEA.HI.X.SX32 R7, R9, R3, 0x1, P6 ;  /* 0x0000000309077211 */ /* 0x000fc400030f0eff */
[----:B------:R-:W-:-:S03]  /*8fe90*/  IADD3 R24, P5, R8, R2, RZ ;  /* 0x0000000208187210 */ /* 0x000fc60007fbe0ff */
[----:B------:R1:W-:Y:S01]  /*8fea0*/  STL.64 [R1+0x1180], R6 ;  /* 0x0011800601007387 */ /* 0x0003e20000100a00 */
[----:B0-----:R-:W-:Y:S01]  /*8feb0*/  IADD3 R12, P6, R17, R2, RZ ;  /* 0x00000002110c7210 */ /* 0x001fe20007fde0ff */
[----:B------:R-:W-:-:S03]  /*8fec0*/  IMAD R9, R28, 0x2aa, RZ ;  /* 0x000002aa1c097824 */ /* 0x000fc600078e02ff */
[----:B------:R-:W-:Y:S01]  /*8fed0*/  LEA.HI.X.SX32 R13, R8, R3, 0x1, P6 ;  /* 0x00000003080d7211 */ /* 0x000fe200030f0eff */
[C---:B-1----:R-:W-:Y:S02]  /*8fee0*/  IMAD R6, R28.reuse, 0x55, RZ ;  /* 0x000000551c067824 */ /* 0x042fe400078e02ff */
[----:B------:R-:W-:-:S03]  /*8fef0*/  IMAD R7, R28, 0x2a8, RZ ;  /* 0x000002a81c077824 */ /* 0x000fc600078e02ff */
[-C--:B------:R-:W-:Y:S02]  /*8ff00*/  LEA.HI.X.SX32 R25, R6, R3.reuse, 0x1, P5 ;  /* 0x0000000306197211 */ /* 0x080fe400028f0eff */
[----:B------:R-:W-:Y:S01]  /*8ff10*/  IADD3 R6, P5, R7, R2, RZ ;  /* 0x0000000207067210 */ /* 0x000fe20007fbe0ff */
[----:B------:R0:W-:Y:S01]  /*8ff20*/  STL.64 [R1+0xac0], R12 ;  /* 0x000ac00c01007387 */ /* 0x0001e20000100a00 */
[C---:B------:R-:W-:Y:S02]  /*8ff30*/  IMAD R8, R28.reuse, 0x155, RZ ;  /* 0x000001551c087824 */ /* 0x040fe400078e02ff */
[----:B------:R-:W-:Y:S01]  /*8ff40*/  LEA.HI.X.SX32 R7, R17, R3, 0x1, P5 ;  /* 0x0000000311077211 */ /* 0x000fe200028f0eff */
[----:B------:R-:W-:Y:S01]  /*8ff50*/  STL.64 [R1+0xca8], R24 ;  /* 0x000ca81801007387 */ /* 0x000fe20000100a00 */
[----:B------:R-:W-:-:S03]  /*8ff60*/  IMAD R17, R28, 0xab, RZ ;  /* 0x000000ab1c117824 */ /* 0x000fc600078e02ff */
[----:B------:R-:W-:Y:S01]  /*8ff70*/  STL.64 [R1+0x1178], R6 ;  /* 0x0011780601007387 */ /* 0x000fe20000100a00 */
[----:B0-----:R-:W-:Y:S01]  /*8ff80*/  IADD3 R12, P6, R9, R2, RZ ;  /* 0x00000002090c7210 */ /* 0x001fe20007fde0ff */
[----:B------:R-:W-:-:S03]  /*8ff90*/  IMAD R9, R28, 0x2ac, RZ ;  /* 0x000002ac1c097824 */ /* 0x000fc600078e02ff */
[----:B------:R-:W-:Y:S02]  /*8ffa0*/  LEA.HI.X.SX32 R13, R8, R3, 0x1, P6 ;  /* 0x00000003080d7211 */ /* 0x000fe400030f0eff */
[----:B------:R-:W-:-:S03]  /*8ffb0*/  IADD3 R8, P6, R9, R2, RZ ;  /* 0x0000000209087210 */ /* 0x000fc60007fde0ff */
[----:B------:R0:W-:Y:S02]  /*8ffc0*/  STL.64 [R1+0x1170], R12 ;  /* 0x0011700c01007387 */ /* 0x0001e40000100a00 */
[C---:B0-----:R-:W-:Y:S02]  /*8ffd0*/  IMAD R13, R28.reuse, 0x2ae, RZ ;  /* 0x000002ae1c0d7824 */ /* 0x041fe400078e02ff */
[----:B------:R-:W-:Y:S01]  /*8ffe0*/  IMAD R12, R28, 0x56, RZ ;  /* 0x000000561c0c7824 */ /* 0x000fe200078e02ff */
[CC--:B--2---:R-:W-:Y:S02]  /*8fff0*/  IADD3 R6, P5, R16.reuse, R2.reuse, RZ ;  /* 0x0000000210067210 */ /* 0x0c4fe40007fbe0ff */
[-C--:B------:R-:W-:Y:S02]  /*90000*/  LEA.HI.X.SX32 R9, R16, R3.reuse, 0x1, P6 ;  /* 0x0000000310097211 */ /* 0x080fe400030f0eff */
[----:B------:R-:W-:Y:S01]  /*90010*/  LEA.HI.X.SX32 R7, R17, R3, 0x1, P5 ;  /* 0x0000000311077211 */ /* 0x000fe200028f0eff */
[----:B------:R-:W-:-:S04]  /*90020*/  IADD3 R16, P6, R12, R2, RZ ;  /* 0x000000020c107210 */ /* 0x000fc80007fde0ff */
[----:B------:R0:W-:Y:S01]  /*90030*/  STL.64 [R1+0xab8], R6 ;  /* 0x000ab80601007387 */ /* 0x0001e20000100a00 */
[----:B------:R1:W-:Y:S01]  /*90040*/  STL.64 [R1+0x1188], R8 ;  /* 0x0011880801007387 */ /* 0x0003e20000100a00 */
[----:B0-----:R-:W-:Y:S01]  /*90050*/  IADD3 R6, P5, R13, R2, RZ ;  /* 0x000000020d067210 */ /* 0x001fe20007fbe0ff */
[C---:B------:R-:W-:Y:S02]  /*90060*/  IMAD R13, R28.reuse, 0x157, RZ ;  /* 0x000001571c0d7824 */ /* 0x040fe400078e02ff */
[----:B-1----:R-:W-:-:S03]  /*90070*/  IMAD R9, R28, 0x2b, RZ ;  /* 0x0000002b1c097824 */ /* 0x002fc600078e02ff */
[-C--:B------:R-:W-:Y:S02]  /*90080*/  LEA.HI.X.SX32 R7, R13, R3.reuse, 0x1, P5 ;  /* 0x000000030d077211 */ /* 0x080fe400028f0eff */
[----:B------:R-:W-:-:S03]  /*90090*/  LEA.HI.X.SX32 R17, R9, R3, 0x1, P6 ;  /* 0x0000000309117211 */ /* 0x000fc600030f0eff */
[----:B------:R-:W-:Y:S02]  /*900a0*/  STL.64 [R1+0x11a0], R6 ;  /* 0x0011a00601007387 */ /* 0x000fe40000100a00 */
[----:B------:R0:W-:Y:S02]  /*900b0*/  STL.64 [R1+0xd80], R16 ;  /* 0x000d801001007387 */ /* 0x0001e40000100a00 */
[----:B0-----:R-:W2:Y:S01]  /*900c0*/  LDL.LU R17, [R1+0x2f5c] ;  /* 0x002f5c0001117983 */ /* 0x001ea20000300800 */
[C---:B------:R-:W-:Y:S02]  /*900d0*/  IMAD R8, R28.reuse, 0xac, RZ ;  /* 0x000000ac1c087824 */ /* 0x040fe400078e02ff */
[C---:B------:R-:W-:Y:S02]  /*900e0*/  IMAD R25, R28.reuse, 0x158, RZ ;  /* 0x000001581c197824 */ /* 0x040fe400078e02ff */
[C---:B------:R-:W-:Y:S02]  /*900f0*/  IMAD R16, R28.reuse, 0x2fa, RZ ;  /* 0x000002fa1c107824 */ /* 0x040fe400078e02ff */
[----:B------:R-:W-:Y:S01]  /*90100*/  IMAD R13, R28, 0x2b0, RZ ;  /* 0x000002b01c0d7824 */ /* 0x000fe200078e02ff */
[----:B------:R-:W-:-:S02]  /*90110*/  IADD3 R6, P5, R8, R2, RZ ;  /* 0x0000000208067210 */ /* 0x000fc40007fbe0ff */
[-C--:B------:R-:W-:Y:S01]  /*90120*/  IADD3 R26, P6, R25, R2.reuse, RZ ;  /* 0x00000002191a7210 */ /* 0x080fe20007fde0ff */
[----:B------:R-:W-:Y:S01]  /*90130*/  IMAD R9, R28, 0x2b2, RZ ;  /* 0x000002b21c097824 */ /* 0x000fe200078e02ff */
[----:B------:R-:W-:Y:S01]  /*90140*/  LEA.HI.X.SX32 R7, R12, R3, 0x1, P5 ;  /* 0x000000030c077211 */ /* 0x000fe200028f0eff */
[----:B------:R-:W-:-:S04]  /*90150*/  IADD3 R12, P5, R13, R2, RZ ;  /* 0x000000020d0c7210 */ /* 0x000fc80007fbe0ff */
[-C--:B------:R-:W-:Y:S01]  /*90160*/  LEA.HI.X.SX32 R13, R25, R3.reuse, 0x1, P5 ;  /* 0x00000003190d7211 */ /* 0x080fe200028f0eff */
[C---:B------:R-:W-:Y:S02]  /*90170*/  IMAD R21, R28.reuse, 0x2f0, RZ ;  /* 0x000002f01c157824 */ /* 0x040fe400078e02ff */
[C---:B------:R-:W-:Y:S02]  /*90180*/  IMAD R25, R28.reuse, 0x15c, RZ ;  /* 0x0000015c1c197824 */ /* 0x040fe400078e02ff */
[----:B------:R-:W-:Y:S01]  /*90190*/  IMAD R24, R28, 0x2b8, RZ ;  /* 0x000002b81c187824 */ /* 0x000fe200078e02ff */
[----:B--2---:R0:W-:Y:S01]  /*901a0*/  STL.64 [R1+0x2f38], R16 ;  /* 0x002f381001007387 */ /* 0x0041e20000100a00 */
[----:B------:R-:W-:Y:S02]  /*901b0*/  STL [R1+0xab0], R26 ;  /* 0x000ab01a01007387 */ /* 0x000fe40000100800 */
[----:B0-----:R-:W-:Y:S01]  /*901c0*/  IMAD.MOV.U32 R17, RZ, RZ, R27 ;  /* 0x000000ffff117224 */ /* 0x001fe200078e001b */
[----:B------:R-:W-:-:S02]  /*901d0*/  LEA.HI.X.SX32 R17, R8, R3, 0x1, P6 ;  /* 0x0000000308117211 */ /* 0x000fc400030f0eff */
[----:B------:R-:W-:Y:S01]  /*901e0*/  MOV R16, R26 ;  /* 0x0000001a00107202 */ /* 0x000fe20000000f00 */
[C---:B------:R-:W-:Y:S01]  /*901f0*/  IMAD R8, R28.reuse, 0x159, RZ ;  /* 0x000001591c087824 */ /* 0x040fe200078e02ff */
[----:B------:R-:W2:Y:S01]  /*90200*/  LDL.LU R27, [R1+0x2f58] ;  /* 0x002f5800011b7983 */ /* 0x000ea20000300800 */
[-C--:B------:R-:W-:Y:S01]  /*90210*/  IADD3 R16, P6, R9, R2.reuse, RZ ;  /* 0x0000000209107210 */ /* 0x080fe20007fde0ff */
[----:B------:R0:W-:Y:S02]  /*90220*/  STL.64 [R1+0xca0], R6 ;  /* 0x000ca00601007387 */ /* 0x0001e40000100a00 */
[----:B------:R-:W-:Y:S01]  /*90230*/  IMAD R9, R28, 0x2b4, RZ ;  /* 0x000002b41c097824 */ /* 0x000fe200078e02ff */
[----:B0-----:R-:W3:Y:S01]  /*90240*/  LDL.LU.64 R6, [R1+0x2f50] ;  /* 0x002f500001067983 */ /* 0x001ee20000300a00 */
[----:B------:R0:W-:Y:S02]  /*90250*/  STL [R1+0xab4], R17 ;  /* 0x000ab41101007387 */ /* 0x0001e40000100800 */
[----:B------:R1:W-:Y:S01]  /*90260*/  STL.64 [R1+0x1198], R12 ;  /* 0x0011980c01007387 */ /* 0x0003e20000100a00 */
[----:B0-----:R-:W-:Y:S01]  /*90270*/  LEA.HI.X.SX32 R17, R8, R3, 0x1, P6 ;  /* 0x0000000308117211 */ /* 0x001fe200030f0eff */
[----:B------:R-:W-:Y:S01]  /*90280*/  IMAD R8, R28, 0xad, RZ ;  /* 0x000000ad1c087824 */ /* 0x000fe200078e02ff */
[----:B-1----:R-:W-:-:S03]  /*90290*/  IADD3 R12, P5, R20, R2, RZ ;  /* 0x00000002140c7210 */ /* 0x002fc60007fbe0ff */
[----:B------:R0:W-:Y:S01]  /*902a0*/  STL.64 [R1+0x1190], R16 ;  /* 0x0011901001007387 */ /* 0x0001e20000100a00 */
[----:B------:R-:W-:Y:S01]  /*902b0*/  LEA.HI.X.SX32 R13, R8, R3, 0x1, P5 ;  /* 0x00000003080d7211 */ /* 0x000fe200028f0eff */
[----:B------:R-:W-:-:S04]  /*902c0*/  IMAD R8, R28, 0xae, RZ ;  /* 0x000000ae1c087824 */ /* 0x000fc800078e02ff */
[----:B------:R1:W-:Y:S01]  /*902d0*/  STL.64 [R1+0xaa8], R12 ;  /* 0x000aa80c01007387 */ /* 0x0003e20000100a00 */
[----:B0-----:R-:W-:Y:S01]  /*902e0*/  IADD3 R16, P6, R9, R2, RZ ;  /* 0x0000000209107210 */ /* 0x001fe20007fde0ff */
[----:B------:R-:W-:-:S03]  /*902f0*/  IMAD R9, R28, 0x2b6, RZ ;  /* 0x000002b61c097824 */ /* 0x000fc600078e02ff */
[-C--:B------:R-:W-:Y:S02]  /*90300*/  LEA.HI.X.SX32 R17, R20, R3.reuse, 0x1, P6 ;  /* 0x0000000314117211 */ /* 0x080fe400030f0eff */
[-C--:B-1----:R-:W-:Y:S01]  /*90310*/  IADD3 R12, P5, R9, R2.reuse, RZ ;  /* 0x00000002090c7210 */ /* 0x082fe20007fbe0ff */
[C---:B------:R-:W-:Y:S02]  /*90320*/  IMAD R9, R28.reuse, 0x15b, RZ ;  /* 0x0000015b1c097824 */ /* 0x040fe400078e02ff */
[----:B------:R0:W-:Y:S01]  /*90330*/  STL.64 [R1+0x11a8], R16 ;  /* 0x0011a81001007387 */ /* 0x0001e20000100a00 */
[C---:B------:R-:W-:Y:S02]  /*90340*/  IMAD R20, R28.reuse, 0x2fc, RZ ;  /* 0x000002fc1c147824 */ /* 0x040fe400078e02ff */
[----:B------:R-:W-:Y:S01]  /*90350*/  LEA.HI.X.SX32 R13, R9, R3, 0x1, P5 ;  /* 0x00000003090d7211 */ /* 0x000fe200028f0eff */
[----:B------:R-:W-:Y:S02]  /*90360*/  IMAD R9, R28, 0x57, RZ ;  /* 0x000000571c097824 */ /* 0x000fe400078e02ff */
[----:B------:R1:W-:Y:S01]  /*90370*/  STL.64 [R1+0x2f10], R20 ;  /* 0x002f101401007387 */ /* 0x0003e20000100a00 */
[----:B0-----:R-:W-:-:S03]  /*90380*/  IADD3 R16, P6, R8, R2, RZ ;  /* 0x0000000208107210 */ /* 0x001fc60007fde0ff */
[----:B------:R0:W-:Y:S01]  /*90390*/  STL.64 [R1+0x11c0], R12 ;  /* 0x0011c00c01007387 */ /* 0x0001e20000100a00 */
[-C--:B------:R-:W-:Y:S02]  /*903a0*/  LEA.HI.X.SX32 R17, R9, R3.reuse, 0x1, P6 ;  /* 0x0000000309117211 */ /* 0x080fe400030f0eff */
[-C--:B-1----:R-:W-:Y:S01]  /*903b0*/  IADD3 R20, P5, R25, R2.reuse, RZ ;  /* 0x0000000219147210 */ /* 0x082fe20007fbe0ff */
[----:B0-----:R-:W4:Y:S02]  /*903c0*/  LDL.LU.64 R12, [R1+0x2f48] ;  /* 0x002f4800010c7983 */ /* 0x001f240000300a00 */
[----:B------:R0:W-:Y:S01]  /*903d0*/  STL.64 [R1+0xc98], R16 ;  /* 0x000c981001007387 */ /* 0x0001e20000100a00 */
[----:B------:R-:W-:Y:S01]  /*903e0*/  LEA.HI.X.SX32 R21, R8, R3, 0x1, P5 ;  /* 0x0000000308157211 */ /* 0x000fe200028f0eff */
[----:B------:R-:W-:Y:S01]  /*903f0*/  IMAD R9, R28, 0x2ba, RZ ;  /* 0x000002ba1c097824 */ /* 0x000fe200078e02ff */
[----:B0-----:R-:W-:-:S04]  /*90400*/  IADD3 R16, P6, R24, R2, RZ ;  /* 0x0000000218107210 */ /* 0x001fc80007fde0ff */
[----:B------:R-:W-:Y:S01]  /*90410*/  LEA.HI.X.SX32 R17, R25, R3, 0x1, P6 ;  /* 0x0000000319117211 */ /* 0x000fe200030f0eff */
[----:B------:R-:W-:Y:S01]  /*90420*/  STL.64 [R1+0xaa0], R20 ;  /* 0x000aa01401007387 */ /* 0x000fe20000100a00 */
[----:B------:R-:W-:-:S03]  /*90430*/  IADD3 R8, P5, R9, R2, RZ ;  /* 0x0000000209087210 */ /* 0x000fc60007fbe0ff */
[----:B------:R0:W-:Y:S02]  /*90440*/  STL.64 [R1+0x11b8], R16 ;  /* 0x0011b81001007387 */ /* 0x0001e40000100a00 */
[----:B0-----:R-:W-:-:S05]  /*90450*/  IMAD R16, R28, 0x15d, RZ ;  /* 0x0000015d1c107824 */ /* 0x001fca00078e02ff */
[----:B------:R-:W-:-:S05]  /*90460*/  LEA.HI.X.SX32 R9, R16, R3, 0x1, P5 ;  /* 0x0000000310097211 */ /* 0x000fca00028f0eff */
[----:B------:R0:W-:Y:S04]  /*90470*/  STL.64 [R1+0x11b0], R8 ;  /* 0x0011b00801007387 */ /* 0x0001e80000100a00 */
[----:B0-----:R-:W5:Y:S01]  /*90480*/  LDL.LU.64 R8, [R1+0x2f40] ;  /* 0x002f400001087983 */ /* 0x001f620000300a00 */
[C---:B------:R-:W-:Y:S02]  /*90490*/  IMAD R24, R28.reuse, 0x15e, RZ ;  /* 0x0000015e1c187824 */ /* 0x040fe400078e02ff */
[C---:B------:R-:W-:Y:S02]  /*904a0*/  IMAD R26, R28.reuse, 0xaf, RZ ;  /* 0x000000af1c1a7824 */ /* 0x040fe400078e02ff */
[----:B------:R-:W-:Y:S01]  /*904b0*/  IMAD R17, R28, 0x2bc, RZ ;  /* 0x000002bc1c117824 */ /* 0x000fe200078e02ff */
[----:B------:R-:W-:Y:S01]  /*904c0*/  IADD3 R20, P6, R24, R2, RZ ;  /* 0x0000000218147210 */ /* 0x000fe20007fde0ff */
[----:B------:R-:W-:-:S03]  /*904d0*/  IMAD R25, R28, 0x2be, RZ ;  /* 0x000002be1c197824 */ /* 0x000fc600078e02ff */
[----:B------:R-:W-:Y:S02]  /*904e0*/  IADD3 R16, P5, R17, R2, RZ ;  /* 0x0000000211107210 */ /* 0x000fe40007fbe0ff */
[-C--:B------:R-:W-:Y:S02]  /*904f0*/  LEA.HI.X.SX32 R21, R26, R3.reuse, 0x1, P6 ;  /* 0x000000031a157211 */ /* 0x080fe400030f0eff */
[----:B------:R-:W-:-:S03]  /*90500*/  LEA.HI.X.SX32 R17, R24, R3, 0x1, P5 ;  /* 0x0000000318117211 */ /* 0x000fc600028f0eff */
[----:B------:R0:W-:Y:S02]  /*90510*/  STL.64 [R1+0xa98], R20 ;  /* 0x000a981401007387 */ /* 0x0001e40000100a00 */
[----:B------:R1:W-:Y:S02]  /*90520*/  STL.64 [R1+0x11c8], R16 ;  /* 0x0011c81001007387 */ /* 0x0003e40000100a00 */
[C---:B------:R-:W-:Y:S02]  /*90530*/  IMAD R24, R28.reuse, 0xb, RZ ;  /* 0x0000000b1c187824 */ /* 0x040fe400078e02ff */
[C---:B------:R-:W-:Y:S01]  /*90540*/  IMAD R26, R28.reuse, 0x2c, RZ ;  /* 0x0000002c1c1a7824 */ /* 0x040fe200078e02ff */
[----:B0-----:R-:W-:Y:S01]  /*90550*/  IADD3 R20, P6, R25, R2, RZ ;  /* 0x0000000219147210 */ /* 0x001fe20007fde0ff */
[----:B------:R-:W-:-:S05]  /*90560*/  IMAD R25, R28, 0x16, RZ ;  /* 0x000000161c197824 */ /* 0x000fca00078e02ff */
[----:B-1----:R-:W-:Y:S01]  /*90570*/  IADD3 R16, P5, R25, R2, RZ ;  /* 0x0000000219107210 */ /* 0x002fe20007fbe0ff */
[----:B------:R-:W-:-:S03]  /*90580*/  IMAD R25, R28, 0x58, RZ ;  /* 0x000000581c197824 */ /* 0x000fc600078e02ff */
[-C--:B------:R-:W-:Y:S01]  /*90590*/  LEA.HI.X.SX32 R17, R24, R3.reuse, 0x1, P5 ;  /* 0x0000000318117211 */ /* 0x080fe200028f0eff */
[C---:B------:R-:W-:Y:S02]  /*905a0*/  IMAD R24, R28.reuse, 0xb0, RZ ;  /* 0x000000b01c187824 */ /* 0x040fe400078e02ff */
[C---:B------:R-:W-:Y:S02]  /*905b0*/  IMAD R4, R28.reuse, 0x162, RZ ;  /* 0x000001621c047824 */ /* 0x040fe400078e02ff */
[C---:B------:R-:W-:Y:S02]  /*905c0*/  IMAD R11, R28.reuse, 0x2c6, RZ ;  /* 0x000002c61c0b7824 */ /* 0x040fe400078e02ff */
[----:B------:R-:W-:Y:S01]  /*905d0*/  IMAD R5, R28, 0x16a, RZ ;  /* 0x0000016a1c057824 */ /* 0x000fe200078e02ff */
[----:B----4-:R-:W-:-:S05]  /*905e0*/  LEA.HI.X.SX32 R21, R12, R3, 0x1, P6 ;  /* 0x000000030c157211 */ /* 0x010fca00030f0eff */
[----:B------:R0:W-:Y:S01]  /*905f0*/  STL.64 [R1+0x11e0], R20 ;  /* 0x0011e01401007387 */ /* 0x0001e20000100a00 */
[----:B------:R1:W-:Y:S02]  /*90600*/  STL.64 [R1+0xe20], R16 ;  /* 0x000e201001007387 */ /* 0x0003e40000100a00 */
[----:B0-----:R-:W-:Y:S01]  /*90610*/  IMAD R21, R28, 0x16, RZ ;  /* 0x000000161c157824 */ /* 0x001fe200078e02ff */
[CC--:B------:R-:W-:Y:S02]  /*90620*/  IADD3 R20, P6, R26.reuse, R2.reuse, RZ ;  /* 0x000000021a147210 */ /* 0x0c0fe40007fde0ff */
[----:B-1----:R-:W-:Y:S02]  /*90630*/  IADD3 R16, P5, R25, R2, RZ ;  /* 0x0000000219107210 */ /* 0x002fe40007fbe0ff */
[-C--:B------:R-:W-:Y:S02]  /*90640*/  LEA.HI.X.SX32 R21, R21, R3.reuse, 0x1, P6 ;  /* 0x0000000315157211 */ /* 0x080fe400030f0eff */
[----:B------:R-:W-:-:S03]  /*90650*/  LEA.HI.X.SX32 R17, R26, R3, 0x1, P5 ;  /* 0x000000031a117211 */ /* 0x000fc600028f0eff */
[----:B------:R0:W-:Y:S02]  /*90660*/  STL.64 [R1+0xde8], R20 ;  /* 0x000de81401007387 */ /* 0x0001e40000100a00 */
[----:B------:R5:W-:Y:S01]  /*90670*/  STL.64 [R1+0xd78], R16 ;  /* 0x000d781001007387 */ /* 0x000be20000100a00 */
[----:B0-----:R-:W-:-:S04]  /*90680*/  IADD3 R20, P6, R24, R2, RZ ;  /* 0x0000000218147210 */ /* 0x001fc80007fde0ff */
[----:B------:R-:W-:Y:S01]  /*90690*/  LEA.HI.X.SX32 R21, R25, R3, 0x1, P6 ;  /* 0x0000000319157211 */ /* 0x000fe200030f0eff */
[----:B------:R-:W-:-:S04]  /*906a0*/  IMAD R25, R28, 0x2c2, RZ ;  /* 0x000002c21c197824 */ /* 0x000fc800078e02ff */
[----:B------:R3:W-:Y:S01]  /*906b0*/  STL.64 [R1+0xc90], R20 ;  /* 0x000c901401007387 */ /* 0x0007e20000100a00 */
[----:B-----5:R-:W-:-:S04]  /*906c0*/  IADD3 R16, P5, R8, R2, RZ ;  /* 0x0000000208107210 */ /* 0x020fc80007fbe0ff */
[-C--:B------:R-:W-:Y:S02]  /*906d0*/  LEA.HI.X.SX32 R17, R24, R3.reuse, 0x1, P5 ;  /* 0x0000000318117211 */ /* 0x080fe400028f0eff */
[-C--:B---3--:R-:W-:Y:S01]  /*906e0*/  IADD3 R20, P6, R7, R2.reuse, RZ ;  /* 0x0000000207147210 */ /* 0x088fe20007fde0ff */
[----:B------:R-:W-:Y:S02]  /*906f0*/  IMAD R24, R28, 0x161, RZ ;  /* 0x000001611c187824 */ /* 0x000fe400078e02ff */
[----:B------:R0:W-:Y:S01]  /*90700*/  STL.64 [R1+0xa90], R16 ;  /* 0x000a901001007387 */ /* 0x0001e20000100a00 */
[----:B------:R-:W-:Y:S01]  /*90710*/  LEA.HI.X.SX32 R21, R8, R3, 0x1, P6 ;  /* 0x0000000308157211 */ /* 0x000fe200030f0eff */
[C---:B------:R-:W-:Y:S02]  /*90720*/  IMAD R26, R28.reuse, 0xb1, RZ ;  /* 0x000000b11c1a7824 */ /* 0x040fe400078e02ff */
[C---:B------:R-:W-:Y:S02]  /*90730*/  IMAD R8, R28.reuse, 0x30, RZ ;  /* 0x000000301c087824 */ /* 0x040fe400078e02ff */
[----:B------:R1:W-:Y:S01]  /*90740*/  STL.64 [R1+0x11d8], R20 ;  /* 0x0011d81401007387 */ /* 0x0003e20000100a00 */
[----:B0-----:R-:W-:Y:S01]  /*90750*/  IADD3 R16, P5, R25, R2, RZ ;  /* 0x0000000219107210 */ /* 0x001fe20007fbe0ff */
[----:B------:R-:W-:-:S03]  /*90760*/  IMAD R25, R28, 0x2c4, RZ ;  /* 0x000002c41c197824 */ /* 0x000fc600078e02ff */
[-C--:B------:R-:W-:Y:S02]  /*90770*/  LEA.HI.X.SX32 R17, R24, R3.reuse, 0x1, P5 ;  /* 0x0000000318117211 */ /* 0x080fe400028f0eff */
[-C--:B-1----:R-:W-:Y:S02]  /*90780*/  IADD3 R20, P6, R4, R2.reuse, RZ ;  /* 0x0000000204147210 */ /* 0x082fe40007fde0ff */
[-C--:B------:R-:W-:Y:S01]  /*90790*/  IADD3 R24, P5, R25, R2.reuse, RZ ;  /* 0x0000000219187210 */ /* 0x080fe20007fbe0ff */
[----:B------:R-:W-:Y:S01]  /*907a0*/  STL.64 [R1+0x2ef8], R8 ;  /* 0x002ef80801007387 */ /* 0x000fe20000100a00 */
[-C--:B------:R-:W-:Y:S02]  /*907b0*/  LEA.HI.X.SX32 R21, R26, R3.reuse, 0x1, P6 ;  /* 0x000000031a157211 */ /* 0x080fe400030f0eff */
[----:B------:R-:W-:Y:S01]  /*907c0*/  LEA.HI.X.SX32 R25, R4, R3, 0x1, P5 ;  /* 0x0000000304197211 */ /* 0x000fe200028f0eff */
[----:B------:R0:W-:Y:S04]  /*907d0*/  STL.64 [R1+0x11d0], R16 ;  /* 0x0011d01001007387 */ /* 0x0001e80000100a00 */
[----:B0-----:R-:W3:Y:S01]  /*907e0*/  LDL.LU.64 R16, [R1+0x2f38] ;  /* 0x002f380001107983 */ /* 0x001ee20000300a00 */
[----:B------:R-:W-:Y:S02]  /*907f0*/  STL.64 [R1+0xa88], R20 ;  /* 0x000a881401007387 */ /* 0x000fe40000100a00 */
[----:B------:R0:W-:Y:S02]  /*90800*/  STL.64 [R1+0x11e8], R24 ;  /* 0x0011e81801007387 */ /* 0x0001e40000100a00 */
[----:B0-----:R-:W4:Y:S01]  /*90810*/  LDL.LU.64 R24, [R1+0x2f30] ;  /* 0x002f300001187983 */ /* 0x001f220000300a00 */
[----:B------:R-:W-:Y:S01]  /*90820*/  IMAD R21, R28, 0x163, RZ ;  /* 0x000001631c157824 */ /* 0x000fe200078e02ff */
[----:B------:R-:W-:-:S02]  /*90830*/  IADD3 R8, P6, R11, R2, RZ ;  /* 0x000000020b087210 */ /* 0x000fc40007fde0ff */
[----:B------:R-:W-:Y:S01]  /*90840*/  IADD3 R26, P5, R13, R2, RZ ;  /* 0x000000020d1a7210 */ /* 0x000fe20007fbe0ff */
[----:B------:R-:W-:Y:S01]  /*90850*/  IMAD R4, R28, 0xc0, RZ ;  /* 0x000000c01c047824 */ /* 0x000fe200078e02ff */
[----:B------:R-:W-:-:S05]  /*90860*/  LEA.HI.X.SX32 R9, R21, R3, 0x1, P6 ;  /* 0x0000000315097211 */ /* 0x000fca00030f0eff */
[----:B------:R-:W-:Y:S01]  /*90870*/  STL.64 [R1+0x1200], R8 ;  /* 0x0012000801007387 */ /* 0x000fe20000100a00 */
[----:B------:R-:W-:Y:S02]  /*90880*/  STL [R1+0xc88], R26 ;  /* 0x000c881a01007387 */ /* 0x000fe40000100800 */
[----:B------:R0:W-:Y:S02]  /*90890*/  STL.64 [R1+0x2f20], R4 ;  /* 0x002f200401007387 */ /* 0x0001e40000100a00 */
[----:B0-----:R-:W-:Y:S02]  /*908a0*/  MOV R4, R26 ;  /* 0x0000001a00047202 */ /* 0x001fe40000000f00 */
[----:B--2---:R-:W-:Y:S02]  /*908b0*/  MOV R5, R27 ;  /* 0x0000001b00057202 */ /* 0x004fe40000000f00 */
[----:B------:R-:W2:Y:S01]  /*908c0*/  LDL.LU.64 R26, [R1+0x2f28] ;  /* 0x002f2800011a7983 */ /* 0x000ea20000300a00 */
[----:B------:R-:W-:-:S02]  /*908d0*/  IMAD R21, R28, 0x59, RZ ;  /* 0x000000591c157824 */ /* 0x000fc400078e02ff */
[----:B------:R-:W-:-:S03]  /*908e0*/  IMAD R20, R28, 0x2c8, RZ ;  /* 0x000002c81c147824 */ /* 0x000fc600078e02ff */
[----:B------:R-:W-:Y:S01]  /*908f0*/  LEA.HI.X.SX32 R5, R21, R3, 0x1, P5 ;  /* 0x0000000315057211 */ /* 0x000fe200028f0eff */
[----:B------:R-:W-:Y:S01]  /*90900*/  IMAD R21, R28, 0x2ca, RZ ;  /* 0x000002ca1c157824 */ /* 0x000fe200078e02ff */
[-C--:B------:R-:W-:Y:S01]  /*90910*/  IADD3 R4, P5, R20, R2.reuse, RZ ;  /* 0x0000000214047210 */ /* 0x080fe20007fbe0ff */
[C---:B------:R-:W-:Y:S02]  /*90920*/  IMAD R12, R28.reuse, 0x6, RZ ;  /* 0x000000061c0c7824 */ /* 0x040fe400078e02ff */
[C---:B------:R-:W-:Y:S01]  /*90930*/  IMAD R20, R28.reuse, 0x165, RZ ;  /* 0x000001651c147824 */ /* 0x040fe200078e02ff */
[----:B------:R0:W-:Y:S01]  /*90940*/  STL [R1+0xc8c], R5 ;  /* 0x000c8c0501007387 */ /* 0x0001e20000100800 */
[----:B------:R-:W-:Y:S01]  /*90950*/  IMAD R7, R28, 0x18, RZ ;  /* 0x000000181c077824 */ /* 0x000fe200078e02ff */
[----:B----4-:R-:W-:-:S04]  /*90960*/  IADD3 R8, P6, R24, R2, RZ ;  /* 0x0000000218087210 */ /* 0x010fc80007fde0ff */
[-C--:B------:R-:W-:Y:S01]  /*90970*/  LEA.HI.X.SX32 R9, R13, R3.reuse, 0x1, P6 ;  /* 0x000000030d097211 */ /* 0x080fe200030f0eff */
[----:B------:R-:W-:Y:S01]  /*90980*/  IMAD R13, R28, 0x180, RZ ;  /* 0x000001801c0d7824 */ /* 0x000fe200078e02ff */
[----:B0-----:R-:W-:-:S03]  /*90990*/  LEA.HI.X.SX32 R5, R24, R3, 0x1, P5 ;  /* 0x0000000318057211 */ /* 0x001fc600028f0eff */
[----:B------:R0:W-:Y:S01]  /*909a0*/  STL.64 [R1+0xa80], R8 ;  /* 0x000a800801007387 */ /* 0x0001e20000100a00 */
[----:B------:R-:W-:Y:S02]  /*909b0*/  STL.64 [R1+0x2f08], R12 ;  /* 0x002f080c01007387 */ /* 0x000fe40000100a00 */
[----:B------:R3:W-:Y:S01]  /*909c0*/  STL.64 [R1+0x11f8], R4 ;  /* 0x0011f80401007387 */ /* 0x0007e20000100a00 */
[-C--:B0-----:R-:W-:Y:S01]  /*909d0*/  IADD3 R8, P6, R21, R2.reuse, RZ ;  /* 0x0000000215087210 */ /* 0x081fe20007fde0ff */
[----:B------:R-:W-:Y:S01]  /*909e0*/  IMAD R21, R28, 0x2cc, RZ ;  /* 0x000002cc1c157824 */ /* 0x000fe200078e02ff */
[----:B---3--:R-:W-:Y:S02]  /*909f0*/  IADD3 R4, P5, R17, R2, RZ ;  /* 0x0000000211047210 */ /* 0x008fe40007fbe0ff */
[----:B------:R-:W-:Y:S01]  /*90a00*/  LEA.HI.X.SX32 R9, R20, R3, 0x1, P6 ;  /* 0x0000000314097211 */ /* 0x000fe200030f0eff */
[----:B------:R-:W-:-:S04]  /*90a10*/  IMAD R20, R28, 0xb3, RZ ;  /* 0x000000b31c147824 */ /* 0x000fc800078e02ff */
[----:B------:R0:W-:Y:S01]  /*90a20*/  STL.64 [R1+0x11f0], R8 ;  /* 0x0011f00801007387 */ /* 0x0001e20000100a00 */
[----:B------:R-:W-:-:S05]  /*90a30*/  LEA.HI.X.SX32 R5, R20, R3, 0x1, P5 ;  /* 0x0000000314057211 */ /* 0x000fca00028f0eff */
[----:B------:R1:W-:Y:S01]  /*90a40*/  STL.64 [R1+0xa78], R4 ;  /* 0x000a780401007387 */ /* 0x0003e20000100a00 */
[----:B0-----:R-:W-:Y:S01]  /*90a50*/  IADD3 R8, P6, R21, R2, RZ ;  /* 0x0000000215087210 */ /* 0x001fe20007fde0ff */
[----:B------:R-:W-:-:S05]  /*90a60*/  IMAD R21, R28, 0x2ce, RZ ;  /* 0x000002ce1c157824 */ /* 0x000fca00078e02ff */
[----:B-1----:R-:W-:Y:S01]  /*90a70*/  IADD3 R4, P5, R21, R2, RZ ;  /* 0x0000000215047210 */ /* 0x002fe20007fbe0ff */
[----:B------:R-:W-:Y:S01]  /*90a80*/  IMAD R21, R28, 0x167, RZ ;  /* 0x000001671c157824 */ /* 0x000fe200078e02ff */
[----:B------:R-:W-:-:S04]  /*90a90*/  LEA.HI.X.SX32 R9, R17, R3, 0x1, P6 ;  /* 0x0000000311097211 */ /* 0x000fc800030f0eff */
[-C--:B------:R-:W-:Y:S01]  /*90aa0*/  LEA.HI.X.SX32 R5, R21, R3.reuse, 0x1, P5 ;  /* 0x0000000315057211 */ /* 0x080fe200028f0eff */
[----:B------:R2:W-:Y:S04]  /*90ab0*/  STL.64 [R1+0x1208], R8 ;  /* 0x0012080801007387 */ /* 0x0005e80000100a00 */
[----:B------:R0:W-:Y:S01]  /*90ac0*/  STL.64 [R1+0x1220], R4 ;  /* 0x0012200401007387 */ /* 0x0001e20000100a00 */
[-C--:B--2---:R-:W-:Y:S02]  /*90ad0*/  IADD3 R8, P6, R26, R2.reuse, RZ ;  /* 0x000000021a087210 */ /* 0x084fe40007fde0ff */
[----:B0-----:R-:W-:Y:S02]  /*90ae0*/  IADD3 R4, P5, R25, R2, RZ ;  /* 0x0000000219047210 */ /* 0x001fe40007fbe0ff */
[-C--:B------:R-:W-:Y:S01]  /*90af0*/  LEA.HI.X.SX32 R9, R6, R3.reuse, 0x1, P6 ;  /* 0x0000000306097211 */ /* 0x080fe200030f0eff */
[----:B------:R-:W-:Y:S01]  /*90b00*/  IMAD R6, R28, 0x302, RZ ;  /* 0x000003021c067824 */ /* 0x000fe200078e02ff */
[----:B------:R-:W-:-:S03]  /*90b10*/  LEA.HI.X.SX32 R5, R26, R3, 0x1, P5 ;  /* 0x000000031a057211 */ /* 0x000fc600028f0eff */
[----:B------:R-:W-:Y:S01]  /*90b20*/  STL.64 [R1+0xd70], R8 ;  /* 0x000d700801007387 */ /* 0x000fe20000100a00 */
[----:B------:R-:W-:Y:S02]  /*90b30*/  STL.64 [R1+0x2f00], R6 ;  /* 0x002f000601007387 */ /* 0x000fe40000100a00 */
[----:B------:R0:W-:Y:S02]  /*90b40*/  STL.64 [R1+0xc80], R4 ;  /* 0x000c800401007387 */ /* 0x0001e40000100a00 */
[----:B0-----:R-:W2:Y:S01]  /*90b50*/  LDL.LU.64 R4, [R1+0x2f20] ;  /* 0x002f200001047983 */ /* 0x001ea20000300a00 */
[----:B------:R-:W-:Y:S01]  /*90b60*/  IADD3 R8, P6, R27, R2, RZ ;  /* 0x000000021b087210 */ /* 0x000fe20007fde0ff */
[C---:B------:R-:W-:Y:S02]  /*90b70*/  IMAD R20, R28.reuse, 0x2d0, RZ ;  /* 0x000002d01c147824 */ /* 0x040fe400078e02ff */
[----:B------:R-:W-:Y:S01]  /*90b80*/  IMAD R21, R28, 0x2d2, RZ ;  /* 0x000002d21c157824 */ /* 0x000fe200078e02ff */
[----:B------:R-:W-:-:S02]  /*90b90*/  LEA.HI.X.SX32 R9, R25, R3, 0x1, P6 ;  /* 0x0000000319097211 */ /* 0x000fc400030f0eff */
[----:B------:R-:W-:Y:S01]  /*90ba0*/  IADD3 R6, P5, R20, R2, RZ ;  /* 0x0000000214067210 */ /* 0x000fe20007fbe0ff */
[C---:B------:R-:W-:Y:S02]  /*90bb0*/  IMAD R20, R28.reuse, 0x169, RZ ;  /* 0x000001691c147824 */ /* 0x040fe400078e02ff */
[----:B------:R0:W-:Y:S01]  /*90bc0*/  STL.64 [R1+0xa70], R8 ;  /* 0x000a700801007387 */ /* 0x0001e20000100a00 */
[----:B------:R-:W-:Y:S01]  /*90bd0*/  LEA.HI.X.SX32 R7, R27, R3, 0x1, P5 ;  /* 0x000000031b077211 */ /* 0x000fe200028f0eff */
[----:B------:R-:W-:-:S04]  /*90be0*/  IMAD R17, R28, 0x182, RZ ;  /* 0x000001821c117824 */ /* 0x000fc800078e02ff */
[----:B------:R-:W-:Y:S01]  /*90bf0*/  STL.64 [R1+0x1218], R6 ;  /* 0x0012180601007387 */ /* 0x000fe20000100a00 */
[----:B0-----:R-:W-:Y:S01]  /*90c00*/  IADD3 R8, P6, R21, R2, RZ ;  /* 0x0000000215087210 */ /* 0x001fe20007fde0ff */
[----:B------:R-:W-:-:S03]  /*90c10*/  IMAD R21, R28, 0x2d4, RZ ;  /* 0x000002d41c157824 */ /* 0x000fc600078e02ff */
[----:B------:R-:W-:Y:S01]  /*90c20*/  LEA.HI.X.SX32 R9, R20, R3, 0x1, P6 ;  /* 0x0000000314097211 */ /* 0x000fe200030f0eff */
[----:B------:R-:W-:-:S04]  /*90c30*/  IMAD R20, R28, 0xb5, RZ ;  /* 0x000000b51c147824 */ /* 0x000fc800078e02ff */
[----:B------:R0:W-:Y:S01]  /*90c40*/  STL.64 [R1+0x1210], R8 ;  /* 0x0012100801007387 */ /* 0x0001e20000100a00 */
[----:B------:R-:W-:Y:S02]  /*90c50*/  STL.64 [R1+0x2f18], R16 ;  /* 0x002f181001007387 */ /* 0x000fe40000100a00 */
[C---:B------:R-:W-:Y:S02]  /*90c60*/  IMAD R24, R28.reuse, 0x16b, RZ ;  /* 0x0000016b1c187824 */ /* 0x040fe400078e02ff */
[C---:B------:R-:W-:Y:S01]  /*90c70*/  IMAD R12, R28.reuse, 0xb6, RZ ;  /* 0x000000b61c0c7824 */ /* 0x040fe200078e02ff */
[----:B0-----:R-:W-:Y:S01]  /*90c80*/  IADD3 R8, P6, R21, R2, RZ ;  /* 0x0000000215087210 */ /* 0x001fe20007fde0ff */
[C---:B------:R-:W-:Y:S02]  /*90c90*/  IMAD R21, R28.reuse, 0x2d6, RZ ;  /* 0x000002d61c157824 */ /* 0x040fe400078e02ff */
[C---:B------:R-:W-:Y:S02]  /*90ca0*/  IMAD R29, R28.reuse, 0x16c, RZ ;  /* 0x0000016c1c1d7824 */ /* 0x040fe400078e02ff */
[----:B------:R-:W-:-:S02]  /*90cb0*/  IMAD R26, R28, 0x17, RZ ;  /* 0x000000171c1a7824 */ /* 0x000fc400078e02ff */
[C---:B------:R-:W-:Y:S02]  /*90cc0*/  IMAD R25, R28.reuse, 0x170, RZ ;  /* 0x000001701c197824 */ /* 0x040fe400078e02ff */
[----:B------:R-:W-:Y:S01]  /*90cd0*/  IMAD R0, R28, 0x2e2, RZ ;  /* 0x000002e21c007824 */ /* 0x000fe200078e02ff */
[----:B--2---:R-:W-:-:S04]  /*90ce0*/  IADD3 R6, P5, R5, R2, RZ ;  /* 0x0000000205067210 */ /* 0x004fc80007fbe0ff */
[-C--:B------:R-:W-:Y:S02]  /*90cf0*/  LEA.HI.X.SX32 R7, R20, R3.reuse, 0x1, P5 ;  /* 0x0000000314077211 */ /* 0x080fe400028f0eff */
[----:B------:R-:W-:-:S03]  /*90d00*/  LEA.HI.X.SX32 R9, R5, R3, 0x1, P6 ;  /* 0x0000000305097211 */ /* 0x000fc600030f0eff */
[----:B------:R0:W-:Y:S02]  /*90d10*/  STL.64 [R1+0xa68], R6 ;  /* 0x000a680601007387 */ /* 0x0001e40000100a00 */
[----:B------:R1:W-:Y:S02]  /*90d20*/  STL.64 [R1+0x1228], R8 ;  /* 0x0012280801007387 */ /* 0x0003e40000100a00 */
[----:B------:R-:W-:Y:S01]  /*90d30*/  IMAD R20, R28, 0x5b, RZ ;  /* 0x0000005b1c147824 */ /* 0x000fe200078e02ff */
[----:B0-----:R-:W-:-:S04]  /*90d40*/  IADD3 R6, P5, R21, R2, RZ ;  /* 0x0000000215067210 */ /* 0x001fc80007fbe0ff */
[----:B------:R-:W-:Y:S02]  /*90d50*/  LEA.HI.X.SX32 R7, R24, R3, 0x1, P5 ;  /* 0x0000000318077211 */ /* 0x000fe400028f0eff */
[----:B-1----:R-:W-:-:S03]  /*90d60*/  IADD3 R8, P6, R12, R2, RZ ;  /* 0x000000020c087210 */ /* 0x002fc60007fde0ff */
[----:B------:R0:W-:Y:S01]  /*90d70*/  STL.64 [R1+0x1240], R6 ;  /* 0x0012400601007387 */ /* 0x0001e20000100a00 */
[-C--:B------:R-:W-:Y:S01]  /*90d80*/  LEA.HI.X.SX32 R9, R20, R3.reuse, 0x1, P6 ;  /* 0x0000000314097211 */ /* 0x080fe200030f0eff */
[C---:B------:R-:W-:Y:S02]  /*90d90*/  IMAD R21, R28.reuse, 0x2d8, RZ ;  /* 0x000002d81c157824 */ /* 0x040fe400078e02ff */
[----:B------:R-:W-:Y:S01]  /*90da0*/  IMAD R20, R28, 0x2da, RZ ;  /* 0x000002da1c147824 */ /* 0x000fe200078e02ff */
[----:B0-----:R-:W-:Y:S01]  /*90db0*/  IADD3 R6, P5, R29, R2, RZ ;  /* 0x000000021d067210 */ /* 0x001fe20007fbe0ff */
[----:B------:R0:W-:Y:S03]  /*90dc0*/  STL.64 [R1+0xc78], R8 ;  /* 0x000c780801007387 */ /* 0x0001e60000100a00 */
[----:B------:R-:W-:-:S05]  /*90dd0*/  LEA.HI.X.SX32 R7, R12, R3, 0x1, P5 ;  /* 0x000000030c077211 */ /* 0x000fca00028f0eff */
[----:B------:R1:W-:Y:S01]  /*90de0*/  STL.64 [R1+0xa60], R6 ;  /* 0x000a600601007387 */ /* 0x0003e20000100a00 */
[----:B0-----:R-:W-:Y:S01]  /*90df0*/  IADD3 R8, P6, R21, R2, RZ ;  /* 0x0000000215087210 */ /* 0x001fe20007fde0ff */
[----:B------:R-:W-:-:S03]  /*90e00*/  IMAD R21, R28, 0x16e, RZ ;  /* 0x0000016e1c157824 */ /* 0x000fc600078e02ff */
[-C--:B------:R-:W-:Y:S02]  /*90e10*/  LEA.HI.X.SX32 R9, R29, R3.reuse, 0x1, P6 ;  /* 0x000000031d097211 */ /* 0x080fe400030f0eff */
[----:B-1----:R-:W-:Y:S01]  /*90e20*/  IADD3 R6, P5, R20, R2, RZ ;  /* 0x0000000214067210 */ /* 0x002fe20007fbe0ff */
[C---:B------:R-:W-:Y:S02]  /*90e30*/  IMAD R20, R28.reuse, 0x16d, RZ ;  /* 0x0000016d1c147824 */ /* 0x040fe400078e02ff */
[----:B------:R0:W-:Y:S01]  /*90e40*/  STL.64 [R1+0x1238], R8 ;  /* 0x0012380801007387 */ /* 0x0001e20000100a00 */
[C---:B------:R-:W-:Y:S02]  /*90e50*/  IMAD R24, R28.reuse, 0x2dc, RZ ;  /* 0x000002dc1c187824 */ /* 0x040fe400078e02ff */
[----:B------:R-:W-:Y:S01]  /*90e60*/  IMAD R12, R28, 0xb7, RZ ;  /* 0x000000b71c0c7824 */ /* 0x000fe200078e02ff */
[----:B------:R-:W-:Y:S01]  /*90e70*/  LEA.HI.X.SX32 R7, R20, R3, 0x1, P5 ;  /* 0x0000000314077211 */ /* 0x000fe200028f0eff */
[----:B------:R-:W-:-:S04]  /*90e80*/  IMAD R20, R28, 0x2de, RZ ;  /* 0x000002de1c147824 */ /* 0x000fc800078e02ff */
[----:B------:R1:W-:Y:S01]  /*90e90*/  STL.64 [R1+0x1230], R6 ;  /* 0x0012300601007387 */ /* 0x0003e20000100a00 */
[----:B0-----:R-:W-:-:S04]  /*90ea0*/  IADD3 R8, P6, R21, R2, RZ ;  /* 0x0000000215087210 */ /* 0x001fc80007fde0ff */
[----:B------:R-:W-:Y:S02]  /*90eb0*/  LEA.HI.X.SX32 R9, R12, R3, 0x1, P6 ;  /* 0x000000030c097211 */ /* 0x000fe400030f0eff */
[----:B-1----:R-:W-:-:S03]  /*90ec0*/  IADD3 R6, P5, R24, R2, RZ ;  /* 0x0000000218067210 */ /* 0x002fc60007fbe0ff */
[----:B------:R0:W-:Y:S01]  /*90ed0*/  STL.64 [R1+0xa58], R8 ;  /* 0x000a580801007387 */ /* 0x0001e20000100a00 */
[----:B------:R-:W-:Y:S01]  /*90ee0*/  LEA.HI.X.SX32 R7, R21, R3, 0x1, P5 ;  /* 0x0000000315077211 */ /* 0x000fe200028f0eff */
[C---:B------:R-:W-:Y:S02]  /*90ef0*/  IMAD R21, R28.reuse, 0x16f, RZ ;  /* 0x0000016f1c157824 */ /* 0x040fe400078e02ff */
[----:B------:R-:W-:Y:S01]  /*90f00*/  IMAD R12, R28, 0x5c, RZ ;  /* 0x0000005c1c0c7824 */ /* 0x000fe200078e02ff */
[----:B0-----:R-:W-:Y:S01]  /*90f10*/  IADD3 R8, P6, R20, R2, RZ ;  /* 0x0000000214087210 */ /* 0x001fe20007fde0ff */
[----:B------:R-:W-:-:S03]  /*90f20*/  IMAD R20, R28, 0x2e, RZ ;  /* 0x0000002e1c147824 */ /* 0x000fc600078e02ff */
[-C--:B------:R-:W-:Y:S01]  /*90f30*/  LEA.HI.X.SX32 R9, R21, R3.reuse, 0x1, P6 ;  /* 0x0000000315097211 */ /* 0x080fe200030f0eff */
[----:B------:R0:W-:Y:S04]  /*90f40*/  STL.64 [R1+0x1248], R6 ;  /* 0x0012480601007387 */ /* 0x0001e80000100a00 */
[----:B------:R1:W-:Y:S01]  /*90f50*/  STL.64 [R1+0x1260], R8 ;  /* 0x0012600801007387 */ /* 0x0003e20000100a00 */
[----:B------:R-:W-:Y:S01]  /*90f60*/  IMAD R21, R28, 0xb8, RZ ;  /* 0x000000b81c157824 */ /* 0x000fe200078e02ff */
[-C--:B0-----:R-:W-:Y:S02]  /*90f70*/  IADD3 R6, P5, R20, R2.reuse, RZ ;  /* 0x0000000214067210 */ /* 0x081fe40007fbe0ff */
[----:B-1----:R-:W-:Y:S02]  /*90f80*/  IADD3 R8, P6, R12, R2, RZ ;  /* 0x000000020c087210 */ /* 0x002fe40007fde0ff */
[----:B------:R-:W-:-:S02]  /*90f90*/  LEA.HI.X.SX32 R7, R26, R3, 0x1, P5 ;  /* 0x000000031a077211 */ /* 0x000fc400028f0eff */
[----:B------:R-:W-:-:S03]  /*90fa0*/  LEA.HI.X.SX32 R9, R20, R3, 0x1, P6 ;  /* 0x0000000314097211 */ /* 0x000fc600030f0eff */
[----:B------:R0:W-:Y:S02]  /*90fb0*/  STL.64 [R1+0xde0], R6 ;  /* 0x000de00601007387 */ /* 0x0001e40000100a00 */
[----:B------:R1:W-:Y:S02]  /*90fc0*/  STL.64 [R1+0xd68], R8 ;  /* 0x000d680801007387 */ /* 0x0003e40000100a00 */
[----:B------:R-:W-:Y:S01]  /*90fd0*/  IMAD R20, R28, 0x2e0, RZ ;  /* 0x000002e01c147824 */ /* 0x000fe200078e02ff */
[-C--:B0-----:R-:W-:Y:S02]  /*90fe0*/  IADD3 R6, P5, R21, R2.reuse, RZ ;  /* 0x0000000215067210 */ /* 0x081fe40007fbe0ff */
[----:B-1----:R-:W-:Y:S02]  /*90ff0*/  IADD3 R8, P6, R25, R2, RZ ;  /* 0x0000000219087210 */ /* 0x002fe40007fde0ff */
[-C--:B------:R-:W-:Y:S02]  /*91000*/  LEA.HI.X.SX32 R7, R12, R3.reuse, 0x1, P5 ;  /* 0x000000030c077211 */ /* 0x080fe400028f0eff */
[----:B------:R-:W-:Y:S01]  /*91010*/  LEA.HI.X.SX32 R9, R21, R3, 0x1, P6 ;  /* 0x0000000315097211 */ /* 0x000fe200030f0eff */
[----:B------:R-:W-:-:S02]  /*91020*/  IMAD R12, R28, 0x171, RZ ;  /* 0x000001711c0c7824 */ /* 0x000fc400078e02ff */
[----:B------:R0:W-:Y:S02]  /*91030*/  STL.64 [R1+0xc70], R6 ;  /* 0x000c700601007387 */ /* 0x0001e40000100a00 */
[----:B------:R1:W-:Y:S02]  /*91040*/  STL.64 [R1+0xa50], R8 ;  /* 0x000a500801007387 */ /* 0x0003e40000100a00 */
[----:B------:R-:W-:Y:S01]  /*91050*/  IMAD R21, R28, 0x172, RZ ;  /* 0x000001721c157824 */ /* 0x000fe200078e02ff */
[-C--:B0-----:R-:W-:Y:S02]  /*91060*/  IADD3 R6, P5, R20, R2.reuse, RZ ;  /* 0x0000000214067210 */ /* 0x081fe40007fbe0ff */
[----:B-1----:R-:W-:Y:S01]  /*91070*/  IADD3 R8, P6, R0, R2, RZ ;  /* 0x0000000200087210 */ /* 0x002fe20007fde0ff */
[----:B------:R-:W-:Y:S01]  /*91080*/  IMAD R20, R28, 0x2e4, RZ ;  /* 0x000002e41c147824 */ /* 0x000fe200078e02ff */
        /* <DEDUP_REMOVED lines=8> */
[C---:B------:R-:W-:Y:S01]  /*91110*/  IMAD R20, R28.reuse, 0x2e6, RZ ;  /* 0x000002e61c147824 */ /* 0x040fe200078e02ff */
[-C--:B------:R-:W-:Y:S02]  /*91120*/  LEA.HI.X.SX32 R7, R25, R3.reuse, 0x1, P5 ;  /* 0x0000000319077211 */ /* 0x080fe400028f0eff */
[----:B------:R-:W-:Y:S01]  /*91130*/  LEA.HI.X.SX32 R9, R21, R3, 0x1, P6 ;  /* 0x0000000315097211 */ /* 0x000fe200030f0eff */
[----:B------:R-:W-:-:S02]  /*91140*/  IMAD R21, R28, 0x173, RZ ;  /* 0x000001731c157824 */ /* 0x000fc400078e02ff */
[----:B------:R0:W-:Y:S02]  /*91150*/  STL.64 [R1+0xa48], R6 ;  /* 0x000a480601007387 */ /* 0x0001e40000100a00 */
[----:B------:R1:W-:Y:S01]  /*91160*/  STL.64 [R1+0x1270], R8 ;  /* 0x0012700801007387 */ /* 0x0003e20000100a00 */
[-C--:B------:R-:W-:Y:S02]  /*91170*/  IADD3 R16, P6, R12, R2.reuse, RZ ;  /* 0x000000020c107210 */ /* 0x080fe40007fde0ff */
[-C--:B0-----:R-:W-:Y:S01]  /*91180*/  IADD3 R6, P5, R20, R2.reuse, RZ ;  /* 0x0000000214067210 */ /* 0x081fe20007fbe0ff */
[C---:B-1----:R-:W-:Y:S02]  /*91190*/  IMAD R9, R28.reuse, 0x174, RZ ;  /* 0x000001741c097824 */ /* 0x042fe400078e02ff */
[----:B------:R-:W-:Y:S01]  /*911a0*/  IMAD R8, R28, 0x5d, RZ ;  /* 0x0000005d1c087824 */ /* 0x000fe200078e02ff */
[----:B------:R-:W-:Y:S02]  /*911b0*/  LEA.HI.X.SX32 R7, R21, R3, 0x1, P5 ;  /* 0x0000000315077211 */ /* 0x000fe400028f0eff */
[----:B------:R-:W-:-:S02]  /*911c0*/  IADD3 R20, P5, R9, R2, RZ ;  /* 0x0000000209147210 */ /* 0x000fc40007fbe0ff */
[-C--:B------:R-:W-:Y:S02]  /*911d0*/  LEA.HI.X.SX32 R17, R8, R3.reuse, 0x1, P6 ;  /* 0x0000000308117211 */ /* 0x080fe400030f0eff */
[----:B------:R-:W-:Y:S01]  /*911e0*/  LEA.HI.X.SX32 R21, R12, R3, 0x1, P5 ;  /* 0x000000030c157211 */ /* 0x000fe200028f0eff */
[----:B------:R-:W-:Y:S02]  /*911f0*/  STL.64 [R1+0x1268], R6 ;  /* 0x0012680601007387 */ /* 0x000fe40000100a00 */
[----:B------:R0:W-:Y:S02]  /*91200*/  STL.64 [R1+0xc68], R16 ;  /* 0x000c681001007387 */ /* 0x0001e40000100a00 */
[----:B0-----:R-:W2:Y:S01]  /*91210*/  LDL.LU.64 R16, [R1+0x2f18] ;  /* 0x002f180001107983 */ /* 0x001ea20000300a00 */
[----:B------:R0:W-:Y:S03]  /*91220*/  STL.64 [R1+0xa40], R20 ;  /* 0x000a401401007387 */ /* 0x0001e60000100a00 */
[----:B0-----:R-:W3:Y:S01]  /*91230*/  LDL.LU.64 R20, [R1+0x2f10] ;  /* 0x002f100001147983 */ /* 0x001ee20000300a00 */
[----:B------:R-:W-:-:S02]  /*91240*/  IMAD R7, R28, 0x2e8, RZ ;  /* 0x000002e81c077824 */ /* 0x000fc400078e02ff */
[----:B------:R-:W-:-:S03]  /*91250*/  IMAD R8, R28, 0x2ea, RZ ;  /* 0x000002ea1c087824 */ /* 0x000fc600078e02ff */
[-C--:B------:R-:W-:Y:S02]  /*91260*/  IADD3 R6, P6, R7, R2.reuse, RZ ;  /* 0x0000000207067210 */ /* 0x080fe40007fde0ff */
[----:B------:R-:W-:Y:S01]  /*91270*/  IADD3 R12, P5, R8, R2, RZ ;  /* 0x00000002080c7210 */ /* 0x000fe20007fbe0ff */
[C---:B------:R-:W-:Y:S02]  /*91280*/  IMAD R24, R28.reuse, 0xc2, RZ ;  /* 0x000000c21c187824 */ /* 0x040fe400078e02ff */
[C---:B------:R-:W-:Y:S01]  /*91290*/  IMAD R25, R28.reuse, 0x186, RZ ;  /* 0x000001861c197824 */ /* 0x040fe200078e02ff */
[----:B------:R-:W-:Y:S01]  /*912a0*/  LEA.HI.X.SX32 R7, R9, R3, 0x1, P6 ;  /* 0x0000000309077211 */ /* 0x000fe200030f0eff */
[C---:B------:R-:W-:Y:S01]  /*912b0*/  IMAD R27, R28.reuse, 0x176, RZ ;  /* 0x000001761c1b7824 */ /* 0x040fe200078e02ff */
[----:B------:R-:W-:Y:S03]  /*912c0*/  STL [R1+0x1278], R12 ;  /* 0x0012780c01007387 */ /* 0x000fe60000100800 */
[----:B------:R-:W-:Y:S02]  /*912d0*/  STL.64 [R1+0x1280], R6 ;  /* 0x0012800601007387 */ /* 0x000fe40000100a00 */
[----:B------:R0:W-:Y:S02]  /*912e0*/  STL.64 [R1+0x2ef0], R24 ;  /* 0x002ef01801007387 */ /* 0x0001e40000100a00 */
[----:B------:R-:W-:-:S02]  /*912f0*/  IMAD R9, R28, 0x175, RZ ;  /* 0x000001751c097824 */ /* 0x000fc400078e02ff */
[C---:B------:R-:W-:Y:S02]  /*91300*/  IMAD R8, R28.reuse, 0xbb, RZ ;  /* 0x000000bb1c087824 */ /* 0x040fe400078e02ff */
[----:B0-----:R-:W-:Y:S02]  /*91310*/  IMAD.MOV.U32 R25, RZ, RZ, R13 ;  /* 0x000000ffff197224 */ /* 0x001fe400078e000d */
[C---:B------:R-:W-:Y:S01]  /*91320*/  IMAD R13, R28.reuse, 0x2ec, RZ ;  /* 0x000002ec1c0d7824 */ /* 0x040fe200078e02ff */
[----:B------:R-:W-:Y:S02]  /*91330*/  IADD3 R6, P6, R27, R2, RZ ;  /* 0x000000021b067210 */ /* 0x000fe40007fde0ff */
[----:B------:R-:W-:Y:S02]  /*91340*/  MOV R24, R12 ;  /* 0x0000000c00187202 */ /* 0x000fe40000000f00 */
[----:B------:R-:W-:Y:S01]  /*91350*/  LEA.HI.X.SX32 R25, R9, R3, 0x1, P5 ;  /* 0x0000000309197211 */ /* 0x000fe200028f0eff */
[----:B------:R-:W-:Y:S01]  /*91360*/  IMAD R9, R28, 0x2ee, RZ ;  /* 0x000002ee1c097824 */ /* 0x000fe200078e02ff */
[----:B------:R-:W-:-:S02]  /*91370*/  IADD3 R12, P5, R13, R2, RZ ;  /* 0x000000020d0c7210 */ /* 0x000fc40007fbe0ff */
[-C--:B------:R-:W-:Y:S01]  /*91380*/  LEA.HI.X.SX32 R7, R8, R3.reuse, 0x1, P6 ;  /* 0x0000000308077211 */ /* 0x080fe200030f0eff */
[----:B------:R-:W-:Y:S01]  /*91390*/  STL [R1+0x127c], R25 ;  /* 0x00127c1901007387 */ /* 0x000fe20000100800 */
[----:B------:R-:W-:-:S03]  /*913a0*/  LEA.HI.X.SX32 R13, R27, R3, 0x1, P5 ;  /* 0x000000031b0d7211 */ /* 0x000fc600028f0eff */
[----:B------:R0:W-:Y:S02]  /*913b0*/  STL.64 [R1+0xa38], R6 ;  /* 0x000a380601007387 */ /* 0x0001e40000100a00 */
[----:B------:R-:W-:Y:S01]  /*913c0*/  IMAD R8, R28, 0x5e, RZ ;  /* 0x0000005e1c087824 */ /* 0x000fe200078e02ff */
[----:B------:R1:W-:Y:S04]  /*913d0*/  STL.64 [R1+0x1288], R12 ;  /* 0x0012880c01007387 */ /* 0x0003e80000100a00 */
[-C--:B------:R-:W-:Y:S02]  /*913e0*/  IADD3 R24, P5, R8, R2.reuse, RZ ;  /* 0x0000000208187210 */ /* 0x080fe40007fbe0ff */
[----:B0-----:R-:W-:Y:S01]  /*913f0*/  IADD3 R6, P6, R9, R2, RZ ;  /* 0x0000000209067210 */ /* 0x001fe20007fde0ff */
[----:B------:R-:W-:-:S02]  /*91400*/  IMAD R9, R28, 0x177, RZ ;  /* 0x000001771c097824 */ /* 0x000fc400078e02ff */
[C---:B-1----:R-:W-:Y:S02]  /*91410*/  IMAD R12, R28.reuse, 0x2f, RZ ;  /* 0x0000002f1c0c7824 */ /* 0x042fe400078e02ff */
[C---:B------:R-:W-:Y:S01]  /*91420*/  IMAD R13, R28.reuse, 0xbc, RZ ;  /* 0x000000bc1c0d7824 */ /* 0x040fe200078e02ff */
        /* <DEDUP_REMOVED lines=8> */
[----:B------:R-:W-:Y:S01]  /*914b0*/  LEA.HI.X.SX32 R25, R13, R3, 0x1, P5 ;  /* 0x000000030d197211 */ /* 0x000fe200028f0eff */
[----:B------:R-:W-:-:S02]  /*914c0*/  IMAD R8, R28, 0x2f2, RZ ;  /* 0x000002f21c087824 */ /* 0x000fc400078e02ff */
[----:B------:R-:W-:Y:S02]  /*914d0*/  STL.64 [R1+0xc60], R6 ;  /* 0x000c600601007387 */ /* 0x000fe40000100a00 */
[----:B------:R0:W-:Y:S02]  /*914e0*/  STL.64 [R1+0xa30], R24 ;  /* 0x000a301801007387 */ /* 0x0001e40000100a00 */
[C---:B------:R-:W-:Y:S02]  /*914f0*/  IMAD R27, R28.reuse, 0x179, RZ ;  /* 0x000001791c1b7824 */ /* 0x040fe400078e02ff */
[C---:B------:R-:W-:Y:S02]  /*91500*/  IMAD R12, R28.reuse, 0x17a, RZ ;  /* 0x0000017a1c0c7824 */ /* 0x040fe400078e02ff */
[----:B------:R-:W-:Y:S01]  /*91510*/  IMAD R13, R28, 0x2f4, RZ ;  /* 0x000002f41c0d7824 */ /* 0x000fe200078e02ff */
[----:B0-----:R-:W-:Y:S01]  /*91520*/  IADD3 R24, P5, R8, R2, RZ ;  /* 0x0000000208187210 */ /* 0x001fe20007fbe0ff */
[----:B------:R-:W-:-:S03]  /*91530*/  IMAD R8, R28, 0xbd, RZ ;  /* 0x000000bd1c087824 */ /* 0x000fc600078e02ff */
[----:B------:R-:W-:Y:S02]  /*91540*/  LEA.HI.X.SX32 R25, R27, R3, 0x1, P5 ;  /* 0x000000031b197211 */ /* 0x000fe400028f0eff */
[----:B---3--:R-:W-:-:S04]  /*91550*/  IADD3 R6, P6, R21, R2, RZ ;  /* 0x0000000215067210 */ /* 0x008fc80007fde0ff */
[----:B------:R-:W-:Y:S01]  /*91560*/  LEA.HI.X.SX32 R7, R9, R3, 0x1, P6 ;  /* 0x0000000309077211 */ /* 0x000fe200030f0eff */
[----:B------:R-:W-:-:S04]  /*91570*/  IMAD R9, R28, 0x2f6, RZ ;  /* 0x000002f61c097824 */ /* 0x000fc800078e02ff */
[----:B------:R0:W-:Y:S01]  /*91580*/  STL.64 [R1+0x12a8], R6 ;  /* 0x0012a80601007387 */ /* 0x0001e20000100a00 */
[----:B------:R1:W-:Y:S01]  /*91590*/  STL.64 [R1+0x12a0], R24 ;  /* 0x0012a01801007387 */ /* 0x0003e20000100a00 */
[-C--:B0-----:R-:W-:Y:S02]  /*915a0*/  IADD3 R6, P6, R12, R2.reuse, RZ ;  /* 0x000000020c067210 */ /* 0x081fe40007fde0ff */
[-C--:B-1----:R-:W-:Y:S01]  /*915b0*/  IADD3 R24, P5, R13, R2.reuse, RZ ;  /* 0x000000020d187210 */ /* 0x082fe20007fbe0ff */
[----:B------:R-:W-:Y:S01]  /*915c0*/  IMAD R13, R28, 0x17b, RZ ;  /* 0x0000017b1c0d7824 */ /* 0x000fe200078e02ff */
[-C--:B------:R-:W-:Y:S01]  /*915d0*/  LEA.HI.X.SX32 R7, R8, R3.reuse, 0x1, P6 ;  /* 0x0000000308077211 */ /* 0x080fe200030f0eff */
[----:B------:R-:W-:Y:S01]  /*915e0*/  IADD3 R8, P6, R9, R2, RZ ;  /* 0x0000000209087210 */ /* 0x000fe20007fde0ff */
[----:B------:R-:W-:-:S03]  /*915f0*/  LEA.HI.X.SX32 R25, R12, R3, 0x1, P5 ;  /* 0x000000030c197211 */ /* 0x000fc600028f0eff */
[----:B------:R0:W-:Y:S01]  /*91600*/  STL.64 [R1+0xa28], R6 ;  /* 0x000a280601007387 */ /* 0x0001e20000100a00 */
[----:B------:R-:W-:Y:S01]  /*91610*/  LEA.HI.X.SX32 R9, R13, R3, 0x1, P6 ;  /* 0x000000030d097211 */ /* 0x000fe200030f0eff */
[----:B------:R-:W-:Y:S02]  /*91620*/  STL.64 [R1+0x12b0], R24 ;  /* 0x0012b01801007387 */ /* 0x000fe40000100a00 */
[C---:B------:R-:W-:Y:S02]  /*91630*/  IMAD R12, R28.reuse, 0x5f, RZ ;  /* 0x0000005f1c0c7824 */ /* 0x040fe400078e02ff */
[----:B------:R1:W-:Y:S01]  /*91640*/  STL.64 [R1+0x12b8], R8 ;  /* 0x0012b80801007387 */ /* 0x0003e20000100a00 */
[C---:B0-----:R-:W-:Y:S02]  /*91650*/  IMAD R6, R28.reuse, 0x17c, RZ ;  /* 0x0000017c1c067824 */ /* 0x041fe400078e02ff */
[----:B------:R-:W-:-:S03]  /*91660*/  IMAD R7, R28, 0xbe, RZ ;  /* 0x000000be1c077824 */ /* 0x000fc600078e02ff */
[-C--:B-1----:R-:W-:Y:S02]  /*91670*/  IADD3 R8, P6, R6, R2.reuse, RZ ;  /* 0x0000000206087210 */ /* 0x082fe40007fde0ff */
[CC--:B------:R-:W-:Y:S01]  /*91680*/  IADD3 R24, P5, R7.reuse, R2.reuse, RZ ;  /* 0x0000000207187210 */ /* 0x0c0fe20007fbe0ff */
[----:B------:R-:W-:Y:S01]  /*91690*/  IMAD R13, R28, 0x2f8, RZ ;  /* 0x000002f81c0d7824 */ /* 0x000fe200078e02ff */
[-C--:B------:R-:W-:Y:S02]  /*916a0*/  LEA.HI.X.SX32 R9, R7, R3.reuse, 0x1, P6 ;  /* 0x0000000307097211 */ /* 0x080fe400030f0eff */
[-C--:B------:R-:W-:Y:S02]  /*916b0*/  LEA.HI.X.SX32 R25, R12, R3.reuse, 0x1, P5 ;  /* 0x000000030c197211 */ /* 0x080fe400028f0eff */
[-C--:B------:R-:W-:Y:S01]  /*916c0*/  IADD3 R12, P5, R13, R2.reuse, RZ ;  /* 0x000000020d0c7210 */ /* 0x080fe20007fbe0ff */
[----:B------:R2:W-:Y:S02]  /*916d0*/  STL.64 [R1+0xa20], R8 ;  /* 0x000a200801007387 */ /* 0x0005e40000100a00 */
[----:B------:R0:W-:Y:S01]  /*916e0*/  STL.64 [R1+0xc58], R24 ;  /* 0x000c581801007387 */ /* 0x0001e20000100a00 */
[----:B------:R-:W-:Y:S01]  /*916f0*/  LEA.HI.X.SX32 R13, R6, R3, 0x1, P5 ;  /* 0x00000003060d7211 */ /* 0x000fe200028f0eff */
[----:B------:R-:W-:Y:S01]  /*91700*/  IMAD R7, R28, 0x17e, RZ ;  /* 0x0000017e1c077824 */ /* 0x000fe200078e02ff */
[----:B--2---:R-:W-:Y:S01]  /*91710*/  IADD3 R8, P6, R16, R2, RZ ;  /* 0x0000000210087210 */ /* 0x004fe20007fde0ff */
[----:B0-----:R-:W-:-:S02]  /*91720*/  IMAD R25, R28, 0x17d, RZ ;  /* 0x0000017d1c197824 */ /* 0x001fc400078e02ff */
[----:B------:R0:W-:Y:S03]  /*91730*/  STL.64 [R1+0x12c0], R12 ;  /* 0x0012c00c01007387 */ /* 0x0001e60000100a00 */
[----:B------:R-:W-:Y:S02]  /*91740*/  LEA.HI.X.SX32 R9, R25, R3, 0x1, P6 ;  /* 0x0000000319097211 */ /* 0x000fe400030f0eff */
[-C--:B------:R-:W-:Y:S01]  /*91750*/  IADD3 R6, P5, R7, R2.reuse, RZ ;  /* 0x0000000207067210 */ /* 0x080fe20007fbe0ff */
[----:B------:R-:W-:Y:S02]  /*91760*/  IADD3 R24, P6, R20, R2, RZ ;  /* 0x0000000214187210 */ /* 0x000fe40007fde0ff */
[C---:B------:R-:W-:Y:S01]  /*91770*/  IMAD R25, R28.reuse, 0x17e, RZ ;  /* 0x0000017e1c197824 */ /* 0x040fe200078e02ff */
[----:B0-----:R-:W2:Y:S01]  /*91780*/  LDL.LU.64 R12, [R1+0x2f08] ;  /* 0x002f0800010c7983 */ /* 0x001ea20000300a00 */
[----:B------:R0:W-:Y:S02]  /*91790*/  STL.64 [R1+0x12c8], R8 ;  /* 0x0012c80801007387 */ /* 0x0001e40000100a00 */
[----:B------:R-:W-:-:S02]  /*917a0*/  IMAD R20, R28, 0x310, RZ ;  /* 0x000003101c147824 */ /* 0x000fc400078e02ff */
[C---:B------:R-:W-:Y:S01]  /*917b0*/  IMAD R21, R28.reuse, 0x30e, RZ ;  /* 0x0000030e1c157824 */ /* 0x040fe200078e02ff */
[-C--:B------:R-:W-:Y:S01]  /*917c0*/  LEA.HI.X.SX32 R25, R25, R3.reuse, 0x1, P6 ;  /* 0x0000000319197211 */ /* 0x080fe200030f0eff */
[----:B0-----:R-:W-:Y:S01]  /*917d0*/  IMAD R8, R28, 0xbf, RZ ;  /* 0x000000bf1c087824 */ /* 0x001fe200078e02ff */
[----:B------:R-:W-:Y:S04]  /*917e0*/  STL [R1+0x2ee0], R20 ;  /* 0x002ee01401007387 */ /* 0x000fe80000100800 */
[----:B------:R-:W-:Y:S01]  /*917f0*/  LEA.HI.X.SX32 R7, R8, R3, 0x1, P5 ;  /* 0x0000000308077211 */ /* 0x000fe200028f0eff */
[C---:B------:R-:W-:Y:S01]  /*91800*/  IMAD R9, R28.reuse, 0x2fe, RZ ;  /* 0x000002fe1c097824 */ /* 0x040fe200078e02ff */
[----:B------:R-:W-:Y:S03]  /*91810*/  STL [R1+0x2ee4], R21 ;  /* 0x002ee41501007387 */ /* 0x000fe60000100800 */
[----:B------:R0:W-:Y:S01]  /*91820*/  STL.64 [R1+0xea8], R6 ;  /* 0x000ea80601007387 */ /* 0x0001e20000100a00 */
[----:B------:R-:W-:Y:S01]  /*91830*/  IADD3 R8, P5, R9, R2, RZ ;  /* 0x0000000209087210 */ /* 0x000fe20007fbe0ff */
[----:B0-----:R-:W3:Y:S01]  /*91840*/  LDL.LU.64 R6, [R1+0x2f00] ;  /* 0x002f000001067983 */ /* 0x001ee20000300a00 */
[----:B------:R0:W-:Y:S02]  /*91850*/  STL.64 [R1+0x12d0], R24 ;  /* 0x0012d01801007387 */ /* 0x0001e40000100a00 */
[----:B0-----:R-:W-:-:S05]  /*91860*/  IMAD R24, R28, 0x17f, RZ ;  /* 0x0000017f1c187824 */ /* 0x001fca00078e02ff */
[----:B------:R-:W-:-:S05]  /*91870*/  LEA.HI.X.SX32 R9, R24, R3, 0x1, P5 ;  /* 0x0000000318097211 */ /* 0x000fca00028f0eff */
[----:B------:R0:W-:Y:S04]  /*91880*/  STL.64 [R1+0x12d8], R8 ;  /* 0x0012d80801007387 */ /* 0x0001e80000100a00 */
[----:B0-----:R-:W4:Y:S01]  /*91890*/  LDL.LU.64 R8, [R1+0x2ef8] ;  /* 0x002ef80001087983 */ /* 0x001f220000300a00 */
[C---:B------:R-:W-:Y:S02]  /*918a0*/  IMAD R25, R28.reuse, 0xc, RZ ;  /* 0x0000000c1c197824 */ /* 0x040fe400078e02ff */
[----:B------:R-:W-:-:S03]  /*918b0*/  IMAD R21, R28, 0x3, RZ ;  /* 0x000000031c157824 */ /* 0x000fc600078e02ff */
[----:B------:R-:W-:Y:S01]  /*918c0*/  IADD3 R24, P5, R25, R2, RZ ;  /* 0x0000000219187210 */ /* 0x000fe20007fbe0ff */
[----:B------:R-:W-:-:S05]  /*918d0*/  IMAD R25, R28, 0x6, RZ ;  /* 0x000000061c197824 */ /* 0x000fca00078e02ff */
[----:B------:R-:W-:Y:S01]  /*918e0*/  LEA.HI.X.SX32 R25, R25, R3, 0x1, P5 ;  /* 0x0000000319197211 */ /* 0x000fe200028f0eff */
[----:B------:R-:W-:Y:S01]  /*918f0*/  IMAD R11, R28, 0x60, RZ ;  /* 0x000000601c0b7824 */ /* 0x000fe200078e02ff */
[----:B--2---:R-:W-:-:S04]  /*91900*/  IADD3 R20, P6, R12, R2, RZ ;  /* 0x000000020c147210 */ /* 0x004fc80007fde0ff */
[----:B------:R-:W-:-:S05]  /*91910*/  LEA.HI.X.SX32 R21, R21, R3, 0x1, P6 ;  /* 0x0000000315157211 */ /* 0x000fca00030f0eff */
[----:B------:R0:W-:Y:S01]  /*91920*/  STL.64 [R1+0xe90], R20 ;  /* 0x000e901401007387 */ /* 0x0001e20000100a00 */
[----:B------:R1:W-:Y:S02]  /*91930*/  STL.64 [R1+0xe38], R24 ;  /* 0x000e381801007387 */ /* 0x0003e40000100a00 */
[C---:B0-----:R-:W-:Y:S02]  /*91940*/  IMAD R21, R28.reuse, 0xc, RZ ;  /* 0x0000000c1c157824 */ /* 0x041fe400078e02ff */
[----:B-1----:R-:W-:Y:S01]  /*91950*/  IMAD R25, R28, 0x18, RZ ;  /* 0x000000181c197824 */ /* 0x002fe200078e02ff */
[----:B---3--:R-:W-:-:S04]  /*91960*/  IADD3 R20, P6, R7, R2, RZ ;  /* 0x0000000207147210 */ /* 0x008fc80007fde0ff */
[----:B------:R-:W-:-:S05]  /*91970*/  LEA.HI.X.SX32 R21, R21, R3, 0x1, P6 ;  /* 0x0000000315157211 */ /* 0x000fca00030f0eff */
[----:B------:R0:W-:Y:S02]  /*91980*/  STL.64 [R1+0xe18], R20 ;  /* 0x000e181401007387 */ /* 0x0001e40000100a00 */
[-C--:B0-----:R-:W-:Y:S02]  /*91990*/  IADD3 R20, P6, R11, R2.reuse, RZ ;  /* 0x000000020b147210 */ /* 0x081fe40007fde0ff */
[----:B----4-:R-:W-:-:S04]  /*919a0*/  IADD3 R24, P5, R8, R2, RZ ;  /* 0x0000000208187210 */ /* 0x010fc80007fbe0ff */
[-C--:B------:R-:W-:Y:S02]  /*919b0*/  LEA.HI.X.SX32 R25, R25, R3.reuse, 0x1, P5 ;  /* 0x0000000319197211 */ /* 0x080fe400028f0eff */
[----:B------:R-:W-:-:S03]  /*919c0*/  LEA.HI.X.SX32 R21, R8, R3, 0x1, P6 ;  /* 0x0000000308157211 */ /* 0x000fc600030f0eff */
[----:B------:R0:W-:Y:S01]  /*919d0*/  STL.64 [R1+0xdd8], R24 ;  /* 0x000dd81801007387 */ /* 0x0001e20000100a00 */
[C---:B------:R-:W-:Y:S02]  /*919e0*/  IMAD R8, R28.reuse, 0x18a, RZ ;  /* 0x0000018a1c087824 */ /* 0x040fe400078e02ff */
[----:B------:R-:W-:Y:S02]  /*919f0*/  STL.64 [R1+0xd58], R20 ;  /* 0x000d581401007387 */ /* 0x000fe40000100a00 */
[----:B0-----:R-:W-:Y:S01]  /*91a00*/  IMAD R25, R28, 0x60, RZ ;  /* 0x000000601c197824 */ /* 0x001fe200078e02ff */
[----:B------:R-:W-:-:S04]  /*91a10*/  IADD3 R24, P5, R4, R2, RZ ;  /* 0x0000000204187210 */ /* 0x000fc80007fbe0ff */
[----:B------:R-:W-:Y:S01]  /*91a20*/  LEA.HI.X.SX32 R25, R25, R3, 0x1, P5 ;  /* 0x0000000319197211 */ /* 0x000fe200028f0eff */
[----:B------:R-:W-:Y:S04]  /*91a30*/  STL.64 [R1+0x2ed8], R8 ;  /* 0x002ed80801007387 */ /* 0x000fe80000100a00 */
[----:B------:R0:W-:Y:S04]  /*91a40*/  STL.64 [R1+0xc50], R24 ;  /* 0x000c501801007387 */ /* 0x0001e80000100a00 */
[----:B0-----:R-:W2:Y:S01]  /*91a50*/  LDL.LU.64 R24, [R1+0x2ef0] ;  /* 0x002ef00001187983 */ /* 0x001ea20000300a00 */
[----:B------:R-:W-:Y:S01]  /*91a60*/  IMAD R21, R28, 0x300, RZ ;  /* 0x000003001c157824 */ /* 0x000fe200078e02ff */
[----:B------:R-:W-:-:S04]  /*91a70*/  IADD3 R20, P6, R13, R2, RZ ;  /* 0x000000020d147210 */ /* 0x000fc80007fde0ff */
[----:B------:R-:W-:Y:S01]  /*91a80*/  IADD3 R8, P5, R21, R2, RZ ;  /* 0x0000000215087210 */ /* 0x000fe20007fbe0ff */
[----:B------:R-:W-:Y:S01]  /*91a90*/  LEA.HI.X.SX32 R21, R4, R3, 0x1, P6 ;  /* 0x0000000304157211 */ /* 0x000fe200030f0eff */
[----:B------:R0:W-:Y:S03]  /*91aa0*/  STL.64 [R1+0x2ee8], R22 ;  /* 0x002ee81601007387 */ /* 0x0001e60000100a00 */
[----:B------:R1:W-:Y:S01]  /*91ab0*/  STL [R1+0x12e0], R8 ;  /* 0x0012e00801007387 */ /* 0x0003e20000100800 */
[----:B------:R3:W-:Y:S01]  /*91ac0*/  STL.64 [R1+0xea0], R20 ;  /* 0x000ea01401007387 */ /* 0x0007e20000100a00 */
[----:B------:R-:W-:Y:S01]  /*91ad0*/  IMAD R5, R28, 0x304, RZ ;  /* 0x000003041c057824 */ /* 0x000fe200078e02ff */
[----:B0-----:R-:W-:Y:S01]  /*91ae0*/  MOV R22, R8 ;  /* 0x0000000800167202 */ /* 0x001fe20000000f00 */
[----:B-1----:R-:W-:Y:S02]  /*91af0*/  IADD3 R8, P6, R6, R2, RZ ;  /* 0x0000000206087210 */ /* 0x002fe40007fde0ff */
[C---:B---3--:R-:W-:Y:S01]  /*91b00*/  IMAD R20, R28.reuse, 0x181, RZ ;  /* 0x000001811c147824 */ /* 0x048fe200078e02ff */
[----:B------:R-:W-:Y:S01]  /*91b10*/  MOV R23, R9 ;  /* 0x0000000900177202 */ /* 0x000fe20000000f00 */
[----:B------:R-:W-:Y:S01]  /*91b20*/  IMAD R6, R28, 0x314, RZ ;  /* 0x000003141c067824 */ /* 0x000fe200078e02ff */
[----:B------:R-:W-:-:S02]  /*91b30*/  LEA.HI.X.SX32 R23, R13, R3, 0x1, P5 ;  /* 0x000000030d177211 */ /* 0x000fc400028f0eff */
[-C--:B------:R-:W-:Y:S01]  /*91b40*/  LEA.HI.X.SX32 R9, R20, R3.reuse, 0x1, P6 ;  /* 0x0000000314097211 */ /* 0x080fe200030f0eff */
[C---:B------:R-:W-:Y:S01]  /*91b50*/  IMAD R21, R28.reuse, 0xc1, RZ ;  /* 0x000000c11c157824 */ /* 0x040fe200078e02ff */
[----:B------:R-:W-:Y:S01]  /*91b60*/  STL [R1+0x2ed4], R6 ;  /* 0x002ed40601007387 */ /* 0x000fe20000100800 */
[----:B------:R0:W-:Y:S01]  /*91b70*/  STL [R1+0x12e4], R23 ;  /* 0x0012e41701007387 */ /* 0x0001e20000100800 */
[-C--:B------:R-:W-:Y:S01]  /*91b80*/  IADD3 R22, P5, R17, R2.reuse, RZ ;  /* 0x0000000211167210 */ /* 0x080fe20007fbe0ff */
[----:B------:R1:W-:Y:S02]  /*91b90*/  STL.64 [R1+0x12e8], R8 ;  /* 0x0012e80801007387 */ /* 0x0003e40000100a00 */
[----:B------:R-:W-:Y:S01]  /*91ba0*/  IMAD R20, R28, 0x306, RZ ;  /* 0x000003061c147824 */ /* 0x000fe200078e02ff */
[----:B0-----:R-:W-:Y:S02]  /*91bb0*/  LEA.HI.X.SX32 R23, R21, R3, 0x1, P5 ;  /* 0x0000000315177211 */ /* 0x001fe400028f0eff */
[----:B-1----:R-:W-:-:S03]  /*91bc0*/  IADD3 R8, P6, R5, R2, RZ ;  /* 0x0000000205087210 */ /* 0x002fc60007fde0ff */
[----:B------:R0:W-:Y:S01]  /*91bd0*/  STL.64 [R1+0xe98], R22 ;  /* 0x000e981601007387 */ /* 0x0001e20000100a00 */
[----:B------:R-:W-:Y:S01]  /*91be0*/  LEA.HI.X.SX32 R9, R17, R3, 0x1, P6 ;  /* 0x0000000311097211 */ /* 0x000fe200030f0eff */
[----:B------:R-:W-:-:S04]  /*91bf0*/  IMAD R21, R28, 0x183, RZ ;  /* 0x000001831c157824 */ /* 0x000fc800078e02ff */
[----:B------:R-:W-:Y:S01]  /*91c00*/  STL.64 [R1+0x12f8], R8 ;  /* 0x0012f80801007387 */ /* 0x000fe20000100a00 */
[----:B0-----:R-:W-:Y:S01]  /*91c10*/  IADD3 R22, P5, R20, R2, RZ ;  /* 0x0000000214167210 */ /* 0x001fe20007fbe0ff */
[C---:B------:R-:W-:Y:S02]  /*91c20*/  IMAD R20, R28.reuse, 0x61, RZ ;  /* 0x000000611c147824 */ /* 0x040fe400078e02ff */
[C---:B------:R-:W-:Y:S01]  /*91c30*/  IMAD R26, R28.reuse, 0x184, RZ ;  /* 0x000001841c1a7824 */ /* 0x040fe200078e02ff */
[----:B------:R-:W-:Y:S01]  /*91c40*/  LEA.HI.X.SX32 R23, R21, R3, 0x1, P5 ;  /* 0x0000000315177211 */ /* 0x000fe200028f0eff */
[----:B------:R-:W-:-:S04]  /*91c50*/  IMAD R0, R28, 0x308, RZ ;  /* 0x000003081c007824 */ /* 0x000fc800078e02ff */
[----:B------:R0:W-:Y:S02]  /*91c60*/  STL.64 [R1+0x12f0], R22 ;  /* 0x0012f01601007387 */ /* 0x0001e40000100a00 */
[-C--:B0-----:R-:W-:Y:S01]  /*91c70*/  IADD3 R22, P5, R26, R2.reuse, RZ ;  /* 0x000000021a167210 */ /* 0x081fe20007fbe0ff */
[----:B------:R-:W-:Y:S01]  /*91c80*/  IMAD R6, R28, 0xc3, RZ ;  /* 0x000000c31c067824 */ /* 0x000fe200078e02ff */
[----:B--2---:R-:W-:-:S04]  /*91c90*/  IADD3 R8, P6, R24, R2, RZ ;  /* 0x0000000218087210 */ /* 0x004fc80007fde0ff */
[-C--:B------:R-:W-:Y:S02]  /*91ca0*/  LEA.HI.X.SX32 R9, R20, R3.reuse, 0x1, P6 ;  /* 0x0000000314097211 */ /* 0x080fe400030f0eff */
[----:B------:R-:W-:-:S03]  /*91cb0*/  LEA.HI.X.SX32 R23, R24, R3, 0x1, P5 ;  /* 0x0000000318177211 */ /* 0x000fc600028f0eff */
[----:B------:R0:W-:Y:S01]  /*91cc0*/  STL.64 [R1+0xc48], R8 ;  /* 0x000c480801007387 */ /* 0x0001e20000100a00 */
[----:B------:R-:W-:Y:S02]  /*91cd0*/  IMAD R20, R28, 0x30a, RZ ;  /* 0x0000030a1c147824 */ /* 0x000fe400078e02ff */
[----:B------:R1:W-:Y:S01]  /*91ce0*/  STL.64 [R1+0xeb0], R22 ;  /* 0x000eb01601007387 */ /* 0x0003e20000100a00 */
[----:B0-----:R-:W-:-:S04]  /*91cf0*/  IADD3 R8, P6, R0, R2, RZ ;  /* 0x0000000200087210 */ /* 0x001fc80007fde0ff */
[----:B------:R-:W-:Y:S02]  /*91d00*/  LEA.HI.X.SX32 R9, R26, R3, 0x1, P6 ;  /* 0x000000031a097211 */ /* 0x000fe400030f0eff */
[----:B-1----:R-:W-:-:S03]  /*91d10*/  IADD3 R22, P5, R20, R2, RZ ;  /* 0x0000000214167210 */ /* 0x002fc60007fbe0ff */
[----:B------:R0:W-:Y:S01]  /*91d20*/  STL.64 [R1+0x1300], R8 ;  /* 0x0013000801007387 */ /* 0x0001e20000100a00 */
[----:B------:R-:W-:-:S04]  /*91d30*/  IADD3 R20, P6, R25, R2, RZ ;  /* 0x0000000219147210 */ /* 0x000fc80007fde0ff */
[----:B------:R-:W-:Y:S01]  /*91d40*/  LEA.HI.X.SX32 R21, R6, R3, 0x1, P6 ;  /* 0x0000000306157211 */ /* 0x000fe200030f0eff */
[----:B0-----:R-:W-:-:S05]  /*91d50*/  IMAD R8, R28, 0x185, RZ ;  /* 0x000001851c087824 */ /* 0x001fca00078e02ff */
[----:B------:R-:W-:-:S05]  /*91d60*/  LEA.HI.X.SX32 R23, R8, R3, 0x1, P5 ;  /* 0x0000000308177211 */ /* 0x000fca00028f0eff */
[----:B------:R0:W-:Y:S04]  /*91d70*/  STL.64 [R1+0x1318], R22 ;  /* 0x0013181601007387 */ /* 0x0001e80000100a00 */
[----:B0-----:R-:W2:Y:S01]  /*91d80*/  LDL.LU.64 R22, [R1+0x2ee8] ;  /* 0x002ee80001167983 */ /* 0x001ea20000300a00 */
[----:B------:R0:W-:Y:S03]  /*91d90*/  STL.64 [R1+0xec8], R20 ;  /* 0x000ec81401007387 */ /* 0x0001e60000100a00 */
[----:B0-----:R-:W3:Y:S01]  /*91da0*/  LDL.LU R21, [R1+0x2ee4] ;  /* 0x002ee40001157983 */ /* 0x001ee20000300800 */
[C---:B------:R-:W-:Y:S02]  /*91db0*/  IMAD R9, R28.reuse, 0x30c, RZ ;  /* 0x0000030c1c097824 */ /* 0x040fe400078e02ff */
[----:B------:R-:W-:-:S03]  /*91dc0*/  IMAD R24, R28, 0x187, RZ ;  /* 0x000001871c187824 */ /* 0x000fc600078e02ff */
[----:B------:R-:W-:Y:S01]  /*91dd0*/  IADD3 R8, P5, R9, R2, RZ ;  /* 0x0000000209087210 */ /* 0x000fe20007fbe0ff */
[C---:B------:R-:W-:Y:S02]  /*91de0*/  IMAD R27, R28.reuse, 0x62, RZ ;  /* 0x000000621c1b7824 */ /* 0x040fe400078e02ff */
[C---:B------:R-:W-:Y:S01]  /*91df0*/  IMAD R29, R28.reuse, 0xc4, RZ ;  /* 0x000000c41c1d7824 */ /* 0x040fe200078e02ff */
[----:B------:R-:W-:Y:S01]  /*91e00*/  LEA.HI.X.SX32 R9, R25, R3, 0x1, P5 ;  /* 0x0000000319097211 */ /* 0x000fe200028f0eff */
[----:B------:R-:W-:-:S04]  /*91e10*/  IMAD R6, R28, 0x31, RZ ;  /* 0x000000311c067824 */ /* 0x000fc800078e02ff */
[----:B------:R0:W-:Y:S02]  /*91e20*/  STL.64 [R1+0x1310], R8 ;  /* 0x0013100801007387 */ /* 0x0001e40000100a00 */
[----:B0-----:R-:W-:-:S04]  /*91e30*/  IADD3 R8, P5, R27, R2, RZ ;  /* 0x000000021b087210 */ /* 0x001fc80007fbe0ff */
[----:B------:R-:W-:Y:S02]  /*91e40*/  LEA.HI.X.SX32 R9, R6, R3, 0x1, P5 ;  /* 0x0000000306097211 */ /* 0x000fe400028f0eff */
[----:B---3--:R-:W-:-:S04]  /*91e50*/  IADD3 R20, P6, R21, R2, RZ ;  /* 0x0000000215147210 */ /* 0x008fc80007fde0ff */
[----:B------:R-:W-:-:S05]  /*91e60*/  LEA.HI.X.SX32 R21, R24, R3, 0x1, P6 ;  /* 0x0000000318157211 */ /* 0x000fca00030f0eff */
[----:B------:R0:W-:Y:S01]  /*91e70*/  STL.64 [R1+0x1308], R20 ;  /* 0x0013081401007387 */ /* 0x0001e20000100a00 */
[----:B------:R-:W-:Y:S01]  /*91e80*/  STL.64 [R1+0xd50], R8 ;  /* 0x000d500801007387 */ /* 0x000fe20000100a00 */
[----:B0-----:R-:W-:-:S04]  /*91e90*/  IADD3 R20, P6, R29, R2, RZ ;  /* 0x000000021d147210 */ /* 0x001fc80007fde0ff */
[----:B------:R-:W-:-:S05]  /*91ea0*/  LEA.HI.X.SX32 R21, R27, R3, 0x1, P6 ;  /* 0x000000031b157211 */ /* 0x000fca00030f0eff */
[----:B------:R0:W-:Y:S04]  /*91eb0*/  STL.64 [R1+0xc40], R20 ;  /* 0x000c401401007387 */ /* 0x0001e80000100a00 */
[----:B0-----:R-:W3:Y:S01]  /*91ec0*/  LDL.LU R20, [R1+0x2ee0] ;  /* 0x002ee00001147983 */ /* 0x001ee20000300800 */
[C---:B------:R-:W-:Y:S02]  /*91ed0*/  IMAD R16, R28.reuse, 0x188, RZ ;  /* 0x000001881c107824 */ /* 0x040fe400078e02ff */
[----:B------:R-:W-:-:S03]  /*91ee0*/  IMAD R7, R28, 0x312, RZ ;  /* 0x000003121c077824 */ /* 0x000fc600078e02ff */
[----:B------:R-:W-:-:S04]  /*91ef0*/  IADD3 R8, P5, R16, R2, RZ ;  /* 0x0000000210087210 */ /* 0x000fc80007fbe0ff */
[----:B------:R-:W-:Y:S01]  /*91f00*/  LEA.HI.X.SX32 R9, R29, R3, 0x1, P5 ;  /* 0x000000031d097211 */ /* 0x000fe200028f0eff */
[----:B------:R-:W-:Y:S01]  /*91f10*/  IMAD R12, R28, 0x189, RZ ;  /* 0x000001891c0c7824 */ /* 0x000fe200078e02ff */
[----:B------:R-:W-:-:S03]  /*91f20*/  IADD3 R6, P5, R7, R2, RZ ;  /* 0x0000000207067210 */ /* 0x000fc60007fbe0ff */
[----:B------:R0:W-:Y:S01]  /*91f30*/  STL.64 [R1+0xec0], R8 ;  /* 0x000ec00801007387 */ /* 0x0001e20000100a00 */
[----:B------:R-:W-:-:S03]  /*91f40*/  LEA.HI.X.SX32 R7, R12, R3, 0x1, P5 ;  /* 0x000000030c077211 */ /* 0x000fc600028f0eff */
[----:B0-----:R-:W4:Y:S01]  /*91f50*/  LDL.LU.64 R8, [R1+0x2ed8] ;  /* 0x002ed80001087983 */ /* 0x001f220000300a00 */
[----:B---3--:R-:W-:-:S04]  /*91f60*/  IADD3 R20, P6, R20, R2, RZ ;  /* 0x0000000214147210 */ /* 0x008fc80007fde0ff */
[----:B------:R-:W-:-:S05]  /*91f70*/  LEA.HI.X.SX32 R21, R16, R3, 0x1, P6 ;  /* 0x0000000310157211 */ /* 0x000fca00030f0eff */
[----:B------:R-:W-:Y:S01]  /*91f80*/  STL.64 [R1+0x1320], R20 ;  /* 0x0013201401007387 */ /* 0x000fe20000100a00 */
[----:B------:R0:W-:Y:S03]  /*91f90*/  STL.64 [R1+0x1328], R6 ;  /* 0x0013280601007387 */ /* 0x0001e60000100a00 */
[----:B0-----:R-:W3:Y:S01]  /*91fa0*/  LDL.LU R6, [R1+0x2ed4] ;  /* 0x002ed40001067983 */ /* 0x001ee20000300800 */
[C---:B------:R-:W-:Y:S02]  /*91fb0*/  IMAD R11, R28.reuse, 0xc5, RZ ;  /* 0x000000c51c0b7824 */ /* 0x040fe400078e02ff */
[----:B------:R-:W-:Y:S01]  /*91fc0*/  IMAD R17, R28, 0x316, RZ ;  /* 0x000003161c117824 */ /* 0x000fe200078e02ff */
[----:B----4-:R-:W-:Y:S01]  /*91fd0*/  IADD3 R20, P6, R8, R2, RZ ;  /* 0x0000000208147210 */ /* 0x010fe20007fde0ff */
[----:B------:R-:W-:-:S03]  /*91fe0*/  IMAD R5, R28, 0x18b, RZ ;  /* 0x0000018b1c057824 */ /* 0x000fc600078e02ff */
[----:B------:R-:W-:Y:S01]  /*91ff0*/  LEA.HI.X.SX32 R21, R11, R3, 0x1, P6 ;  /* 0x000000030b157211 */ /* 0x000fe200030f0eff */
[----:B------:R-:W-:-:S04]  /*92000*/  IADD3 R16, P6, R17, R2, RZ ;  /* 0x0000000211107210 */ /* 0x000fc80007fde0ff */
[----:B------:R-:W-:Y:S02]  /*92010*/  LEA.HI.X.SX32 R17, R5, R3, 0x1, P6 ;  /* 0x0000000305117211 */ /* 0x000fe400030f0eff */
[----:B------:R-:W0:Y:S01]  /*92020*/  S2R R5, SR_TID.X ;  /* 0x0000000000057919 */ /* 0x000e220000002100 */
[----:B------:R-:W-:-:S03]  /*92030*/  IMAD R4, R28, 0xc6, RZ ;  /* 0x000000c61c047824 */ /* 0x000fc600078e02ff */
[----:B------:R1:W-:Y:S01]  /*92040*/  STL.64 [R1+0xeb8], R20 ;  /* 0x000eb81401007387 */ /* 0x0003e20000100a00 */
[C---:B------:R-:W-:Y:S02]  /*92050*/  IMAD R0, R28.reuse, 0x63, RZ ;  /* 0x000000631c007824 */ /* 0x040fe400078e02ff */
[C---:B------:R-:W-:Y:S02]  /*92060*/  IMAD R13, R28.reuse, 0x18c, RZ ;  /* 0x0000018c1c0d7824 */ /* 0x040fe400078e02ff */
[C---:B------:R-:W-:Y:S02]  /*92070*/  IMAD R25, R28.reuse, 0x318, RZ ;  /* 0x000003181c197824 */ /* 0x040fe400078e02ff */
[----:B------:R-:W-:Y:S01]  /*92080*/  IMAD R24, R28, 0x31a, RZ ;  /* 0x0000031a1c187824 */ /* 0x000fe200078e02ff */
[----:B--2---:R-:W2:Y:S01]  /*92090*/  MUFU.RCP R23, R23 ;  /* 0x0000001700177308 */ /* 0x004ea20000001000 */
[----:B-1----:R-:W-:-:S04]  /*920a0*/  IADD3 R20, P6, R13, R2, RZ ;  /* 0x000000020d147210 */ /* 0x002fc80007fde0ff */
[----:B------:R-:W-:-:S03]  /*920b0*/  LEA.HI.X.SX32 R21, R4, R3, 0x1, P6 ;  /* 0x0000000304157211 */ /* 0x000fc600030f0eff */
[----:B------:R-:W1:Y:S01]  /*920c0*/  MUFU.RCP R14, R14 ;  /* 0x0000000e000e7308 */ /* 0x000e620000001000 */
[C---:B------:R-:W-:Y:S01]  /*920d0*/  IMAD R27, R28.reuse, 0x18d, RZ ;  /* 0x0000018d1c1b7824 */ /* 0x040fe200078e02ff */
[----:B0-----:R-:W-:Y:S01]  /*920e0*/  LOP3.LUT R11, R5, 0x60, RZ, 0xc0, !PT ;  /* 0x00000060050b7812 */ /* 0x001fe200078ec0ff */
[----:B------:R-:W-:Y:S01]  /*920f0*/  IMAD R26, R28, 0xc7, RZ ;  /* 0x000000c71c1a7824 */ /* 0x000fe200078e02ff */
[----:B---3--:R-:W-:-:S04]  /*92100*/  IADD3 R6, P5, R6, R2, RZ ;  /* 0x0000000206067210 */ /* 0x008fc80007fbe0ff */
[----:B------:R-:W-:-:S05]  /*92110*/  LEA.HI.X.SX32 R7, R8, R3, 0x1, P5 ;  /* 0x0000000308077211 */ /* 0x000fca00028f0eff */
[----:B------:R0:W-:Y:S01]  /*92120*/  STL.64 [R1+0x1330], R6 ;  /* 0x0013300601007387 */ /* 0x0001e20000100a00 */
[----:B------:R3:W-:Y:S01]  /*92130*/  STL.64 [R1+0x1338], R16 ;  /* 0x0013381001007387 */ /* 0x0007e20000100a00 */
[----:B0-----:R-:W-:-:S04]  /*92140*/  IADD3 R6, P5, R4, R2, RZ ;  /* 0x0000000204067210 */ /* 0x001fc80007fbe0ff */
[----:B------:R-:W-:-:S05]  /*92150*/  LEA.HI.X.SX32 R7, R0, R3, 0x1, P5 ;  /* 0x0000000300077211 */ /* 0x000fca00028f0eff */
[----:B------:R0:W-:Y:S01]  /*92160*/  STL.64 [R1+0xc38], R6 ;  /* 0x000c380601007387 */ /* 0x0001e20000100a00 */
[----:B---3--:R-:W-:Y:S01]  /*92170*/  IMAD R17, R28, 0x18e, RZ ;  /* 0x0000018e1c117824 */ /* 0x008fe200078e02ff */
[C---:B------:R-:W-:Y:S01]  /*92180*/  LOP3.LUT R8, R5.reuse, 0x18, RZ, 0xc0, !PT ;  /* 0x0000001805087812 */ /* 0x040fe200078ec0ff */
[----:B------:R-:W-:Y:S01]  /*92190*/  SHF.L.U32 R5, R5, 0x4, RZ ;  /* 0x0000000405057819 */ /* 0x000fe200000006ff */
[----:B------:R3:W-:Y:S01]  /*921a0*/  STL.64 [R1+0xed8], R20 ;  /* 0x000ed81401007387 */ /* 0x0007e20000100a00 */
[----:B0-----:R-:W-:-:S04]  /*921b0*/  IADD3 R6, P5, R25, R2, RZ ;  /* 0x0000000219067210 */ /* 0x001fc80007fbe0ff */
[-C--:B------:R-:W-:Y:S02]  /*921c0*/  LEA.HI.X.SX32 R7, R13, R3.reuse, 0x1, P5 ;  /* 0x000000030d077211 */ /* 0x080fe400028f0eff */
[----:B---3--:R-:W-:Y:S01]  /*921d0*/  IADD3 R20, P6, R24, R2, RZ ;  /* 0x0000000218147210 */ /* 0x008fe20007fde0ff */
[----:B------:R-:W-:Y:S01]  /*921e0*/  IMAD R4, R28, 0x31c, RZ ;  /* 0x0000031c1c047824 */ /* 0x000fe200078e02ff */
[----:B------:R-:W-:Y:S01]  /*921f0*/  LOP3.LUT R5, R5, 0x70, RZ, 0xc0, !PT ;  /* 0x0000007005057812 */ /* 0x000fe200078ec0ff */
[----:B------:R0:W-:Y:S01]  /*92200*/  STL.64 [R1+0x1348], R6 ;  /* 0x0013480601007387 */ /* 0x0001e20000100a00 */
[----:B------:R-:W-:-:S03]  /*92210*/  LEA.HI.X.SX32 R21, R27, R3, 0x1, P6 ;  /* 0x000000031b157211 */ /* 0x000fc600030f0eff */
[----:B------:R-:W-:Y:S01]  /*92220*/  IMAD R5, R11, 0x4, R5 ;  /* 0x000000040b057824 */ /* 0x000fe200078e0205 */
[----:B0-----:R-:W-:-:S04]  /*92230*/  IADD3 R6, P5, R17, R2, RZ ;  /* 0x0000000211067210 */ /* 0x001fc80007fbe0ff */
[----:B------:R-:W-:Y:S01]  /*92240*/  LEA.HI.X.SX32 R7, R26, R3, 0x1, P5 ;  /* 0x000000031a077211 */ /* 0x000fe200028f0eff */
[----:B------:R-:W-:Y:S01]  /*92250*/  IADD3 R4, P5, R4, R2, RZ ;  /* 0x0000000204047210 */ /* 0x000fe20007fbe0ff */
[----:B------:R-:W-:Y:S01]  /*92260*/  STL.64 [R1+0x1340], R20 ;  /* 0x0013401401007387 */ /* 0x000fe20000100a00 */
[----:B------:R-:W-:Y:S01]  /*92270*/  LEA.HI R0, R8, R5, RZ, 0x1f ;  /* 0x0000000508007211 */ /* 0x000fe200078ff8ff */
[----:B--2---:R-:W-:Y:S02]  /*92280*/  FMUL R0, R23, R18 ;  /* 0x0000001217007220 */ /* 0x004fe40000400000 */
[----:B------:R0:W-:Y:S01]  /*92290*/  STL [R1+0x2ecc], R4 ;  /* 0x002ecc0401007387 */ /* 0x0001e20000100800 */
[----:B------:R-:W-:Y:S02]  /*922a0*/  STL.64 [R1+0xed0], R6 ;  /* 0x000ed00601007387 */ /* 0x000fe40000100a00 */
[----:B------:R2:W-:Y:S02]  /*922b0*/  STL [R1+0x2ec8], R2 ;  /* 0x002ec80201007387 */ /* 0x0005e40000100800 */
[----:B------:R3:W-:Y:S01]  /*922c0*/  STL [R1+0x2ec4], R3 ;  /* 0x002ec40301007387 */ /* 0x0007e20000100800 */
[----:B-1----:R1:W-:Y:S04]  /*922d0*/  STL [R1+0x2ed0], R14 ;  /* 0x002ed00e01007387 */ /* 0x0023e80000100800 */
[----:B0-----:R-:W4:Y:S01]  /*922e0*/  LDL.LU R4, [R1+0xbc] ;  /* 0x0000bc0001047983 */ /* 0x001f220000300800 */
[----:B------:R0:W-:Y:S02]  /*922f0*/  STL [R1+0x1698], R0 ;  /* 0x0016980001007387 */ /* 0x0001e40000100800 */
[----:B--2---:R-:W2:Y:S02]  /*92300*/  LDL.LU R2, [R1+0xb8] ;  /* 0x0000b80001027983 */ /* 0x004ea40000300800 */
[----:B---3--:R-:W3:Y:S01]  /*92310*/  LDL.LU R3, [R1+0xb4] ;  /* 0x0000b40001037983 */ /* 0x008ee20000300800 */
[----:B-1----:R-:W-:-:S02]  /*92320*/  MOV R14, R10 ;  /* 0x0000000a000e7202 */ /* 0x002fc40000000f00 */
[----:B------:R-:W5:Y:S01]  /*92330*/  LDL.LU R10, [R1+0xb0] ;  /* 0x0000b000010a7983 */ /* 0x000f620000300800 */
[----:B------:R-:W5:Y:S02]  /*92340*/  LDL.LU R13, [R1+0xac] ;  /* 0x0000ac00010d7983 */ /* 0x000f640000300800 */
[----:B------:R-:W5:Y:S02]  /*92350*/  LDL.LU R17, [R1+0xa8] ;  /* 0x0000a80001117983 */ /* 0x000f640000300800 */
[----:B------:R-:W5:Y:S01]  /*92360*/  LDL.LU R18, [R1+0xa4] ;  /* 0x0000a40001127983 */ /* 0x000f620000300800 */
[----:B------:R-:W5:Y:S01]  /*92370*/  LDL.LU R5, [R1+0xa0] ;  /* 0x0000a00001057983 */ /* 0x000f620000300800 */
[----:B0-----:R-:W-:Y:S02]  /*92380*/  FMUL R0, R23, R22 ;  /* 0x0000001617007220 */ /* 0x001fe40000400000 */
[----:B------:R-:W5:Y:S01]  /*92390*/  LDL.LU R26, [R1+0x9c] ;  /* 0x00009c00011a7983 */ /* 0x000f620000300800 */
[----:B------:R-:W-:-:S02]  /*923a0*/  FSETP.NEU.AND P6, PT, R9, RZ, PT ;  /* 0x000000ff0900720b */ /* 0x000fc40003fcd000 */
[----:B------:R0:W-:Y:S01]  /*923b0*/  STL [R1+0x1694], R0 ;  /* 0x0016940001007387 */ /* 0x0001e20000100800 */
[----:B------:R-:W5:Y:S02]  /*923c0*/  LDL.LU R28, [R1+0x98] ;  /* 0x00009800011c7983 */ /* 0x000f640000300800 */
[----:B------:R-:W5:Y:S02]  /*923d0*/  LDL.LU R9, [R1+0x94] ;  /* 0x0000940001097983 */ /* 0x000f640000300800 */
[----:B------:R-:W5:Y:S01]  /*923e0*/  LDL.LU R27, [R1+0x90] ;  /* 0x00009000011b7983 */ /* 0x000f620000300800 */
[----:B------:R-:W5:Y:S01]  /*923f0*/  LDL.LU R24, [R1+0x8c] ;  /* 0x00008c0001187983 */ /* 0x000f620000300800 */
[----:B------:R-:W5:Y:S02]  /*92400*/  LDL.LU R25, [R1+0x88] ;  /* 0x0000880001197983 */ /* 0x000f640000300800 */
[----:B------:R-:W5:Y:S02]  /*92410*/  LDL.LU R8, [R1+0x84] ;  /* 0x0000840001087983 */ /* 0x000f640000300800 */
[----:B------:R-:W5:Y:S01]  /*92420*/  LDL.LU R29, [R1+0x80] ;  /* 0x00008000011d7983 */ /* 0x000f620000300800 */
[----:B------:R-:W5:Y:S01]  /*92430*/  LDL.LU R12, [R1+0x7c] ;  /* 0x00007c00010c7983 */ /* 0x000f620000300800 */
[----:B0-----:R-:W-:-:S02]  /*92440*/  FMUL R0, R23, R19 ;  /* 0x0000001317007220 */ /* 0x001fc40000400000 */
[----:B------:R-:W-:-:S03]  /*92450*/  FMUL R15, R23, R15 ;  /* 0x0000000f170f7220 */ /* 0x000fc60000400000 */
[----:B------:R0:W-:Y:S01]  /*92460*/  STL [R1+0x1690], R0 ;  /* 0x0016900001007387 */ /* 0x0001e20000100800 */
[----:B------:R-:W-:-:S03]  /*92470*/  FMUL R14, R23, R14 ;  /* 0x0000000e170e7220 */ /* 0x000fc60000400000 */
[----:B0-----:R-:W5:Y:S01]  /*92480*/  LDL.LU R0, [R1+0x78] ;  /* 0x0000780001007983 */ /* 0x001f620000300800 */
[----:B------:R-:W5:Y:S02]  /*92490*/  LDL.LU R6, [R1+0x74] ;  /* 0x0000740001067983 */ /* 0x000f640000300800 */
[----:B------:R-:W5:Y:S02]  /*924a0*/  LDL.LU R20, [R1+0x70] ;  /* 0x0000700001147983 */ /* 0x000f640000300800 */
[----:B------:R-:W5:Y:S01]  /*924b0*/  LDL.LU R16, [R1+0x6c] ;  /* 0x00006c0001107983 */ /* 0x000f620000300800 */
[----:B------:R-:W5:Y:S01]  /*924c0*/  LDL.LU R7, [R1+0x68] ;  /* 0x0000680001077983 */ /* 0x000f620000300800 */
[----:B------:R-:W5:Y:S02]  /*924d0*/  LDL.LU R22, [R1+0x64] ;  /* 0x0000640001167983 */ /* 0x000f640000300800 */
[----:B------:R-:W5:Y:S02]  /*924e0*/  LDL.LU R11, [R1+0x60] ;  /* 0x00006000010b7983 */ /* 0x000f640000300800 */
[----:B------:R-:W5:Y:S01]  /*924f0*/  LDL.LU R21, [R1+0x5c] ;  /* 0x00005c0001157983 */ /* 0x000f620000300800 */
[----:B------:R0:W-:Y:S01]  /*92500*/  STL [R1+0x168c], R15 ;  /* 0x00168c0f01007387 */ /* 0x0001e20000100800 */
[----:B------:R-:W5:Y:S03]  /*92510*/  LDL.LU R19, [R1+0x58] ;  /* 0x0000580001137983 */ /* 0x000f660000300800 */
[----:B0-----:R-:W5:Y:S01]  /*92520*/  LDL.LU R15, [R1+0x54] ;  /* 0x00005400010f7983 */ /* 0x001f620000300800 */
[----:B------:R0:W-:Y:S03]  /*92530*/  STL [R1+0x1688], R14 ;  /* 0x0016880e01007387 */ /* 0x0001e60000100800 */
[----:B0-----:R-:W5:Y:S01]  /*92540*/  LDL.LU R14, [R1+0x2ed0] ;  /* 0x002ed000010e7983 */ /* 0x001f620000300800 */
[----:B----4-:R-:W-:-:S02]  /*92550*/  FMUL R4, R23, R4 ;  /* 0x0000000417047220 */ /* 0x010fc40000400000 */
[C---:B--2---:R-:W-:Y:S02]  /*92560*/  FMUL R2, R23.reuse, R2 ;  /* 0x0000000217027220 */ /* 0x044fe40000400000 */
[C---:B---3--:R-:W-:Y:S01]  /*92570*/  FMUL R3, R23.reuse, R3 ;  /* 0x0000000317037220 */ /* 0x048fe20000400000 */
[----:B------:R0:W-:Y:S01]  /*92580*/  STL [R1+0x1684], R4 ;  /* 0x0016840401007387 */ /* 0x0001e20000100800 */
[----:B-----5:R-:W-:-:S03]  /*92590*/  FMUL R10, R23, R10 ;  /* 0x0000000a170a7220 */ /* 0x020fc60000400000 */
[----:B0-----:R-:W2:Y:S01]  /*925a0*/  LDL.LU R4, [R1+0x2ecc] ;  /* 0x002ecc0001047983 */ /* 0x001ea20000300800 */
[----:B------:R0:W-:Y:S03]  /*925b0*/  STL [R1+0x1680], R2 ;  /* 0x0016800201007387 */ /* 0x0001e60000100800 */
[----:B0-----:R-:W3:Y:S01]  /*925c0*/  LDL.LU R2, [R1+0x2ec8] ;  /* 0x002ec80001027983 */ /* 0x001ee20000300800 */
[----:B------:R0:W-:Y:S02]  /*925d0*/  STL [R1+0x167c], R3 ;  /* 0x00167c0301007387 */ /* 0x0001e40000100800 */
[C---:B------:R-:W-:Y:S01]  /*925e0*/  FMUL R13, R23.reuse, R13 ;  /* 0x0000000d170d7220 */ /* 0x040fe20000400000 */
[----:B0-----:R-:W4:Y:S01]  /*925f0*/  LDL.LU R3, [R1+0x2ec4] ;  /* 0x002ec40001037983 */ /* 0x001f220000300800 */
[----:B------:R0:W-:Y:S02]  /*92600*/  STL [R1+0x15d8], R10 ;  /* 0x0015d80a01007387 */ /* 0x0001e40000100800 */
[C---:B------:R-:W-:Y:S01]  /*92610*/  FMUL R17, R23.reuse, R17 ;  /* 0x0000001117117220 */ /* 0x040fe20000400000 */
[----:B0-----:R-:W5:Y:S01]  /*92620*/  LDL.LU R10, [R1+0x2ec0] ;  /* 0x002ec000010a7983 */ /* 0x001f620000300800 */
[----:B------:R-:W-:-:S02]  /*92630*/  FMUL R18, R23, R18 ;  /* 0x0000001217127220 */ /* 0x000fc40000400000 */
[----:B------:R-:W-:Y:S02]  /*92640*/  STL [R1+0x15d4], R13 ;  /* 0x0015d40d01007387 */ /* 0x000fe40000100800 */
[----:B------:R-:W-:Y:S01]  /*92650*/  STL [R1+0x15d0], R17 ;  /* 0x0015d01101007387 */ /* 0x000fe20000100800 */
[----:B------:R0:W-:Y:S04]  /*92660*/  STL [R1+0x15cc], R18 ;  /* 0x0015cc1201007387 */ /* 0x0001e80000100800 */
[----:B0-----:R-:W2:Y:S01]  /*92670*/  LDL.LU R18, [R1+0x14c] ;  /* 0x00014c0001127983 */ /* 0x001ea20000300800 */
[----:B------:R-:W-:-:S05]  /*92680*/  FMUL R5, R23, R5 ;  /* 0x0000000517057220 */ /* 0x000fca0000400000 */
[----:B------:R0:W-:Y:S01]  /*92690*/  STL [R1+0x15c8], R5 ;  /* 0x0015c80501007387 */ /* 0x0001e20000100800 */
[C---:B------:R-:W-:Y:S02]  /*926a0*/  FMUL R9, R23.reuse, R9 ;  /* 0x0000000917097220 */ /* 0x040fe40000400000 */
[C---:B0-----:R-:W-:Y:S02]  /*926b0*/  FMUL R5, R23.reuse, R26 ;  /* 0x0000001a17057220 */ /* 0x041fe40000400000 */
[----:B------:R-:W-:-:S03]  /*926c0*/  FMUL R26, R23, R28 ;  /* 0x0000001c171a7220 */ /* 0x000fc60000400000 */
[----:B------:R0:W-:Y:S02]  /*926d0*/  STL [R1+0x15c4], R5 ;  /* 0x0015c40501007387 */ /* 0x0001e40000100800 */
[----:B------:R-:W-:Y:S02]  /*926e0*/  STL [R1+0x15c0], R26 ;  /* 0x0015c01a01007387 */ /* 0x000fe40000100800 */
[C---:B------:R-:W-:Y:S02]  /*926f0*/  FMUL R24, R23.reuse, R24 ;  /* 0x0000001817187220 */ /* 0x040fe40000400000 */
[----:B------:R1:W-:Y:S02]  /*92700*/  STL [R1+0x15bc], R9 ;  /* 0x0015bc0901007387 */ /* 0x0003e40000100800 */
[C---:B0-----:R-:W-:Y:S02]  /*92710*/  FMUL R5, R23.reuse, R27 ;  /* 0x0000001b17057220 */ /* 0x041fe40000400000 */
[----:B-1----:R-:W-:-:S03]  /*92720*/  FMUL R9, R23, R25 ;  /* 0x0000001917097220 */ /* 0x002fc60000400000 */
[----:B------:R0:W-:Y:S01]  /*92730*/  STL [R1+0x1474], R5 ;  /* 0x0014740501007387 */ /* 0x0001e20000100800 */
[----:B------:R1:W-:Y:S02]  /*92740*/  STL [R1+0x146c], R24 ;  /* 0x00146c1801007387 */ /* 0x0003e40000100800 */
[C---:B0-----:R-:W-:Y:S02]  /*92750*/  FMUL R5, R23.reuse, R8 ;  /* 0x0000000817057220 */ /* 0x041fe40000400000 */
[----:B------:R-:W2:Y:S01]  /*92760*/  LDL.LU R8, [R1+0x148] ;  /* 0x0001480001087983 */ /* 0x000ea20000300800 */
[----:B------:R-:W-:Y:S02]  /*92770*/  STL [R1+0x1464], R9 ;  /* 0x0014640901007387 */ /* 0x000fe40000100800 */
[C---:B-1----:R-:W-:Y:S02]  /*92780*/  FMUL R24, R23.reuse, R29 ;  /* 0x0000001d17187220 */ /* 0x042fe40000400000 */
[----:B------:R0:W-:Y:S03]  /*92790*/  STL [R1+0x145c], R5 ;  /* 0x00145c0501007387 */ /* 0x0001e60000100800 */
[----:B------:R-:W-:Y:S01]  /*927a0*/  STL [R1+0x1450], R24 ;  /* 0x0014501801007387 */ /* 0x000fe20000100800 */
[----:B0-----:R-:W-:-:S02]  /*927b0*/  FMUL R5, R23, R12 ;  /* 0x0000000c17057220 */ /* 0x001fc40000400000 */
[C---:B------:R-:W-:Y:S02]  /*927c0*/  FMUL R9, R23.reuse, R0 ;  /* 0x0000000017097220 */ /* 0x040fe40000400000 */
[C---:B------:R-:W-:Y:S01]  /*927d0*/  FMUL R0, R23.reuse, R6 ;  /* 0x0000000617007220 */ /* 0x040fe20000400000 */
[----:B------:R0:W-:Y:S02]  /*927e0*/  STL [R1+0x144c], R5 ;  /* 0x00144c0501007387 */ /* 0x0001e40000100800 */
[----:B------:R-:W-:Y:S02]  /*927f0*/  STL [R1+0x1444], R9 ;  /* 0x0014440901007387 */ /* 0x000fe40000100800 */
[C---:B------:R-:W-:Y:S02]  /*92800*/  FMUL R6, R23.reuse, R16 ;  /* 0x0000001017067220 */ /* 0x040fe40000400000 */
[----:B------:R1:W-:Y:S02]  /*92810*/  STL [R1+0x143c], R0 ;  /* 0x00143c0001007387 */ /* 0x0003e40000100800 */
[----:B0-----:R-:W-:-:S02]  /*92820*/  FMUL R5, R23, R20 ;  /* 0x0000001417057220 */ /* 0x001fc40000400000 */
[----:B-1----:R-:W-:-:S03]  /*92830*/  FMUL R0, R23, R7 ;  /* 0x0000000717007220 */ /* 0x002fc60000400000 */
[----:B------:R0:W-:Y:S01]  /*92840*/  STL [R1+0x6a0], R5 ;  /* 0x0006a00501007387 */ /* 0x0001e20000100800 */
[----:B------:R-:W-:Y:S01]  /*92850*/  MOV R17, c[0x0][0x1c8] ;  /* 0x0000720000117a02 */ /* 0x000fe20000000f00 */
[----:B------:R1:W-:Y:S01]  /*92860*/  STL [R1+0x694], R6 ;  /* 0x0006940601007387 */ /* 0x0003e20000100800 */
[----:B------:R-:W-:Y:S01]  /*92870*/  MOV R13, c[0x0][0x1c8] ;  /* 0x00007200000d7a02 */ /* 0x000fe20000000f00 */
[----:B0-----:R-:W-:Y:S02]  /*92880*/  FMUL R5, R23, R22 ;  /* 0x0000001617057220 */ /* 0x001fe40000400000 */
[----:B------:R-:W2:Y:S01]  /*92890*/  LDL.LU R22, [R1+0x144] ;  /* 0x0001440001167983 */ /* 0x000ea20000300800 */
[----:B------:R0:W-:Y:S02]  /*928a0*/  STL [R1+0x690], R0 ;  /* 0x0006900001007387 */ /* 0x0001e40000100800 */
[----:B------:R0:W-:Y:S02]  /*928b0*/  STL [R1+0x68c], R5 ;  /* 0x00068c0501007387 */ /* 0x0001e40000100800 */
[----:B------:R-:W-:-:S02]  /*928c0*/  IMAD R17, R17, 0x18e, RZ ;  /* 0x0000018e11117824 */ /* 0x000fc400078e02ff */
[----:B-1----:R-:W-:Y:S02]  /*928d0*/  FMUL R6, R23, R19 ;  /* 0x0000001317067220 */ /* 0x002fe40000400000 */
[----:B------:R-:W-:Y:S02]  /*928e0*/  IMAD R13, R13, 0x31e, RZ ;  /* 0x0000031e0d0d7824 */ /* 0x000fe400078e02ff */
[C---:B0-----:R-:W-:Y:S02]  /*928f0*/  FMUL R0, R23.reuse, R11 ;  /* 0x0000000b17007220 */ /* 0x041fe40000400000 */
[----:B------:R-:W-:-:S03]  /*92900*/  FMUL R5, R23, R21 ;  /* 0x0000001517057220 */ /* 0x000fc60000400000 */
[----:B------:R0:W-:Y:S02]  /*92910*/  STL [R1+0x688], R0 ;  /* 0x0006880001007387 */ /* 0x0001e40000100800 */
[----:B------:R4:W-:Y:S02]  /*92920*/  STL [R1+0x684], R5 ;  /* 0x0006840501007387 */ /* 0x0009e40000100800 */
[----:B------:R3:W-:Y:S02]  /*92930*/  STL [R1+0x680], R6 ;  /* 0x0006800601007387 */ /* 0x0007e40000100800 */
[----:B------:R-:W2:Y:S02]  /*92940*/  LDL.LU R19, [R1+0x140] ;  /* 0x0001400001137983 */ /* 0x000ea40000300800 */
[----:B0-----:R-:W-:-:S05]  /*92950*/  FMUL R0, R23, R15 ;  /* 0x0000000f17007220 */ /* 0x001fca0000400000 */
[----:B------:R0:W-:Y:S01]  /*92960*/  STL [R1+0x678], R0 ;  /* 0x0006780001007387 */ /* 0x0001e20000100800 */
[----:B----4-:R-:W-:Y:S01]  /*92970*/  LEA.HI.X.SX32 R5, R17, R3, 0x1, P5 ;  /* 0x0000000311057211 */ /* 0x010fe200028f0eff */
[----:B---3--:R-:W-:Y:S01]  /*92980*/  IADD3 R6, P5, R13, R2, RZ ;  /* 0x000000020d067210 */ /* 0x008fe20007fbe0ff */
[----:B-----5:R-:W1:Y:S04]  /*92990*/  MUFU.RCP R10, R10 ;  /* 0x0000000a000a7308 */ /* 0x020e680000001000 */
[----:B------:R-:W-:Y:S01]  /*929a0*/  STL [R1+0x2eb8], R6 ;  /* 0x002eb80601007387 */ /* 0x000fe20000100800 */
[----:B--2---:R-:W-:Y:S03]  /*929b0*/  STL.64 [R1+0x1350], R4 ;  /* 0x0013500401007387 */ /* 0x004fe60000100a00 */
[----:B------:R-:W-:Y:S01]  /*929c0*/  STL [R1+0x2eb4], R2 ;  /* 0x002eb40201007387 */ /* 0x000fe20000100800 */
[----:B------:R-:W-:Y:S02]  /*929d0*/  STL [R1+0x2eb0], R3 ;  /* 0x002eb00301007387 */ /* 0x000fe40000100800 */
[C---:B0-----:R-:W-:Y:S01]  /*929e0*/  FMUL R0, R14.reuse, R18 ;  /* 0x000000120e007220 */ /* 0x041fe20000400000 */
[----:B-1----:R0:W-:Y:S04]  /*929f0*/  STL [R1+0x2ebc], R10 ;  /* 0x002ebc0a01007387 */ /* 0x0021e80000100800 */
[----:B0-----:R-:W2:Y:S01]  /*92a00*/  LDL.LU R10, [R1+0x13c] ;  /* 0x00013c00010a7983 */ /* 0x001ea20000300800 */
[----:B------:R-:W3:Y:S02]  /*92a10*/  LDL.LU R6, [R1+0x138] ;  /* 0x0001380001067983 */ /* 0x000ee40000300800 */
[----:B------:R0:W-:Y:S02]  /*92a20*/  STL [R1+0x1678], R0 ;  /* 0x0016780001007387 */ /* 0x0001e40000100800 */
[----:B------:R-:W4:Y:S01]  /*92a30*/  LDL.LU R2, [R1+0x134] ;  /* 0x0001340001027983 */ /* 0x000f220000300800 */
[----:B------:R-:W5:Y:S01]  /*92a40*/  LDL.LU R3, [R1+0x130] ;  /* 0x0001300001037983 */ /* 0x000f620000300800 */
[----:B------:R-:W5:Y:S02]  /*92a50*/  LDL.LU R18, [R1+0x12c] ;  /* 0x00012c0001127983 */ /* 0x000f640000300800 */
[----:B------:R-:W5:Y:S02]  /*92a60*/  LDL.LU R9, [R1+0x128] ;  /* 0x0001280001097983 */ /* 0x000f640000300800 */
[----:B------:R-:W5:Y:S01]  /*92a70*/  LDL.LU R23, [R1+0x124] ;  /* 0x0001240001177983 */ /* 0x000f620000300800 */
[----:B------:R-:W5:Y:S01]  /*92a80*/  LDL.LU R15, [R1+0x120] ;  /* 0x00012000010f7983 */ /* 0x000f620000300800 */
[----:B------:R-:W5:Y:S02]  /*92a90*/  LDL.LU R7, [R1+0x11c] ;  /* 0x00011c0001077983 */ /* 0x000f640000300800 */
[----:B------:R-:W5:Y:S02]  /*92aa0*/  LDL.LU R13, [R1+0x118] ;  /* 0x00011800010d7983 */ /* 0x000f640000300800 */
[----:B0-----:R-:W-:-:S05]  /*92ab0*/  FMUL R0, R14, R8 ;  /* 0x000000080e007220 */ /* 0x001fca0000400000 */
        /* <DEDUP_REMOVED lines=9> */
[----:B0-----:R-:W-:-:S05]  /*92b50*/  FMUL R0, R14, R22 ;  /* 0x000000160e007220 */ /* 0x001fca0000400000 */
[----:B------:R0:W-:Y:S01]  /*92b60*/  STL [R1+0x1670], R0 ;  /* 0x0016700001007387 */ /* 0x0001e20000100800 */
[----:B------:R-:W5:Y:S02]  /*92b70*/  LDL.LU R29, [R1+0xf4] ;  /* 0x0000f400011d7983 */ /* 0x000f640000300800 */
[----:B------:R-:W5:Y:S01]  /*92b80*/  LDL.LU R12, [R1+0xf0] ;  /* 0x0000f000010c7983 */ /* 0x000f620000300800 */
[----:B0-----:R-:W5:Y:S01]  /*92b90*/  LDL.LU R0, [R1+0xec] ;  /* 0x0000ec0001007983 */ /* 0x001f620000300800 */
[----:B------:R-:W5:Y:S02]  /*92ba0*/  LDL.LU R20, [R1+0xe8] ;  /* 0x0000e80001147983 */ /* 0x000f640000300800 */
[----:B------:R-:W5:Y:S02]  /*92bb0*/  LDL.LU R16, [R1+0xe4] ;  /* 0x0000e40001107983 */ /* 0x000f640000300800 */
[----:B------:R-:W5:Y:S02]  /*92bc0*/  LDL.LU R8, [R1+0xe0] ;  /* 0x0000e00001087983 */ /* 0x000f640000300800 */
[C---:B------:R-:W-:Y:S01]  /*92bd0*/  FMUL R19, R14.reuse, R19 ;  /* 0x000000130e137220 */ /* 0x040fe20000400000 */
[----:B------:R-:W5:Y:S01]  /*92be0*/  LDL.LU R11, [R1+0xdc] ;  /* 0x0000dc00010b7983 */ /* 0x000f620000300800 */
[----:B------:R-:W5:Y:S03]  /*92bf0*/  LDL.LU R21, [R1+0xd8] ;  /* 0x0000d80001157983 */ /* 0x000f660000300800 */
[----:B------:R0:W-:Y:S01]  /*92c00*/  STL [R1+0x166c], R19 ;  /* 0x00166c1301007387 */ /* 0x0001e20000100800 */
[----:B------:R-:W5:Y:S03]  /*92c10*/  LDL.LU R22, [R1+0xd4] ;  /* 0x0000d40001167983 */ /* 0x000f660000300800 */
[----:B0-----:R-:W5:Y:S01]  /*92c20*/  LDL.LU R19, [R1+0x50] ;  /* 0x0000500001137983 */ /* 0x001f620000300800 */
[----:B--2---:R-:W-:-:S02]  /*92c30*/  FMUL R10, R14, R10 ;  /* 0x0000000a0e0a7220 */ /* 0x004fc40000400000 */
[C---:B---3--:R-:W-:Y:S02]  /*92c40*/  FMUL R6, R14.reuse, R6 ;  /* 0x000000060e067220 */ /* 0x048fe40000400000 */
[C---:B----4-:R-:W-:Y:S02]  /*92c50*/  FMUL R2, R14.reuse, R2 ;  /* 0x000000020e027220 */ /* 0x050fe40000400000 */
[C---:B-----5:R-:W-:Y:S01]  /*92c60*/  FMUL R3, R14.reuse, R3 ;  /* 0x000000030e037220 */ /* 0x060fe20000400000 */
[----:B------:R0:W-:Y:S01]  /*92c70*/  STL [R1+0x1668], R10 ;  /* 0x0016680a01007387 */ /* 0x0001e20000100800 */
[----:B------:R-:W-:-:S03]  /*92c80*/  FMUL R18, R14, R18 ;  /* 0x000000120e127220 */ /* 0x000fc60000400000 */
[----:B0-----:R-:W2:Y:S01]  /*92c90*/  LDL.LU R10, [R1+0x2ebc] ;  /* 0x002ebc00010a7983 */ /* 0x001ea20000300800 */
[----:B------:R0:W-:Y:S03]  /*92ca0*/  STL [R1+0x1664], R6 ;  /* 0x0016640601007387 */ /* 0x0001e60000100800 */
[----:B0-----:R-:W3:Y:S01]  /*92cb0*/  LDL.LU R6, [R1+0x2eb8] ;  /* 0x002eb80001067983 */ /* 0x001ee20000300800 */
[----:B------:R0:W-:Y:S03]  /*92cc0*/  STL [R1+0x1660], R2 ;  /* 0x0016600201007387 */ /* 0x0001e60000100800 */
[----:B0-----:R-:W4:Y:S01]  /*92cd0*/  LDL.LU R2, [R1+0x2eb4] ;  /* 0x002eb40001027983 */ /* 0x001f220000300800 */
[----:B------:R0:W-:Y:S02]  /*92ce0*/  STL [R1+0x165c], R3 ;  /* 0x00165c0301007387 */ /* 0x0001e40000100800 */
[C---:B------:R-:W-:Y:S01]  /*92cf0*/  FMUL R9, R14.reuse, R9 ;  /* 0x000000090e097220 */ /* 0x040fe20000400000 */
[----:B0-----:R-:W5:Y:S01]  /*92d00*/  LDL.LU R3, [R1+0x2eb0] ;  /* 0x002eb00001037983 */ /* 0x001f620000300800 */
[----:B------:R0:W-:Y:S02]  /*92d10*/  STL [R1+0x15a0], R18 ;  /* 0x0015a01201007387 */ /* 0x0001e40000100800 */
[C---:B------:R-:W-:Y:S01]  /*92d20*/  FMUL R23, R14.reuse, R23 ;  /* 0x000000170e177220 */ /* 0x040fe20000400000 */
[----:B0-----:R-:W2:Y:S01]  /*92d30*/  LDL.LU R18, [R1+0x2eac] ;  /* 0x002eac0001127983 */ /* 0x001ea20000300800 */
[----:B------:R-:W-:-:S02]  /*92d40*/  FMUL R15, R14, R15 ;  /* 0x0000000f0e0f7220 */ /* 0x000fc40000400000 */
[----:B------:R-:W-:Y:S02]  /*92d50*/  STL [R1+0x1598], R9 ;  /* 0x0015980901007387 */ /* 0x000fe40000100800 */
[----:B------:R-:W-:Y:S01]  /*92d60*/  STL [R1+0x1590], R23 ;  /* 0x0015901701007387 */ /* 0x000fe20000100800 */
[----:B------:R0:W-:Y:S04]  /*92d70*/  STL [R1+0x158c], R15 ;  /* 0x00158c0f01007387 */ /* 0x0001e80000100800 */
[----:B0-----:R-:W4:Y:S01]  /*92d80*/  LDL.LU R15, [R1+0x18c] ;  /* 0x00018c00010f7983 */ /* 0x001f220000300800 */
[----:B------:R-:W-:-:S05]  /*92d90*/  FMUL R7, R14, R7 ;  /* 0x000000070e077220 */ /* 0x000fca0000400000 */
[----:B------:R0:W-:Y:S01]  /*92da0*/  STL [R1+0x1588], R7 ;  /* 0x0015880701007387 */ /* 0x0001e20000100800 */
[C---:B------:R-:W-:Y:S02]  /*92db0*/  FMUL R4, R14.reuse, R4 ;  /* 0x000000040e047220 */ /* 0x040fe40000400000 */
[C---:B0-----:R-:W-:Y:S02]  /*92dc0*/  FMUL R7, R14.reuse, R13 ;  /* 0x0000000d0e077220 */ /* 0x041fe40000400000 */
[----:B------:R-:W-:-:S03]  /*92dd0*/  FMUL R13, R14, R17 ;  /* 0x000000110e0d7220 */ /* 0x000fc60000400000 */
[----:B------:R0:W-:Y:S02]  /*92de0*/  STL [R1+0x1584], R7 ;  /* 0x0015840701007387 */ /* 0x0001e40000100800 */
[----:B------:R1:W-:Y:S02]  /*92df0*/  STL [R1+0x1580], R13 ;  /* 0x0015800d01007387 */ /* 0x0003e40000100800 */
[C---:B0-----:R-:W-:Y:S02]  /*92e00*/  FMUL R7, R14.reuse, R28 ;  /* 0x0000001c0e077220 */ /* 0x041fe40000400000 */
[----:B-1----:R-:W-:-:S03]  /*92e10*/  FMUL R13, R14, R26 ;  /* 0x0000001a0e0d7220 */ /* 0x002fc60000400000 */
[----:B------:R0:W-:Y:S01]  /*92e20*/  STL [R1+0x157c], R7 ;  /* 0x00157c0701007387 */ /* 0x0001e20000100800 */
[----:B------:R1:W-:Y:S02]  /*92e30*/  STL [R1+0x141c], R4 ;  /* 0x00141c0401007387 */ /* 0x0003e40000100800 */
[----:B------:R1:W-:Y:S02]  /*92e40*/  STL [R1+0x1418], R13 ;  /* 0x0014180d01007387 */ /* 0x0003e40000100800 */
[C---:B0-----:R-:W-:Y:S02]  /*92e50*/  FMUL R7, R14.reuse, R27 ;  /* 0x0000001b0e077220 */ /* 0x041fe40000400000 */
[C---:B-1----:R-:W-:Y:S02]  /*92e60*/  FMUL R4, R14.reuse, R5 ;  /* 0x000000050e047220 */ /* 0x042fe40000400000 */
[----:B------:R-:W4:Y:S01]  /*92e70*/  LDL.LU R5, [R1+0x188] ;  /* 0x0001880001057983 */ /* 0x000f220000300800 */
[----:B------:R0:W-:Y:S02]  /*92e80*/  STL [R1+0x140c], R7 ;  /* 0x00140c0701007387 */ /* 0x0001e40000100800 */
[----:B------:R-:W-:-:S02]  /*92e90*/  FMUL R13, R14, R24 ;  /* 0x000000180e0d7220 */ /* 0x000fc40000400000 */
[----:B------:R1:W-:Y:S02]  /*92ea0*/  STL [R1+0x1408], R4 ;  /* 0x0014080401007387 */ /* 0x0003e40000100800 */
[C---:B------:R-:W-:Y:S01]  /*92eb0*/  FMUL R12, R14.reuse, R12 ;  /* 0x0000000c0e0c7220 */ /* 0x040fe20000400000 */
[----:B------:R-:W-:Y:S01]  /*92ec0*/  STL [R1+0x13fc], R13 ;  /* 0x0013fc0d01007387 */ /* 0x000fe20000100800 */
[C---:B0-----:R-:W-:Y:S02]  /*92ed0*/  FMUL R7, R14.reuse, R29 ;  /* 0x0000001d0e077220 */ /* 0x041fe40000400000 */
[----:B-1----:R-:W-:-:S05]  /*92ee0*/  FMUL R4, R14, R25 ;  /* 0x000000190e047220 */ /* 0x002fca0000400000 */
[----:B------:R0:W-:Y:S01]  /*92ef0*/  STL [R1+0x13f8], R4 ;  /* 0x0013f80401007387 */ /* 0x0001e20000100800 */
[----:B------:R1:W-:Y:S02]  /*92f00*/  STL [R1+0x13e4], R7 ;  /* 0x0013e40701007387 */ /* 0x0003e40000100800 */
[----:B------:R-:W-:Y:S01]  /*92f10*/  STL [R1+0x13e0], R12 ;  /* 0x0013e00c01007387 */ /* 0x000fe20000100800 */
[----:B------:R-:W-:Y:S01]  /*92f20*/  MOV R23, c[0x0][0x1c8] ;  /* 0x0000720000177a02 */ /* 0x000fe20000000f00 */
[C---:B0-----:R-:W-:Y:S02]  /*92f30*/  FMUL R4, R14.reuse, R0 ;  /* 0x000000000e047220 */ /* 0x041fe40000400000 */
[C---:B-1----:R-:W-:Y:S02]  /*92f40*/  FMUL R7, R14.reuse, R20 ;  /* 0x000000140e077220 */ /* 0x042fe40000400000 */
[----:B------:R-:W-:Y:S01]  /*92f50*/  FMUL R0, R14, R16 ;  /* 0x000000100e007220 */ /* 0x000fe20000400000 */
[----:B------:R0:W-:Y:S02]  /*92f60*/  STL [R1+0x674], R4 ;  /* 0x0006740401007387 */ /* 0x0001e40000100800 */
[----:B------:R1:W-:Y:S02]  /*92f70*/  STL [R1+0x670], R7 ;  /* 0x0006700701007387 */ /* 0x0003e40000100800 */
[----:B------:R-:W-:-:S02]  /*92f80*/  IMAD R23, R23, 0x18f, RZ ;  /* 0x0000018f17177824 */ /* 0x000fc400078e02ff */
[----:B------:R-:W-:Y:S02]  /*92f90*/  IMAD.MOV.U32 R9, RZ, RZ, c[0x0][0x1c8] ;  /* 0x00007200ff097624 */ /* 0x000fe400078e00ff */
[C---:B0-----:R-:W-:Y:S02]  /*92fa0*/  FMUL R4, R14.reuse, R8 ;  /* 0x000000080e047220 */ /* 0x041fe40000400000 */
[----:B------:R-:W4:Y:S01]  /*92fb0*/  LDL.LU R8, [R1+0x184] ;  /* 0x0001840001087983 */ /* 0x000f220000300800 */
[----:B------:R0:W-:Y:S02]  /*92fc0*/  STL [R1+0x66c], R0 ;  /* 0x00066c0001007387 */ /* 0x0001e40000100800 */
[C---:B-1----:R-:W-:Y:S02]  /*92fd0*/  FMUL R7, R14.reuse, R21 ;  /* 0x000000150e077220 */ /* 0x042fe40000400000 */
[----:B------:R1:W-:Y:S02]  /*92fe0*/  STL [R1+0x668], R4 ;  /* 0x0006680401007387 */ /* 0x0003e40000100800 */
[----:B0-----:R-:W-:-:S02]  /*92ff0*/  FMUL R0, R14, R11 ;  /* 0x0000000b0e007220 */ /* 0x001fc40000400000 */
[----:B-1----:R-:W-:-:S03]  /*93000*/  FMUL R4, R14, R22 ;  /* 0x000000160e047220 */ /* 0x002fc60000400000 */
[----:B------:R0:W-:Y:S01]  /*93010*/  STL [R1+0x664], R0 ;  /* 0x0006640001007387 */ /* 0x0001e20000100800 */
[----:B------:R5:W-:Y:S02]  /*93020*/  STL [R1+0x660], R7 ;  /* 0x0006600701007387 */ /* 0x000be40000100800 */
[----:B------:R-:W-:Y:S02]  /*93030*/  IMAD R9, R9, 0x32, RZ ;  /* 0x0000003209097824 */ /* 0x000fe400078e02ff */
[----:B------:R-:W-:Y:S01]  /*93040*/  STL [R1+0x65c], R4 ;  /* 0x00065c0401007387 */ /* 0x000fe20000100800 */
[----:B------:R-:W4:Y:S01]  /*93050*/  LDL.LU R22, [R1+0x180] ;  /* 0x0001800001167983 */ /* 0x000f220000300800 */
[----:B0-----:R-:W-:-:S05]  /*93060*/  FMUL R0, R14, R19 ;  /* 0x000000130e007220 */ /* 0x001fca0000400000 */
[----:B------:R-:W-:Y:S01]  /*93070*/  STL [R1+0x658], R0 ;  /* 0x0006580001007387 */ /* 0x000fe20000100800 */
[----:B-----5:R-:W-:Y:S01]  /*93080*/  LEA.HI.X.SX32 R7, R23, R3, 0x1, P5 ;  /* 0x0000000317077211 */ /* 0x020fe200028f0eff */
[----:B--2---:R-:W0:Y:S04]  /*93090*/  MUFU.RCP R18, R18 ;  /* 0x0000001200127308 */ /* 0x004e280000001000 */
[----:B---3--:R4:W-:Y:S02]  /*930a0*/  STL.64 [R1+0x1298], R6 ;  /* 0x0012980601007387 */ /* 0x0089e40000100a00 */
[----:B----4-:R-:W-:Y:S01]  /*930b0*/  IADD3 R6, P5, R9, R2, RZ ;  /* 0x0000000209067210 */ /* 0x010fe20007fbe0ff */
[----:B------:R-:W-:-:S04]  /*930c0*/  FMUL R0, R10, R15 ;  /* 0x0000000f0a007220 */ /* 0x000fc80000400000 */
[----:B------:R-:W-:Y:S01]  /*930d0*/  STL [R1+0x2ea4], R6 ;  /* 0x002ea40601007387 */ /* 0x000fe20000100800 */
[----:B------:R-:W-:Y:S02]  /*930e0*/  STL [R1+0x2ea0], R2 ;  /* 0x002ea00201007387 */ /* 0x000fe40000100800 */
[----:B------:R-:W-:Y:S02]  /*930f0*/  STL [R1+0x2e9c], R3 ;  /* 0x002e9c0301007387 */ /* 0x000fe40000100800 */
[----:B0-----:R0:W-:Y:S02]  /*93100*/  STL [R1+0x2ea8], R18 ;  /* 0x002ea81201007387 */ /* 0x0011e40000100800 */
        /* <DEDUP_REMOVED lines=24> */
[----:B------:R-:W5:Y:S02]  /*93290*/  LDL.LU R29, [R1+0x1dc] ;  /* 0x0001dc00011d7983 */ /* 0x000f640000300800 */
[----:B------:R-:W5:Y:S01]  /*932a0*/  LDL.LU R12, [R1+0x1e4] ;  /* 0x0001e400010c7983 */ /* 0x000f620000300800 */
[----:B0-----:R-:W5:Y:S01]  /*932b0*/  LDL.LU R0, [R1+0x1ec] ;  /* 0x0001ec0001007983 */ /* 0x001f620000300800 */
[----:B------:R-:W5:Y:S02]  /*932c0*/  LDL.LU R20, [R1+0x1f4] ;  /* 0x0001f40001147983 */ /* 0x000f640000300800 */
[----:B------:R-:W5:Y:S02]  /*932d0*/  LDL.LU R21, [R1+0x1fc] ;  /* 0x0001fc0001157983 */ /* 0x000f640000300800 */
[----:B------:R-:W5:Y:S01]  /*932e0*/  LDL.LU R16, [R1+0x204] ;  /* 0x0002040001107983 */ /* 0x000f620000300800 */
[----:B------:R-:W5:Y:S01]  /*932f0*/  LDL.LU R5, [R1+0x20c] ;  /* 0x00020c0001057983 */ /* 0x000f620000300800 */
[----:B------:R-:W-:-:S05]  /*93300*/  FMUL R8, R10, R22 ;  /* 0x000000160a087220 */ /* 0x000fca0000400000 */
[----:B------:R0:W-:Y:S04]  /*93310*/  STL [R1+0x164c], R8 ;  /* 0x00164c0801007387 */ /* 0x0001e80000100800 */
[----:B0-----:R-:W5:Y:S01]  /*93320*/  LDL.LU R8, [R1+0x214] ;  /* 0x0002140001087983 */ /* 0x001f620000300800 */
[----:B------:R-:W5:Y:S02]  /*93330*/  LDL.LU R22, [R1+0x21c] ;  /* 0x00021c0001167983 */ /* 0x000f640000300800 */
[C---:B--2---:R-:W-:Y:S02]  /*93340*/  FMUL R18, R10.reuse, R18 ;  /* 0x000000120a127220 */ /* 0x044fe40000400000 */
[C---:B---3--:R-:W-:Y:S02]  /*93350*/  FMUL R6, R10.reuse, R6 ;  /* 0x000000060a067220 */ /* 0x048fe40000400000 */
[----:B----4-:R-:W-:-:S02]  /*93360*/  FMUL R2, R10, R2 ;  /* 0x000000020a027220 */ /* 0x010fc40000400000 */
        /* <DEDUP_REMOVED lines=18> */
[----:B0-----:R-:W3:Y:S01]  /*93490*/  LDL.LU R19, [R1+0x194] ;  /* 0x0001940001137983 */ /* 0x001ee20000300800 */
[----:B------:R-:W-:-:S05]  /*934a0*/  FMUL R7, R10, R7 ;  /* 0x000000070a077220 */ /* 0x000fca0000400000 */
[----:B------:R0:W-:Y:S01]  /*934b0*/  STL [R1+0x1548], R7 ;  /* 0x0015480701007387 */ /* 0x0001e20000100800 */
[C---:B------:R-:W-:Y:S02]  /*934c0*/  FMUL R23, R10.reuse, R23 ;  /* 0x000000170a177220 */ /* 0x040fe40000400000 */
[C---:B0-----:R-:W-:Y:S02]  /*934d0*/  FMUL R7, R10.reuse, R9 ;  /* 0x000000090a077220 */ /* 0x041fe40000400000 */
[----:B------:R-:W-:-:S03]  /*934e0*/  FMUL R9, R10, R28 ;  /* 0x0000001c0a097220 */ /* 0x000fc60000400000 */
[----:B------:R0:W-:Y:S01]  /*934f0*/  STL [R1+0x1544], R7 ;  /* 0x0015440701007387 */ /* 0x0001e20000100800 */
[----:B------:R-:W-:Y:S02]  /*93500*/  STL [R1+0x1540], R23 ;  /* 0x0015401701007387 */ /* 0x000fe40000100800 */
[----:B------:R1:W-:Y:S02]  /*93510*/  STL [R1+0x153c], R9 ;  /* 0x00153c0901007387 */ /* 0x0003e40000100800 */
[C---:B0-----:R-:W-:Y:S02]  /*93520*/  FMUL R7, R10.reuse, R14 ;  /* 0x0000000e0a077220 */ /* 0x041fe40000400000 */
[C---:B------:R-:W-:Y:S02]  /*93530*/  FMUL R14, R10.reuse, R17 ;  /* 0x000000110a0e7220 */ /* 0x040fe40000400000 */
[C---:B-1----:R-:W-:Y:S01]  /*93540*/  FMUL R9, R10.reuse, R26 ;  /* 0x0000001a0a097220 */ /* 0x042fe20000400000 */
[----:B------:R0:W-:Y:S02]  /*93550*/  STL [R1+0x13a0], R7 ;  /* 0x0013a00701007387 */ /* 0x0001e40000100800 */
[----:B------:R1:W-:Y:S02]  /*93560*/  STL [R1+0x139c], R14 ;  /* 0x00139c0e01007387 */ /* 0x0003e40000100800 */
[----:B0-----:R-:W-:-:S02]  /*93570*/  FMUL R7, R10, R11 ;  /* 0x0000000b0a077220 */ /* 0x001fc40000400000 */
[----:B------:R-:W3:Y:S01]  /*93580*/  LDL.LU R11, [R1+0x190] ;  /* 0x00019000010b7983 */ /* 0x000ee20000300800 */
[----:B------:R-:W-:Y:S02]  /*93590*/  STL [R1+0x1398], R9 ;  /* 0x0013980901007387 */ /* 0x000fe40000100800 */
[C---:B-1----:R-:W-:Y:S02]  /*935a0*/  FMUL R14, R10.reuse, R27 ;  /* 0x0000001b0a0e7220 */ /* 0x042fe40000400000 */
[----:B------:R0:W-:Y:S03]  /*935b0*/  STL [R1+0x1394], R7 ;  /* 0x0013940701007387 */ /* 0x0001e60000100800 */
[----:B------:R1:W-:Y:S01]  /*935c0*/  STL [R1+0x1390], R14 ;  /* 0x0013900e01007387 */ /* 0x0003e20000100800 */
[C---:B0-----:R-:W-:Y:S02]  /*935d0*/  FMUL R7, R10.reuse, R24 ;  /* 0x000000180a077220 */ /* 0x041fe40000400000 */
[----:B------:R-:W-:-:S02]  /*935e0*/  FMUL R9, R10, R25 ;  /* 0x000000190a097220 */ /* 0x000fc40000400000 */
[C---:B-1----:R-:W-:Y:S01]  /*935f0*/  FMUL R14, R10.reuse, R29 ;  /* 0x0000001d0a0e7220 */ /* 0x042fe20000400000 */
[----:B------:R0:W-:Y:S02]  /*93600*/  STL [R1+0x1388], R7 ;  /* 0x0013880701007387 */ /* 0x0001e40000100800 */
[----:B------:R1:W-:Y:S02]  /*93610*/  STL [R1+0x1380], R9 ;  /* 0x0013800901007387 */ /* 0x0003e40000100800 */
[----:B------:R-:W-:Y:S01]  /*93620*/  STL [R1+0x137c], R14 ;  /* 0x00137c0e01007387 */ /* 0x000fe20000100800 */
[C---:B0-----:R-:W-:Y:S02]  /*93630*/  FMUL R7, R10.reuse, R12 ;  /* 0x0000000c0a077220 */ /* 0x041fe40000400000 */
[C---:B-1----:R-:W-:Y:S02]  /*93640*/  FMUL R9, R10.reuse, R0 ;  /* 0x000000000a097220 */ /* 0x042fe40000400000 */
[C---:B------:R-:W-:Y:S01]  /*93650*/  FMUL R0, R10.reuse, R20 ;  /* 0x000000140a007220 */ /* 0x040fe20000400000 */
[----:B------:R0:W-:Y:S01]  /*93660*/  STL [R1+0x654], R7 ;  /* 0x0006540701007387 */ /* 0x0001e20000100800 */
[----:B------:R-:W-:Y:S01]  /*93670*/  MOV R13, c[0x0][0x1c8] ;  /* 0x00007200000d7a02 */ /* 0x000fe20000000f00 */
[----:B------:R-:W-:Y:S01]  /*93680*/  STL [R1+0x650], R9 ;  /* 0x0006500901007387 */ /* 0x000fe20000100800 */
[----:B------:R-:W-:Y:S01]  /*93690*/  MOV R4, c[0x0][0x1c8] ;  /* 0x0000720000047a02 */ /* 0x000fe20000000f00 */
[----:B0-----:R-:W-:-:S02]  /*936a0*/  FMUL R7, R10, R21 ;  /* 0x000000150a077220 */ /* 0x001fc40000400000 */
[----:B------:R-:W3:Y:S01]  /*936b0*/  LDL.LU R21, [R1+0x17c] ;  /* 0x00017c0001157983 */ /* 0x000ee20000300800 */
[----:B------:R0:W-:Y:S02]  /*936c0*/  STL [R1+0x644], R0 ;  /* 0x0006440001007387 */ /* 0x0001e40000100800 */
[----:B------:R1:W-:Y:S02]  /*936d0*/  STL [R1+0x640], R7 ;  /* 0x0006400701007387 */ /* 0x0003e40000100800 */
[----:B------:R-:W-:Y:S02]  /*936e0*/  IMAD R13, R13, 0x19, RZ ;  /* 0x000000190d0d7824 */ /* 0x000fe400078e02ff */
[----:B------:R-:W-:Y:S02]  /*936f0*/  IMAD R4, R4, 0x64, RZ ;  /* 0x0000006404047824 */ /* 0x000fe400078e02ff */
[C---:B0-----:R-:W-:Y:S02]  /*93700*/  FMUL R0, R10.reuse, R16 ;  /* 0x000000100a007220 */ /* 0x041fe40000400000 */
[----:B-1----:R-:W-:-:S02]  /*93710*/  FMUL R7, R10, R5 ;  /* 0x000000050a077220 */ /* 0x002fc40000400000 */
[C---:B------:R-:W-:Y:S01]  /*93720*/  FMUL R5, R10.reuse, R8 ;  /* 0x000000080a057220 */ /* 0x040fe20000400000 */
[----:B------:R0:W-:Y:S02]  /*93730*/  STL [R1+0x638], R0 ;  /* 0x0006380001007387 */ /* 0x0001e40000100800 */
[----:B------:R5:W-:Y:S02]  /*93740*/  STL [R1+0x630], R7 ;  /* 0x0006300701007387 */ /* 0x000be40000100800 */
[----:B------:R-:W-:Y:S02]  /*93750*/  STL [R1+0x62c], R5 ;  /* 0x00062c0501007387 */ /* 0x000fe40000100800 */
[----:B------:R-:W3:Y:S02]  /*93760*/  LDL.LU R8, [R1+0x178] ;  /* 0x0001780001087983 */ /* 0x000ee40000300800 */
[----:B0-----:R-:W-:-:S05]  /*93770*/  FMUL R0, R10, R22 ;  /* 0x000000160a007220 */ /* 0x001fca0000400000 */
[----:B------:R0:W-:Y:S01]  /*93780*/  STL [R1+0x21c], R0 ;  /* 0x00021c0001007387 */ /* 0x0001e20000100800 */
[----:B-----5:R-:W-:Y:S01]  /*93790*/  LEA.HI.X.SX32 R7, R13, R3, 0x1, P5 ;  /* 0x000000030d077211 */ /* 0x020fe200028f0eff */
[----:B----4-:R-:W-:Y:S01]  /*937a0*/  IADD3 R4, P5, R4, R2, RZ ;  /* 0x0000000204047210 */ /* 0x010fe20007fbe0ff */
[----:B--2---:R-:W1:Y:S04]  /*937b0*/  MUFU.RCP R15, R15 ;  /* 0x0000000f000f7308 */ /* 0x004e680000001000 */
[----:B------:R-:W-:Y:S01]  /*937c0*/  STL [R1+0x2e90], R4 ;  /* 0x002e900401007387 */ /* 0x000fe20000100800 */
[----:B---3--:R-:W-:Y:S03]  /*937d0*/  STL.64 [R1+0xa10], R6 ;  /* 0x000a100601007387 */ /* 0x008fe60000100a00 */
        /* <DEDUP_REMOVED lines=33> */
[----:B------:R-:W5:Y:S02]  /*939f0*/  LDL.LU R20, [R1+0x210] ;  /* 0x0002100001147983 */ /* 0x000f640000300800 */
[C---:B------:R-:W-:Y:S01]  /*93a00*/  FMUL R7, R18.reuse, R8 ;  /* 0x0000000812077220 */ /* 0x040fe20000400000 */
[----:B------:R-:W5:Y:S04]  /*93a10*/  LDL.LU R16, [R1+0x218] ;  /* 0x0002180001107983 */ /* 0x000f680000300800 */
[----:B------:R0:W-:Y:S04]  /*93a20*/  STL [R1+0x162c], R7 ;  /* 0x00162c0701007387 */ /* 0x0001e80000100800 */
[----:B0-----:R-:W5:Y:S01]  /*93a30*/  LDL.LU R7, [R1+0x220] ;  /* 0x0002200001077983 */ /* 0x001f620000300800 */
[----:B------:R-:W5:Y:S02]  /*93a40*/  LDL.LU R8, [R1+0x224] ;  /* 0x0002240001087983 */ /* 0x000f640000300800 */
        /* <DEDUP_REMOVED lines=37> */
[----:B------:R0:W-:Y:S02]  /*93ca0*/  STL [R1+0x1364], R13 ;  /* 0x0013640d01007387 */ /* 0x0001e40000100800 */
[----:B------:R0:W-:Y:S02]  /*93cb0*/  STL [R1+0x1360], R5 ;  /* 0x0013600501007387 */ /* 0x0001e40000100800 */
[C---:B-1----:R-:W-:Y:S02]  /*93cc0*/  FMUL R14, R18.reuse, R25 ;  /* 0x00000019120e7220 */ /* 0x042fe40000400000 */
[C---:B0-----:R-:W-:Y:S02]  /*93cd0*/  FMUL R13, R18.reuse, R27 ;  /* 0x0000001b120d7220 */ /* 0x041fe40000400000 */
[----:B------:R-:W-:-:S03]  /*93ce0*/  FMUL R5, R18, R24 ;  /* 0x0000001812057220 */ /* 0x000fc60000400000 */
[----:B------:R0:W-:Y:S02]  /*93cf0*/  STL [R1+0x135c], R13 ;  /* 0x00135c0d01007387 */ /* 0x0001e40000100800 */
[----:B------:R1:W-:Y:S02]  /*93d00*/  STL [R1+0x1358], R5 ;  /* 0x0013580501007387 */ /* 0x0003e40000100800 */
[----:B------:R-:W-:Y:S02]  /*93d10*/  STL [R1+0xe8c], R14 ;  /* 0x000e8c0e01007387 */ /* 0x000fe40000100800 */
[C---:B0-----:R-:W-:Y:S02]  /*93d20*/  FMUL R13, R18.reuse, R29 ;  /* 0x0000001d120d7220 */ /* 0x041fe40000400000 */
[C---:B-1----:R-:W-:Y:S02]  /*93d30*/  FMUL R5, R18.reuse, R12 ;  /* 0x0000000c12057220 */ /* 0x042fe40000400000 */
[----:B------:R-:W-:-:S02]  /*93d40*/  FMUL R12, R18, R0 ;  /* 0x00000000120c7220 */ /* 0x000fc40000400000 */
[C---:B------:R-:W-:Y:S01]  /*93d50*/  FMUL R0, R18.reuse, R6 ;  /* 0x0000000612007220 */ /* 0x040fe20000400000 */
[----:B------:R-:W-:Y:S01]  /*93d60*/  STL [R1+0xe48], R13 ;  /* 0x000e480d01007387 */ /* 0x000fe20000100800 */
[----:B------:R0:W-:Y:S01]  /*93d70*/  STL [R1+0x214], R5 ;  /* 0x0002140501007387 */ /* 0x0001e20000100800 */
[----:B------:R-:W-:Y:S01]  /*93d80*/  MOV R9, c[0x0][0x1c8] ;  /* 0x0000720000097a02 */ /* 0x000fe20000000f00 */
[----:B------:R-:W-:Y:S02]  /*93d90*/  STL [R1+0x20c], R12 ;  /* 0x00020c0c01007387 */ /* 0x000fe40000100800 */
[----:B------:R-:W-:Y:S02]  /*93da0*/  IMAD.MOV.U32 R10, RZ, RZ, c[0x0][0x1c8] ;  /* 0x00007200ff0a7624 */ /* 0x000fe400078e00ff */
[----:B0-----:R-:W-:Y:S02]  /*93db0*/  FMUL R5, R18, R21 ;  /* 0x0000001512057220 */ /* 0x001fe40000400000 */
[----:B------:R-:W3:Y:S01]  /*93dc0*/  LDL.LU R21, [R1+0x234] ;  /* 0x0002340001157983 */ /* 0x000ee20000300800 */
[----:B------:R0:W-:Y:S02]  /*93dd0*/  STL [R1+0x204], R0 ;  /* 0x0002040001007387 */ /* 0x0001e40000100800 */
[----:B------:R1:W-:Y:S02]  /*93de0*/  STL [R1+0x200], R5 ;  /* 0x0002000501007387 */ /* 0x0003e40000100800 */
[----:B------:R-:W-:-:S02]  /*93df0*/  IMAD R9, R9, 0x32, RZ ;  /* 0x0000003209097824 */ /* 0x000fc400078e02ff */
[----:B------:R-:W-:Y:S02]  /*93e00*/  FMUL R6, R18, R7 ;  /* 0x0000000712067220 */ /* 0x000fe40000400000 */
[----:B------:R-:W-:Y:S02]  /*93e10*/  IMAD R10, R10, 0xc8, RZ ;  /* 0x000000c80a0a7824 */ /* 0x000fe400078e02ff */
[C---:B0-----:R-:W-:Y:S02]  /*93e20*/  FMUL R0, R18.reuse, R20 ;  /* 0x0000001412007220 */ /* 0x041fe40000400000 */
[----:B-1----:R-:W-:-:S03]  /*93e30*/  FMUL R5, R18, R16 ;  /* 0x0000001012057220 */ /* 0x002fc60000400000 */
[----:B------:R0:W-:Y:S02]  /*93e40*/  STL [R1+0x1fc], R0 ;  /* 0x0001fc0001007387 */ /* 0x0001e40000100800 */
[----:B------:R5:W-:Y:S02]  /*93e50*/  STL [R1+0x1f8], R5 ;  /* 0x0001f80501007387 */ /* 0x000be40000100800 */
[----:B------:R4:W-:Y:S02]  /*93e60*/  STL [R1+0x1f4], R6 ;  /* 0x0001f40601007387 */ /* 0x0009e40000100800 */
[----:B0-----:R-:W-:Y:S01]  /*93e70*/  FMUL R0, R18, R8 ;  /* 0x0000000812007220 */ /* 0x001fe20000400000 */
[----:B-----5:R-:W-:Y:S01]  /*93e80*/  LEA.HI.X.SX32 R5, R9, R3, 0x1, P5 ;  /* 0x0000000309057211 */ /* 0x020fe200028f0eff */
[----:B----4-:R-:W-:Y:S01]  /*93e90*/  IADD3 R6, P5, R10, R2, RZ ;  /* 0x000000020a067210 */ /* 0x010fe20007fbe0ff */
[----:B--2---:R-:W0:Y:S03]  /*93ea0*/  MUFU.RCP R19, R19 ;  /* 0x0000001300137308 */ /* 0x004e260000001000 */
[----:B---3--:R1:W-:Y:S01]  /*93eb0*/  STL.64 [R1+0xa00], R4 ;  /* 0x000a000401007387 */ /* 0x0083e20000100a00 */
[----:B------:R2:W-:Y:S03]  /*93ec0*/  STL [R1+0x1f0], R0 ;  /* 0x0001f00001007387 */ /* 0x0005e60000100800 */
[----:B-1----:R-:W3:Y:S01]  /*93ed0*/  LDL.LU R5, [R1+0x23c] ;  /* 0x00023c0001057983 */ /* 0x002ee20000300800 */
[----:B------:R-:W-:Y:S02]  /*93ee0*/  STL [R1+0x2e7c], R6 ;  /* 0x002e7c0601007387 */ /* 0x000fe40000100800 */
[----:B------:R-:W-:Y:S02]  /*93ef0*/  STL [R1+0x2e78], R2 ;  /* 0x002e780201007387 */ /* 0x000fe40000100800 */
[----:B------:R-:W-:Y:S02]  /*93f00*/  STL [R1+0x2e74], R3 ;  /* 0x002e740301007387 */ /* 0x000fe40000100800 */
[C---:B--2---:R-:W-:Y:S01]  /*93f10*/  FMUL R0, R15.reuse, R22 ;  /* 0x000000160f007220 */ /* 0x044fe20000400000 */
[----:B0-----:R0:W-:Y:S04]  /*93f20*/  STL [R1+0x2e80], R19 ;  /* 0x002e801301007387 */ /* 0x0011e80000100800 */
[----:B0-----:R-:W2:Y:S01]  /*93f30*/  LDL.LU R19, [R1+0x244] ;  /* 0x0002440001137983 */ /* 0x001ea20000300800 */
[----:B------:R-:W4:Y:S02]  /*93f40*/  LDL.LU R6, [R1+0x24c] ;  /* 0x00024c0001067983 */ /* 0x000f240000300800 */
[----:B------:R0:W-:Y:S02]  /*93f50*/  STL [R1+0x1618], R0 ;  /* 0x0016180001007387 */ /* 0x0001e40000100800 */
[----:B------:R-:W5:Y:S01]  /*93f60*/  LDL.LU R2, [R1+0x254] ;  /* 0x0002540001027983 */ /* 0x000f620000300800 */
        /* <DEDUP_REMOVED lines=22> */
[----:B------:R-:W5:Y:S01]  /*940d0*/  LDL.LU R29, [R1+0x2f0] ;  /* 0x0002f000011d7983 */ /* 0x000f620000300800 */
[----:B------:R-:W5:Y:S02]  /*940e0*/  LDL.LU R12, [R1+0x2f8] ;  /* 0x0002f800010c7983 */ /* 0x000f640000300800 */
[----:B------:R-:W5:Y:S01]  /*940f0*/  LDL.LU R11, [R1+0x300] ;  /* 0x00030000010b7983 */ /* 0x000f620000300800 */
[----:B0-----:R-:W5:Y:S01]  /*94100*/  LDL.LU R0, [R1+0x308] ;  /* 0x0003080001007983 */ /* 0x001f620000300800 */
[----:B------:R-:W5:Y:S02]  /*94110*/  LDL.LU R20, [R1+0x310] ;  /* 0x0003100001147983 */ /* 0x000f640000300800 */
[----:B---3--:R-:W-:-:S05]  /*94120*/  FMUL R5, R15, R5 ;  /* 0x000000050f057220 */ /* 0x008fca0000400000 */
[----:B------:R0:W-:Y:S01]  /*94130*/  STL [R1+0x160c], R5 ;  /* 0x00160c0501007387 */ /* 0x0001e20000100800 */
[----:B------:R-:W3:Y:S02]  /*94140*/  LDL.LU R21, [R1+0x318] ;  /* 0x0003180001157983 */ /* 0x000ee40000300800 */
[C---:B--2---:R-:W-:Y:S02]  /*94150*/  FMUL R19, R15.reuse, R19 ;  /* 0x000000130f137220 */ /* 0x044fe40000400000 */
[C---:B----4-:R-:W-:Y:S01]  /*94160*/  FMUL R6, R15.reuse, R6 ;  /* 0x000000060f067220 */ /* 0x050fe20000400000 */
[----:B0-----:R-:W2:Y:S01]  /*94170*/  LDL.LU R5, [R1+0x320] ;  /* 0x0003200001057983 */ /* 0x001ea20000300800 */
[----:B-----5:R-:W-:-:S03]  /*94180*/  FMUL R2, R15, R2 ;  /* 0x000000020f027220 */ /* 0x020fc60000400000 */
[----:B------:R0:W-:Y:S01]  /*94190*/  STL [R1+0x1608], R19 ;  /* 0x0016081301007387 */ /* 0x0001e20000100800 */
[C---:B------:R-:W-:Y:S02]  /*941a0*/  FMUL R3, R15.reuse, R3 ;  /* 0x000000030f037220 */ /* 0x040fe40000400000 */
[C---:B------:R-:W-:Y:S01]  /*941b0*/  FMUL R22, R15.reuse, R22 ;  /* 0x000000160f167220 */ /* 0x040fe20000400000 */
[----:B0-----:R-:W4:Y:S01]  /*941c0*/  LDL.LU R19, [R1+0x2e80] ;  /* 0x002e800001137983 */ /* 0x001f220000300800 */
[----:B------:R0:W-:Y:S03]  /*941d0*/  STL [R1+0x1604], R6 ;  /* 0x0016040601007387 */ /* 0x0001e60000100800 */
[----:B0-----:R-:W5:Y:S01]  /*941e0*/  LDL.LU R6, [R1+0x2e7c] ;  /* 0x002e7c0001067983 */ /* 0x001f620000300800 */
[----:B------:R0:W-:Y:S03]  /*941f0*/  STL [R1+0x1600], R2 ;  /* 0x0016000201007387 */ /* 0x0001e60000100800 */
[----:B0-----:R-:W4:Y:S01]  /*94200*/  LDL.LU R2, [R1+0x2e78] ;  /* 0x002e780001027983 */ /* 0x001f220000300800 */
        /* <DEDUP_REMOVED lines=10> */
[----:B0-----:R-:W5:Y:S01]  /*942b0*/  LDL.LU R8, [R1+0x230] ;  /* 0x0002300001087983 */ /* 0x001f620000300800 */
[----:B------:R-:W-:-:S05]  /*942c0*/  FMUL R7, R15, R7 ;  /* 0x000000070f077220 */ /* 0x000fca0000400000 */
[----:B------:R0:W-:Y:S02]  /*942d0*/  STL [R1+0x14c8], R7 ;  /* 0x0014c80701007387 */ /* 0x0001e40000100800 */
[C---:B0-----:R-:W-:Y:S02]  /*942e0*/  FMUL R7, R15.reuse, R10 ;  /* 0x0000000a0f077220 */ /* 0x041fe40000400000 */
[C---:B------:R-:W-:Y:S02]  /*942f0*/  FMUL R10, R15.reuse, R9 ;  /* 0x000000090f0a7220 */ /* 0x040fe40000400000 */
[C---:B------:R-:W-:Y:S01]  /*94300*/  FMUL R9, R15.reuse, R28 ;  /* 0x0000001c0f097220 */ /* 0x040fe20000400000 */
[----:B------:R0:W-:Y:S02]  /*94310*/  STL [R1+0x14c4], R7 ;  /* 0x0014c40701007387 */ /* 0x0001e40000100800 */
[----:B------:R1:W-:Y:S02]  /*94320*/  STL [R1+0x14c0], R10 ;  /* 0x0014c00a01007387 */ /* 0x0003e40000100800 */
[----:B------:R1:W-:Y:S02]  /*94330*/  STL [R1+0x14bc], R9 ;  /* 0x0014bc0901007387 */ /* 0x0003e40000100800 */
[----:B0-----:R-:W-:-:S02]  /*94340*/  FMUL R7, R15, R18 ;  /* 0x000000120f077220 */ /* 0x001fc40000400000 */
[C---:B-1----:R-:W-:Y:S02]  /*94350*/  FMUL R10, R15.reuse, R23 ;  /* 0x000000170f0a7220 */ /* 0x042fe40000400000 */
[C---:B------:R-:W-:Y:S01]  /*94360*/  FMUL R9, R15.reuse, R14 ;  /* 0x0000000e0f097220 */ /* 0x040fe20000400000 */
[----:B------:R0:W-:Y:S02]  /*94370*/  STL [R1+0x704], R7 ;  /* 0x0007040701007387 */ /* 0x0001e40000100800 */
[----:B------:R1:W-:Y:S02]  /*94380*/  STL [R1+0x6fc], R10 ;  /* 0x0006fc0a01007387 */ /* 0x0003e40000100800 */
[C---:B0-----:R-:W-:Y:S02]  /*94390*/  FMUL R7, R15.reuse, R16 ;  /* 0x000000100f077220 */ /* 0x041fe40000400000 */
[----:B------:R-:W5:Y:S01]  /*943a0*/  LDL.LU R16, [R1+0x238] ;  /* 0x0002380001107983 */ /* 0x000f620000300800 */
[----:B------:R0:W-:Y:S02]  /*943b0*/  STL [R1+0x6f8], R9 ;  /* 0x0006f80901007387 */ /* 0x0001e40000100800 */
[----:B------:R0:W-:Y:S02]  /*943c0*/  STL [R1+0x6f4], R7 ;  /* 0x0006f40701007387 */ /* 0x0001e40000100800 */
[----:B-1----:R-:W-:-:S02]  /*943d0*/  FMUL R10, R15, R27 ;  /* 0x0000001b0f0a7220 */ /* 0x002fc40000400000 */
[C---:B0-----:R-:W-:Y:S02]  /*943e0*/  FMUL R9, R15.reuse, R17 ;  /* 0x000000110f097220 */ /* 0x041fe40000400000 */
[----:B------:R-:W-:-:S03]  /*943f0*/  FMUL R7, R15, R26 ;  /* 0x0000001a0f077220 */ /* 0x000fc60000400000 */
[----:B------:R0:W-:Y:S02]  /*94400*/  STL [R1+0x6f0], R9 ;  /* 0x0006f00901007387 */ /* 0x0001e40000100800 */
[----:B------:R1:W-:Y:S02]  /*94410*/  STL [R1+0x6ec], R7 ;  /* 0x0006ec0701007387 */ /* 0x0003e40000100800 */
[----:B------:R1:W-:Y:S02]  /*94420*/  STL [R1+0x6e8], R10 ;  /* 0x0006e80a01007387 */ /* 0x0003e40000100800 */
[C---:B0-----:R-:W-:Y:S02]  /*94430*/  FMUL R9, R15.reuse, R24 ;  /* 0x000000180f097220 */ /* 0x041fe40000400000 */
[C---:B-1----:R-:W-:Y:S02]  /*94440*/  FMUL R7, R15.reuse, R25 ;  /* 0x000000190f077220 */ /* 0x042fe40000400000 */
[C---:B------:R-:W-:Y:S01]  /*94450*/  FMUL R10, R15.reuse, R29 ;  /* 0x0000001d0f0a7220 */ /* 0x040fe20000400000 */
[----:B------:R0:W-:Y:S02]  /*94460*/  STL [R1+0x6e4], R9 ;  /* 0x0006e40901007387 */ /* 0x0001e40000100800 */
[----:B------:R1:W-:Y:S01]  /*94470*/  STL [R1+0x1ec], R7 ;  /* 0x0001ec0701007387 */ /* 0x0003e20000100800 */
[----:B------:R-:W-:Y:S01]  /*94480*/  MOV R4, c[0x0][0x1c8] ;  /* 0x0000720000047a02 */ /* 0x000fe20000000f00 */
[----:B------:R-:W-:Y:S02]  /*94490*/  STL [R1+0x1e8], R10 ;  /* 0x0001e80a01007387 */ /* 0x000fe40000100800 */
[----:B------:R-:W-:-:S02]  /*944a0*/  FMUL R0, R15, R0 ;  /* 0x000000000f007220 */ /* 0x000fc40000400000 */
[C---:B0-----:R-:W-:Y:S02]  /*944b0*/  FMUL R9, R15.reuse, R12 ;  /* 0x0000000c0f097220 */ /* 0x041fe40000400000 */
[C---:B-1----:R-:W-:Y:S02]  /*944c0*/  FMUL R7, R15.reuse, R11 ;  /* 0x0000000b0f077220 */ /* 0x042fe40000400000 */
[----:B------:R-:W5:Y:S01]  /*944d0*/  LDL.LU R11, [R1+0x240] ;  /* 0x00024000010b7983 */ /* 0x000f620000300800 */
[----:B------:R-:W-:Y:S02]  /*944e0*/  STL [R1+0x1e4], R9 ;  /* 0x0001e40901007387 */ /* 0x000fe40000100800 */
[----:B------:R0:W-:Y:S02]  /*944f0*/  STL [R1+0x1e0], R7 ;  /* 0x0001e00701007387 */ /* 0x0001e40000100800 */
[----:B------:R-:W-:Y:S01]  /*94500*/  IMAD R4, R4, 0x64, RZ ;  /* 0x0000006404047824 */ /* 0x000fe200078e02ff */
[----:B------:R-:W-:Y:S01]  /*94510*/  MOV R13, c[0x0][0x1c8] ;  /* 0x00007200000d7a02 */ /* 0x000fe20000000f00 */
[----:B------:R2:W-:Y:S01]  /*94520*/  STL [R1+0x1dc], R0 ;  /* 0x0001dc0001007387 */ /* 0x0005e20000100800 */
[----:B0-----:R-:W-:-:S03]  /*94530*/  FMUL R7, R15, R20 ;  /* 0x000000140f077220 */ /* 0x001fc60000400000 */
[----:B------:R-:W-:Y:S02]  /*94540*/  IMAD R13, R13, 0x190, RZ ;  /* 0x000001900d0d7824 */ /* 0x000fe400078e02ff */
[----:B------:R4:W-:Y:S01]  /*94550*/  STL [R1+0x1d8], R7 ;  /* 0x0001d80701007387 */ /* 0x0009e20000100800 */
[----:B---3--:R-:W-:-:S05]  /*94560*/  FMUL R9, R15, R21 ;  /* 0x000000150f097220 */ /* 0x008fca0000400000 */
[----:B------:R-:W-:Y:S01]  /*94570*/  STL [R1+0x1d4], R9 ;  /* 0x0001d40901007387 */ /* 0x000fe20000100800 */
[----:B------:R-:W3:Y:S02]  /*94580*/  LDL.LU R21, [R1+0x248] ;  /* 0x0002480001157983 */ /* 0x000ee40000300800 */
[----:B--2---:R-:W-:-:S05]  /*94590*/  FMUL R0, R15, R5 ;  /* 0x000000050f007220 */ /* 0x004fca0000400000 */
[----:B------:R-:W-:Y:S01]  /*945a0*/  STL [R1+0x1d0], R0 ;  /* 0x0001d00001007387 */ /* 0x000fe20000100800 */
[----:B----4-:R-:W-:Y:S01]  /*945b0*/  LEA.HI.X.SX32 R7, R4, R3, 0x1, P5 ;  /* 0x0000000304077211 */ /* 0x010fe200028f0eff */
[----:B-----5:R-:W0:Y:S04]  /*945c0*/  MUFU.RCP R22, R22 ;  /* 0x0000001600167308 */ /* 0x020e280000001000 */
[----:B------:R1:W-:Y:S02]  /*945d0*/  STL.64 [R1+0x9f8], R6 ;  /* 0x0009f80601007387 */ /* 0x0003e40000100a00 */
[----:B-1----:R-:W-:Y:S01]  /*945e0*/  IADD3 R6, P5, R13, R2, RZ ;  /* 0x000000020d067210 */ /* 0x002fe20007fbe0ff */
[----:B------:R-:W-:-:S04]  /*945f0*/  FMUL R0, R19, R8 ;  /* 0x0000000813007220 */ /* 0x000fc80000400000 */
[----:B------:R-:W-:Y:S01]  /*94600*/  STL [R1+0x2e68], R6 ;  /* 0x002e680601007387 */ /* 0x000fe20000100800 */
[----:B------:R-:W-:Y:S02]  /*94610*/  STL [R1+0x2e64], R2 ;  /* 0x002e640201007387 */ /* 0x000fe40000100800 */
[----:B------:R-:W-:Y:S02]  /*94620*/  STL [R1+0x2e60], R3 ;  /* 0x002e600301007387 */ /* 0x000fe40000100800 */
[----:B0-----:R0:W-:Y:S02]  /*94630*/  STL [R1+0x2e6c], R22 ;  /* 0x002e6c1601007387 */ /* 0x0011e40000100800 */
        /* <DEDUP_REMOVED lines=30> */
[----:B0-----:R-:W5:Y:S01]  /*94820*/  LDL.LU R0, [R1+0x31c] ;  /* 0x00031c0001007983 */ /* 0x001f620000300800 */
[----:B---3--:R-:W-:-:S05]  /*94830*/  FMUL R11, R19, R21 ;  /* 0x00000015130b7220 */ /* 0x008fca0000400000 */
[----:B------:R0:W-:Y:S04]  /*94840*/  STL [R1+0x15ec], R11 ;  /* 0x0015ec0b01007387 */ /* 0x0001e80000100800 */
[----:B0-----:R-:W3:Y:S01]  /*94850*/  LDL.LU R11, [R1+0x324] ;  /* 0x00032400010b7983 */ /* 0x001ee20000300800 */
[----:B------:R-:W3:Y:S02]  /*94860*/  LDL.LU R21, [R1+0x328] ;  /* 0x0003280001157983 */ /* 0x000ee40000300800 */
[C---:B--2---:R-:W-:Y:S02]  /*94870*/  FMUL R22, R19.reuse, R22 ;  /* 0x0000001613167220 */ /* 0x044fe40000400000 */
[C---:B----4-:R-:W-:Y:S02]  /*94880*/  FMUL R6, R19.reuse, R6 ;  /* 0x0000000613067220 */ /* 0x050fe40000400000 */
[----:B-----5:R-:W-:-:S02]  /*94890*/  FMUL R2, R19, R2 ;  /* 0x0000000213027220 */ /* 0x020fc40000400000 */
[C---:B------:R-:W-:Y:S01]  /*948a0*/  FMUL R3, R19.reuse, R3 ;  /* 0x0000000313037220 */ /* 0x040fe20000400000 */
[----:B------:R0:W-:Y:S01]  /*948b0*/  STL [R1+0x15e8], R22 ;  /* 0x0015e81601007387 */ /* 0x0001e20000100800 */
[----:B------:R-:W-:-:S03]  /*948c0*/  FMUL R8, R19, R8 ;  /* 0x0000000813087220 */ /* 0x000fc60000400000 */
[----:B0-----:R-:W2:Y:S01]  /*948d0*/  LDL.LU R22, [R1+0x2e6c] ;  /* 0x002e6c0001167983 */ /* 0x001ea20000300800 */
[----:B------:R0:W-:Y:S03]  /*948e0*/  STL [R1+0x15e4], R6 ;  /* 0x0015e40601007387 */ /* 0x0001e60000100800 */
[----:B0-----:R-:W4:Y:S01]  /*948f0*/  LDL.LU R6, [R1+0x2e68] ;  /* 0x002e680001067983 */ /* 0x001f220000300800 */
[----:B------:R0:W-:Y:S03]  /*94900*/  STL [R1+0x15e0], R2 ;  /* 0x0015e00201007387 */ /* 0x0001e60000100800 */
[----:B0-----:R-:W5:Y:S01]  /*94910*/  LDL.LU R2, [R1+0x2e64] ;  /* 0x002e640001027983 */ /* 0x001f620000300800 */
[----:B------:R0:W-:Y:S02]  /*94920*/  STL [R1+0x15dc], R3 ;  /* 0x0015dc0301007387 */ /* 0x0001e40000100800 */
[C---:B------:R-:W-:Y:S01]  /*94930*/  FMUL R9, R19.reuse, R9 ;  /* 0x0000000913097220 */ /* 0x040fe20000400000 */
[----:B0-----:R-:W2:Y:S01]  /*94940*/  LDL.LU R3, [R1+0x2e60] ;  /* 0x002e600001037983 */ /* 0x001ea20000300800 */
[----:B------:R0:W-:Y:S02]  /*94950*/  STL [R1+0x14a0], R8 ;  /* 0x0014a00801007387 */ /* 0x0001e40000100800 */
[C---:B------:R-:W-:Y:S01]  /*94960*/  FMUL R10, R19.reuse, R10 ;  /* 0x0000000a130a7220 */ /* 0x040fe20000400000 */
[----:B0-----:R-:W4:Y:S01]  /*94970*/  LDL.LU R8, [R1+0x2e5c] ;  /* 0x002e5c0001087983 */ /* 0x001f220000300800 */
        /* <DEDUP_REMOVED lines=8> */
[----:B------:R-:W-:-:S03]  /*94a00*/  FMUL R13, R19, R4 ;  /* 0x00000004130d7220 */ /* 0x000fc60000400000 */
[----:B------:R0:W-:Y:S01]  /*94a10*/  STL [R1+0x1484], R7 ;  /* 0x0014840701007387 */ /* 0x0001e20000100800 */
[C---:B------:R-:W-:Y:S02]  /*94a20*/  FMUL R4, R19.reuse, R15 ;  /* 0x0000000f13047220 */ /* 0x040fe40000400000 */
        /* <DEDUP_REMOVED lines=8> */
[----:B------:R-:W5:Y:S01]  /*94ab0*/  LDL.LU R20, [R1+0x330] ;  /* 0x0003300001147983 */ /* 0x000f620000300800 */
[----:B------:R0:W-:Y:S02]  /*94ac0*/  STL [R1+0x6d8], R7 ;  /* 0x0006d80701007387 */ /* 0x0001e40000100800 */
[----:B------:R1:W-:Y:S02]  /*94ad0*/  STL [R1+0x6b4], R4 ;  /* 0x0006b40401007387 */ /* 0x0003e40000100800 */
[----:B------:R-:W-:-:S02]  /*94ae0*/  FMUL R13, R19, R26 ;  /* 0x0000001a130d7220 */ /* 0x000fc40000400000 */
[C---:B0-----:R-:W-:Y:S02]  /*94af0*/  FMUL R7, R19.reuse, R14 ;  /* 0x0000000e13077220 */ /* 0x041fe40000400000 */
[----:B-1----:R-:W-:-:S03]  /*94b00*/  FMUL R4, R19, R17 ;  /* 0x0000001113047220 */ /* 0x002fc60000400000 */
[----:B------:R0:W-:Y:S02]  /*94b10*/  STL [R1+0x6b0], R7 ;  /* 0x0006b00701007387 */ /* 0x0001e40000100800 */
[----:B------:R1:W-:Y:S02]  /*94b20*/  STL [R1+0x6ac], R4 ;  /* 0x0006ac0401007387 */ /* 0x0003e40000100800 */
[----:B------:R1:W-:Y:S02]  /*94b30*/  STL [R1+0x6a8], R13 ;  /* 0x0006a80d01007387 */ /* 0x0003e40000100800 */
[C---:B0-----:R-:W-:Y:S02]  /*94b40*/  FMUL R7, R19.reuse, R27 ;  /* 0x0000001b13077220 */ /* 0x041fe40000400000 */
[C---:B-1----:R-:W-:Y:S02]  /*94b50*/  FMUL R4, R19.reuse, R24 ;  /* 0x0000001813047220 */ /* 0x042fe40000400000 */
[C---:B------:R-:W-:Y:S01]  /*94b60*/  FMUL R13, R19.reuse, R25 ;  /* 0x00000019130d7220 */ /* 0x040fe20000400000 */
[----:B------:R0:W-:Y:S01]  /*94b70*/  STL [R1+0x6a4], R7 ;  /* 0x0006a40701007387 */ /* 0x0001e20000100800 */
[----:B------:R-:W-:Y:S01]  /*94b80*/  MOV R10, c[0x0][0x1c8] ;  /* 0x00007200000a7a02 */ /* 0x000fe20000000f00 */
[----:B------:R1:W-:Y:S02]  /*94b90*/  STL [R1+0x1b8], R4 ;  /* 0x0001b80401007387 */ /* 0x0003e40000100800 */
[----:B------:R-:W-:Y:S02]  /*94ba0*/  STL [R1+0x1b4], R13 ;  /* 0x0001b40d01007387 */ /* 0x000fe40000100800 */
[----:B------:R-:W-:-:S02]  /*94bb0*/  FMUL R12, R19, R12 ;  /* 0x0000000c130c7220 */ /* 0x000fc40000400000 */
[C---:B0-----:R-:W-:Y:S02]  /*94bc0*/  FMUL R7, R19.reuse, R29 ;  /* 0x0000001d13077220 */ /* 0x041fe40000400000 */
[C---:B-1----:R-:W-:Y:S02]  /*94bd0*/  FMUL R4, R19.reuse, R16 ;  /* 0x0000001013047220 */ /* 0x042fe40000400000 */
[----:B------:R-:W5:Y:S01]  /*94be0*/  LDL.LU R16, [R1+0x338] ;  /* 0x0003380001107983 */ /* 0x000f620000300800 */
[----:B------:R0:W-:Y:S02]  /*94bf0*/  STL [R1+0x1b0], R7 ;  /* 0x0001b00701007387 */ /* 0x0001e40000100800 */
[----:B------:R-:W-:Y:S02]  /*94c00*/  IMAD R10, R10, 0xc8, RZ ;  /* 0x000000c80a0a7824 */ /* 0x000fe400078e02ff */
[----:B------:R3:W-:Y:S02]  /*94c10*/  STL [R1+0x1ac], R4 ;  /* 0x0001ac0401007387 */ /* 0x0007e40000100800 */
[----:B------:R-:W-:Y:S01]  /*94c20*/  IMAD.MOV.U32 R9, RZ, RZ, c[0x0][0x1c8] ;  /* 0x00007200ff097624 */ /* 0x000fe200078e00ff */
[----:B------:R-:W-:Y:S01]  /*94c30*/  STL [R1+0x1a8], R12 ;  /* 0x0001a80c01007387 */ /* 0x000fe20000100800 */
[----:B0-----:R-:W-:-:S02]  /*94c40*/  FMUL R7, R19, R0 ;  /* 0x0000000013077220 */ /* 0x001fc40000400000 */
[----:B------:R-:W-:-:S03]  /*94c50*/  IMAD R9, R9, 0x320, RZ ;  /* 0x0000032009097824 */ /* 0x000fc600078e02ff */
[----:B------:R2:W-:Y:S01]  /*94c60*/  STL [R1+0x1a4], R7 ;  /* 0x0001a40701007387 */ /* 0x0005e20000100800 */
[C---:B---3--:R-:W-:Y:S02]  /*94c70*/  FMUL R4, R19.reuse, R11 ;  /* 0x0000000b13047220 */ /* 0x048fe40000400000 */
[----:B------:R-:W-:-:S03]  /*94c80*/  FMUL R0, R19, R21 ;  /* 0x0000001513007220 */ /* 0x000fc60000400000 */
[----:B------:R-:W-:Y:S01]  /*94c90*/  STL [R1+0x1a0], R4 ;  /* 0x0001a00401007387 */ /* 0x000fe20000100800 */
[----:B------:R-:W3:Y:S02]  /*94ca0*/  LDL.LU R11, [R1+0x340] ;  /* 0x00034000010b7983 */ /* 0x000ee40000300800 */
[----:B------:R-:W-:Y:S01]  /*94cb0*/  STL [R1+0x19c], R0 ;  /* 0x00019c0001007387 */ /* 0x000fe20000100800 */
[----:B--2---:R-:W-:Y:S01]  /*94cc0*/  LEA.HI.X.SX32 R7, R10, R3, 0x1, P5 ;  /* 0x000000030a077211 */ /* 0x004fe200028f0eff */
[----:B----4-:R-:W0:Y:S04]  /*94cd0*/  MUFU.RCP R8, R8 ;  /* 0x0000000800087308 */ /* 0x010e280000001000 */
[----:B------:R5:W-:Y:S02]  /*94ce0*/  STL.64 [R1+0x9f0], R6 ;  /* 0x0009f00601007387 */ /* 0x000be40000100a00 */
[----:B-----5:R-:W-:Y:S01]  /*94cf0*/  IADD3 R6, P5, R9, R2, RZ ;  /* 0x0000000209067210 */ /* 0x020fe20007fbe0ff */
        /* <DEDUP_REMOVED lines=61> */
[----:B0-----:R-:W4:Y:S01]  /*950d0*/  LDL.LU R21, [R1+0x334] ;  /* 0x0003340001157983 */ /* 0x001f220000300800 */
        /* <DEDUP_REMOVED lines=10> */
[----:B------:R-:W-:Y:S02]  /*95180*/  STL [R1+0x69c], R10 ;  /* 0x00069c0a01007387 */ /* 0x000fe40000100800 */
[C---:B------:R-:W-:Y:S02]  /*95190*/  FMUL R4, R22.reuse, R20 ;  /* 0x0000001416047220 */ /* 0x040fe40000400000 */
[----:B------:R1:W-:Y:S01]  /*951a0*/  STL [R1+0x698], R9 ;  /* 0x0006980901007387 */ /* 0x0003e20000100800 */
[----:B------:R-:W4:Y:S01]  /*951b0*/  LDL.LU R20, [R1+0x33c] ;  /* 0x00033c0001147983 */ /* 0x000f220000300800 */
[----:B0-----:R-:W-:-:S05]  /*951c0*/  FMUL R7, R22, R15 ;  /* 0x0000000f16077220 */ /* 0x001fca0000400000 */
[----:B------:R0:W-:Y:S01]  /*951d0*/  STL [R1+0x67c], R7 ;  /* 0x00067c0701007387 */ /* 0x0001e20000100800 */
[----:B------:R0:W-:Y:S02]  /*951e0*/  STL [R1+0x3c0], R4 ;  /* 0x0003c00401007387 */ /* 0x0001e40000100800 */
[C---:B-1----:R-:W-:Y:S02]  /*951f0*/  FMUL R9, R22.reuse, R17 ;  /* 0x0000001116097220 */ /* 0x042fe40000400000 */
        /* <DEDUP_REMOVED lines=11> */
[----:B------:R3:W-:Y:S01]  /*952b0*/  STL [R1+0x154], R9 ;  /* 0x0001540901007387 */ /* 0x0007e20000100800 */
[----:B------:R-:W-:Y:S01]  /*952c0*/  MOV R14, c[0x0][0x1c8] ;  /* 0x00007200000e7a02 */ /* 0x000fe20000000f00 */
[----:B0-----:R-:W-:-:S02]  /*952d0*/  FMUL R7, R22, R25 ;  /* 0x0000001916077220 */ /* 0x001fc40000400000 */
[C---:B-1----:R-:W-:Y:S02]  /*952e0*/  FMUL R4, R22.reuse, R16 ;  /* 0x0000001016047220 */ /* 0x042fe40000400000 */
[----:B---3--:R-:W-:Y:S01]  /*952f0*/  FMUL R9, R22, R29 ;  /* 0x0000001d16097220 */ /* 0x008fe20000400000 */
[----:B------:R-:W3:Y:S01]  /*95300*/  LDL.LU R16, [R1+0x344] ;  /* 0x0003440001107983 */ /* 0x000ee20000300800 */
[----:B------:R0:W-:Y:S02]  /*95310*/  STL [R1+0x150], R7 ;  /* 0x0001500701007387 */ /* 0x0001e40000100800 */
[----:B------:R-:W-:Y:S02]  /*95320*/  IMAD R13, R13, 0x190, RZ ;  /* 0x000001900d0d7824 */ /* 0x000fe400078e02ff */
[----:B------:R1:W-:Y:S02]  /*95330*/  STL [R1+0x14c], R4 ;  /* 0x00014c0401007387 */ /* 0x0003e40000100800 */
[----:B------:R-:W-:Y:S01]  /*95340*/  IMAD R14, R14, 0x322, RZ ;  /* 0x000003220e0e7824 */ /* 0x000fe200078e02ff */
[----:B------:R-:W-:Y:S01]  /*95350*/  STL [R1+0x148], R9 ;  /* 0x0001480901007387 */ /* 0x000fe20000100800 */
[----:B0-----:R-:W-:-:S02]  /*95360*/  FMUL R7, R22, R12 ;  /* 0x0000000c16077220 */ /* 0x001fc40000400000 */
[C---:B-1----:R-:W-:Y:S02]  /*95370*/  FMUL R4, R22.reuse, R0 ;  /* 0x0000000016047220 */ /* 0x042fe40000400000 */
[----:B------:R-:W-:Y:S01]  /*95380*/  FMUL R0, R22, R11 ;  /* 0x0000000b16007220 */ /* 0x000fe20000400000 */
[----:B------:R2:W-:Y:S02]  /*95390*/  STL [R1+0x144], R7 ;  /* 0x0001440701007387 */ /* 0x0005e40000100800 */
[----:B------:R-:W-:Y:S01]  /*953a0*/  STL [R1+0x140], R4 ;  /* 0x0001400401007387 */ /* 0x000fe20000100800 */
[----:B--2---:R-:W-:Y:S01]  /*953b0*/  LEA.HI.X.SX32 R7, R13, R3, 0x1, P5 ;  /* 0x000000030d077211 */ /* 0x004fe200028f0eff */
[----:B-----5:R-:W-:Y:S01]  /*953c0*/  IADD3 R14, P5, R14, R2, RZ ;  /* 0x000000020e0e7210 */ /* 0x020fe20007fbe0ff */
[----:B----4-:R-:W0:Y:S03]  /*953d0*/  MUFU.RCP R5, R5 ;  /* 0x0000000500057308 */ /* 0x010e260000001000 */
[----:B------:R1:W-:Y:S01]  /*953e0*/  STL.64 [R1+0xa18], R6 ;  /* 0x000a180601007387 */ /* 0x0003e20000100a00 */
[----:B------:R2:W-:Y:S03]  /*953f0*/  STL [R1+0x13c], R0 ;  /* 0x00013c0001007387 */ /* 0x0005e60000100800 */
[----:B-1----:R-:W4:Y:S01]  /*95400*/  LDL.LU R7, [R1+0x34c] ;  /* 0x00034c0001077983 */ /* 0x002f220000300800 */
[----:B------:R-:W-:Y:S02]  /*95410*/  STL [R1+0x2e40], R14 ;  /* 0x002e400e01007387 */ /* 0x000fe40000100800 */
[----:B------:R-:W-:Y:S02]  /*95420*/  STL [R1+0x2e3c], R2 ;  /* 0x002e3c0201007387 */ /* 0x000fe40000100800 */
[----:B------:R-:W-:Y:S02]  /*95430*/  STL [R1+0x2e38], R3 ;  /* 0x002e380301007387 */ /* 0x000fe40000100800 */
[C---:B--2---:R-:W-:Y:S01]  /*95440*/  FMUL R0, R8.reuse, R21 ;  /* 0x0000001508007220 */ /* 0x044fe20000400000 */
[----:B0-----:R0:W-:Y:S04]  /*95450*/  STL [R1+0x2e44], R5 ;  /* 0x002e440501007387 */ /* 0x0011e80000100800 */
[----:B0-----:R-:W2:Y:S01]  /*95460*/  LDL.LU R5, [R1+0x354] ;  /* 0x0003540001057983 */ /* 0x001ea20000300800 */
[----:B------:R-:W5:Y:S02]  /*95470*/  LDL.LU R14, [R1+0x35c] ;  /* 0x00035c00010e7983 */ /* 0x000f640000300800 */
        /* <DEDUP_REMOVED lines=20> */
[----:B------:R0:W-:Y:S01]  /*955c0*/  STL [R1+0x1570], R0 ;  /* 0x0015700001007387 */ /* 0x0001e20000100800 */
[----:B------:R-:W3:Y:S02]  /*955d0*/  LDL.LU R26, [R1+0x3e4] ;  /* 0x0003e400011a7983 */ /* 0x000ee40000300800 */
[----:B------:R-:W3:Y:S02]  /*955e0*/  LDL.LU R27, [R1+0x3ec] ;  /* 0x0003ec00011b7983 */ /* 0x000ee40000300800 */
[----:B------:R-:W3:Y:S01]  /*955f0*/  LDL.LU R24, [R1+0x3f4] ;  /* 0x0003f40001187983 */ /* 0x000ee20000300800 */
[----:B------:R-:W3:Y:S01]  /*95600*/  LDL.LU R25, [R1+0x3fc] ;  /* 0x0003fc0001197983 */ /* 0x000ee20000300800 */
[----:B------:R-:W3:Y:S02]  /*95610*/  LDL.LU R29, [R1+0x404] ;  /* 0x00040400011d7983 */ /* 0x000ee40000300800 */
[----:B------:R-:W3:Y:S02]  /*95620*/  LDL.LU R20, [R1+0x40c] ;  /* 0x00040c0001147983 */ /* 0x000ee40000300800 */
[----:B------:R-:W3:Y:S01]  /*95630*/  LDL.LU R12, [R1+0x414] ;  /* 0x00041400010c7983 */ /* 0x000ee20000300800 */
[----:B0-----:R-:W3:Y:S01]  /*95640*/  LDL.LU R0, [R1+0x41c] ;  /* 0x00041c0001007983 */ /* 0x001ee20000300800 */
[----:B----4-:R-:W-:-:S05]  /*95650*/  FMUL R7, R8, R7 ;  /* 0x0000000708077220 */ /* 0x010fca0000400000 */
[----:B------:R0:W-:Y:S01]  /*95660*/  STL [R1+0x156c], R7 ;  /* 0x00156c0701007387 */ /* 0x0001e20000100800 */
[----:B------:R-:W4:Y:S02]  /*95670*/  LDL.LU R16, [R1+0x424] ;  /* 0x0004240001107983 */ /* 0x000f240000300800 */
[C---:B--2---:R-:W-:Y:S02]  /*95680*/  FMUL R5, R8.reuse, R5 ;  /* 0x0000000508057220 */ /* 0x044fe40000400000 */
[C---:B-----5:R-:W-:Y:S01]  /*95690*/  FMUL R14, R8.reuse, R14 ;  /* 0x0000000e080e7220 */ /* 0x060fe20000400000 */
[----:B0-----:R-:W2:Y:S01]  /*956a0*/  LDL.LU R7, [R1+0x428] ;  /* 0x0004280001077983 */ /* 0x001ea20000300800 */
[C---:B------:R-:W-:Y:S02]  /*956b0*/  FMUL R2, R8.reuse, R2 ;  /* 0x0000000208027220 */ /* 0x040fe40000400000 */
[----:B------:R0:W-:Y:S02]  /*956c0*/  STL [R1+0x1568], R5 ;  /* 0x0015680501007387 */ /* 0x0001e40000100800 */
[----:B------:R-:W-:-:S02]  /*956d0*/  FMUL R3, R8, R3 ;  /* 0x0000000308037220 */ /* 0x000fc40000400000 */
[C---:B------:R-:W-:Y:S01]  /*956e0*/  FMUL R21, R8.reuse, R21 ;  /* 0x0000001508157220 */ /* 0x040fe20000400000 */
[----:B0-----:R-:W5:Y:S01]  /*956f0*/  LDL.LU R5, [R1+0x2e44] ;  /* 0x002e440001057983 */ /* 0x001f620000300800 */
[----:B------:R0:W-:Y:S03]  /*95700*/  STL [R1+0x1564], R14 ;  /* 0x0015640e01007387 */ /* 0x0001e60000100800 */
[----:B0-----:R-:W5:Y:S01]  /*95710*/  LDL.LU R14, [R1+0x2e40] ;  /* 0x002e4000010e7983 */ /* 0x001f620000300800 */
[----:B------:R0:W-:Y:S03]  /*95720*/  STL [R1+0x1560], R2 ;  /* 0x0015600201007387 */ /* 0x0001e60000100800 */
[----:B0-----:R-:W5:Y:S01]  /*95730*/  LDL.LU R2, [R1+0x2e3c] ;  /* 0x002e3c0001027983 */ /* 0x001f620000300800 */
[----:B------:R0:W-:Y:S02]  /*95740*/  STL [R1+0x155c], R3 ;  /* 0x00155c0301007387 */ /* 0x0001e40000100800 */
[C---:B------:R-:W-:Y:S01]  /*95750*/  FMUL R4, R8.reuse, R4 ;  /* 0x0000000408047220 */ /* 0x040fe20000400000 */
[----:B0-----:R-:W5:Y:S01]  /*95760*/  LDL.LU R3, [R1+0x2e38] ;  /* 0x002e380001037983 */ /* 0x001f620000300800 */
        /* <DEDUP_REMOVED lines=8> */
[C---:B------:R-:W-:Y:S02]  /*957f0*/  FMUL R15, R8.reuse, R15 ;  /* 0x0000000f080f7220 */ /* 0x040fe40000400000 */
[----:B------:R-:W-:-:S03]  /*95800*/  FMUL R13, R8, R13 ;  /* 0x0000000d080d7220 */ /* 0x000fc60000400000 */
[----:B------:R0:W-:Y:S02]  /*95810*/  STL [R1+0x13b0], R15 ;  /* 0x0013b00f01007387 */ /* 0x0001e40000100800 */
[----:B------:R1:W-:Y:S02]  /*95820*/  STL [R1+0x13ac], R13 ;  /* 0x0013ac0d01007387 */ /* 0x0003e40000100800 */
[C---:B------:R-:W-:Y:S02]  /*95830*/  FMUL R9, R8.reuse, R9 ;  /* 0x0000000908097220 */ /* 0x040fe40000400000 */
[C---:B0-----:R-:W-:Y:S02]  /*95840*/  FMUL R15, R8.reuse, R28 ;  /* 0x0000001c080f7220 */ /* 0x041fe40000400000 */
[----:B-1----:R-:W-:-:S03]  /*95850*/  FMUL R13, R8, R22 ;  /* 0x00000016080d7220 */ /* 0x002fc60000400000 */
[----:B------:R0:W-:Y:S02]  /*95860*/  STL [R1+0x13a8], R15 ;  /* 0x0013a80f01007387 */ /* 0x0001e40000100800 */
[----:B------:R1:W-:Y:S02]  /*95870*/  STL [R1+0x13a4], R13 ;  /* 0x0013a40d01007387 */ /* 0x0003e40000100800 */
[----:B------:R3:W-:Y:S02]  /*95880*/  STL [R1+0x38c], R9 ;  /* 0x00038c0901007387 */ /* 0x0007e40000100800 */
[C---:B0-----:R-:W-:Y:S02]  /*95890*/  FMUL R15, R8.reuse, R19 ;  /* 0x00000013080f7220 */ /* 0x041fe40000400000 */
[C---:B-1----:R-:W-:Y:S02]  /*958a0*/  FMUL R13, R8.reuse, R18 ;  /* 0x00000012080d7220 */ /* 0x042fe40000400000 */
[C---:B---3--:R-:W-:Y:S01]  /*958b0*/  FMUL R9, R8.reuse, R6 ;  /* 0x0000000608097220 */ /* 0x048fe20000400000 */
[----:B------:R-:W-:Y:S01]  /*958c0*/  STL [R1+0x388], R15 ;  /* 0x0003880f01007387 */ /* 0x000fe20000100800 */
[----:B------:R-:W3:Y:S02]  /*958d0*/  LDL.LU R6, [R1+0x430] ;  /* 0x0004300001067983 */ /* 0x000ee40000300800 */
[----:B------:R0:W-:Y:S02]  /*958e0*/  STL [R1+0x37c], R13 ;  /* 0x00037c0d01007387 */ /* 0x0001e40000100800 */
[----:B------:R1:W-:Y:S02]  /*958f0*/  STL [R1+0x378], R9 ;  /* 0x0003780901007387 */ /* 0x0003e40000100800 */
[----:B0-----:R-:W-:-:S02]  /*95900*/  FMUL R13, R8, R23 ;  /* 0x00000017080d7220 */ /* 0x001fc40000400000 */
[C---:B-1----:R-:W-:Y:S02]  /*95910*/  FMUL R9, R8.reuse, R17 ;  /* 0x0000001108097220 */ /* 0x042fe40000400000 */
[C---:B------:R-:W-:Y:S01]  /*95920*/  FMUL R15, R8.reuse, R26 ;  /* 0x0000001a080f7220 */ /* 0x040fe20000400000 */
[----:B------:R0:W-:Y:S02]  /*95930*/  STL [R1+0x36c], R13 ;  /* 0x00036c0d01007387 */ /* 0x0001e40000100800 */
[----:B------:R1:W-:Y:S02]  /*95940*/  STL [R1+0x368], R9 ;  /* 0x0003680901007387 */ /* 0x0003e40000100800 */
[----:B------:R1:W-:Y:S02]  /*95950*/  STL [R1+0x364], R15 ;  /* 0x0003640f01007387 */ /* 0x0003e40000100800 */
[C---:B0-----:R-:W-:Y:S02]  /*95960*/  FMUL R13, R8.reuse, R27 ;  /* 0x0000001b080d7220 */ /* 0x041fe40000400000 */
[----:B-1----:R-:W-:-:S02]  /*95970*/  FMUL R9, R8, R24 ;  /* 0x0000001808097220 */ /* 0x002fc40000400000 */
[C---:B------:R-:W-:Y:S01]  /*95980*/  FMUL R15, R8.reuse, R25 ;  /* 0x00000019080f7220 */ /* 0x040fe20000400000 */
[----:B------:R0:W-:Y:S01]  /*95990*/  STL [R1+0x360], R13 ;  /* 0x0003600d01007387 */ /* 0x0001e20000100800 */
[----:B------:R-:W-:Y:S01]  /*959a0*/  MOV R10, c[0x0][0x1c8] ;  /* 0x00007200000a7a02 */ /* 0x000fe20000000f00 */
[----:B------:R1:W-:Y:S02]  /*959b0*/  STL [R1+0x128], R9 ;  /* 0x0001280901007387 */ /* 0x0003e40000100800 */
[----:B------:R-:W-:Y:S02]  /*959c0*/  STL [R1+0x124], R15 ;  /* 0x0001240f01007387 */ /* 0x000fe40000100800 */
[----:B------:R-:W-:Y:S02]  /*959d0*/  IMAD.MOV.U32 R4, RZ, RZ, c[0x0][0x1c8] ;  /* 0x00007200ff047624 */ /* 0x000fe400078e00ff */
[C---:B0-----:R-:W-:Y:S02]  /*959e0*/  FMUL R13, R8.reuse, R29 ;  /* 0x0000001d080d7220 */ /* 0x041fe40000400000 */
[----:B-1----:R-:W-:-:S02]  /*959f0*/  FMUL R9, R8, R20 ;  /* 0x0000001408097220 */ /* 0x002fc40000400000 */
[----:B------:R-:W3:Y:S01]  /*95a00*/  LDL.LU R20, [R1+0x434] ;  /* 0x0004340001147983 */ /* 0x000ee20000300800 */
[----:B------:R0:W-:Y:S02]  /*95a10*/  STL [R1+0x118], R13 ;  /* 0x0001180d01007387 */ /* 0x0001e40000100800 */
[----:B------:R-:W-:Y:S02]  /*95a20*/  IMAD R10, R10, 0x191, RZ ;  /* 0x000001910a0a7824 */ /* 0x000fe400078e02ff */
[----:B------:R-:W-:Y:S01]  /*95a30*/  IMAD R4, R4, 0x192, RZ ;  /* 0x0000019204047824 */ /* 0x000fe200078e02ff */
[----:B------:R4:W-:Y:S01]  /*95a40*/  STL [R1+0x114], R9 ;  /* 0x0001140901007387 */ /* 0x0009e20000100800 */
[C---:B0-----:R-:W-:Y:S02]  /*95a50*/  FMUL R13, R8.reuse, R12 ;  /* 0x0000000c080d7220 */ /* 0x041fe40000400000 */
[----:B------:R-:W-:-:S03]  /*95a60*/  FMUL R12, R8, R0 ;  /* 0x00000000080c7220 */ /* 0x000fc60000400000 */
[----:B------:R-:W-:Y:S02]  /*95a70*/  STL [R1+0x108], R13 ;  /* 0x0001080d01007387 */ /* 0x000fe40000100800 */
[----:B------:R0:W-:Y:S02]  /*95a80*/  STL [R1+0x104], R12 ;  /* 0x0001040c01007387 */ /* 0x0001e40000100800 */
[----:B----4-:R-:W-:-:S05]  /*95a90*/  FMUL R9, R8, R16 ;  /* 0x0000001008097220 */ /* 0x010fca0000400000 */
[----:B------:R-:W-:Y:S01]  /*95aa0*/  STL [R1+0x100], R9 ;  /* 0x0001000901007387 */ /* 0x000fe20000100800 */
[----:B------:R-:W4:Y:S02]  /*95ab0*/  LDL.LU R16, [R1+0x438] ;  /* 0x0004380001107983 */ /* 0x000f240000300800 */
[----:B--2---:R-:W-:-:S05]  /*95ac0*/  FMUL R0, R8, R7 ;  /* 0x0000000708007220 */ /* 0x004fca0000400000 */
[----:B------:R1:W-:Y:S01]  /*95ad0*/  STL [R1+0xfc], R0 ;  /* 0x0000fc0001007387 */ /* 0x0003e20000100800 */
[----:B-----5:R-:W-:Y:S01]  /*95ae0*/  LEA.HI.X.SX32 R15, R10, R3, 0x1, P5 ;  /* 0x000000030a0f7211 */ /* 0x020fe200028f0eff */
[----:B0-----:R-:W-:Y:S01]  /*95af0*/  IADD3 R12, P5, R4, R2, RZ ;  /* 0x00000002040c7210 */ /* 0x001fe20007fbe0ff */
[----:B------:R-:W0:Y:S04]  /*95b00*/  MUFU.RCP R21, R21 ;  /* 0x0000001500157308 */ /* 0x000e280000001000 */
[----:B------:R-:W-:Y:S01]  /*95b10*/  STL [R1+0x2e2c], R12 ;  /* 0x002e2c0c01007387 */ /* 0x000fe20000100800 */
[----:B------:R-:W-:Y:S02]  /*95b20*/  STL.64 [R1+0xa08], R14 ;  /* 0x000a080e01007387 */ /* 0x000fe40000100a00 */
[----:B------:R-:W-:Y:S02]  /*95b30*/  STL [R1+0x2e28], R2 ;  /* 0x002e280201007387 */ /* 0x000fe40000100800 */
[----:B------:R-:W-:Y:S02]  /*95b40*/  STL [R1+0x2e24], R3 ;  /* 0x002e240301007387 */ /* 0x000fe40000100800 */
[C---:B-1----:R-:W-:Y:S01]  /*95b50*/  FMUL R0, R5.reuse, R11 ;  /* 0x0000000b05007220 */ /* 0x042fe20000400000 */
        /* <DEDUP_REMOVED lines=12> */
[----:B---3--:R-:W-:-:S05]  /*95c20*/  FMUL R0, R5, R6 ;  /* 0x0000000605007220 */ /* 0x008fca0000400000 */
[----:B------:R0:W-:Y:S01]  /*95c30*/  STL [R1+0x1534], R0 ;  /* 0x0015340001007387 */ /* 0x0001e20000100800 */
[----:B------:R-:W3:Y:S02]  /*95c40*/  LDL.LU R10, [R1+0x494] ;  /* 0x00049400010a7983 */ /* 0x000ee40000300800 */
[----:B------:R-:W3:Y:S02]  /*95c50*/  LDL.LU R28, [R1+0x498] ;  /* 0x00049800011c7983 */ /* 0x000ee40000300800 */
[----:B------:R-:W3:Y:S01]  /*95c60*/  LDL.LU R14, [R1+0x4a4] ;  /* 0x0004a400010e7983 */ /* 0x000ee20000300800 */
[----:B------:R-:W3:Y:S01]  /*95c70*/  LDL.LU R22, [R1+0x4a8] ;  /* 0x0004a80001167983 */ /* 0x000ee20000300800 */
[----:B------:R-:W3:Y:S03]  /*95c80*/  LDL.LU R19, [R1+0x4b4] ;  /* 0x0004b40001137983 */ /* 0x000ee60000300800 */
[----:B0-----:R-:W3:Y:S01]  /*95c90*/  LDL.LU R0, [R1+0x4b8] ;  /* 0x0004b80001007983 */ /* 0x001ee20000300800 */
[----:B------:R-:W3:Y:S02]  /*95ca0*/  LDL.LU R15, [R1+0x4c4] ;  /* 0x0004c400010f7983 */ /* 0x000ee40000300800 */
[----:B------:R-:W3:Y:S02]  /*95cb0*/  LDL.LU R18, [R1+0x4c8] ;  /* 0x0004c80001127983 */ /* 0x000ee40000300800 */
[----:B------:R-:W-:-:S05]  /*95cc0*/  FMUL R6, R5, R20 ;  /* 0x0000001405067220 */ /* 0x000fca0000400000 */
[----:B------:R0:W-:Y:S01]  /*95cd0*/  STL [R1+0x1530], R6 ;  /* 0x0015300601007387 */ /* 0x0001e20000100800 */
[----:B------:R-:W3:Y:S02]  /*95ce0*/  LDL.LU R23, [R1+0x4d4] ;  /* 0x0004d40001177983 */ /* 0x000ee40000300800 */
[----:B------:R-:W3:Y:S02]  /*95cf0*/  LDL.LU R17, [R1+0x4d8] ;  /* 0x0004d80001117983 */ /* 0x000ee40000300800 */
[----:B------:R-:W3:Y:S01]  /*95d00*/  LDL.LU R26, [R1+0x4e4] ;  /* 0x0004e400011a7983 */ /* 0x000ee20000300800 */
[----:B------:R-:W3:Y:S04]  /*95d10*/  LDL.LU R27, [R1+0x4e8] ;  /* 0x0004e800011b7983 */ /* 0x000ee80000300800 */
[----:B0-----:R-:W3:Y:S01]  /*95d20*/  LDL.LU R6, [R1+0x4f4] ;  /* 0x0004f40001067983 */ /* 0x001ee20000300800 */
[----:B------:R-:W3:Y:S02]  /*95d30*/  LDL.LU R24, [R1+0x4f8] ;  /* 0x0004f80001187983 */ /* 0x000ee40000300800 */
[----:B------:R-:W3:Y:S02]  /*95d40*/  LDL.LU R25, [R1+0x504] ;  /* 0x0005040001197983 */ /* 0x000ee40000300800 */
[----:B----4-:R-:W-:-:S05]  /*95d50*/  FMUL R16, R5, R16 ;  /* 0x0000001005107220 */ /* 0x010fca0000400000 */
[----:B------:R0:W-:Y:S01]  /*95d60*/  STL [R1+0x152c], R16 ;  /* 0x00152c1001007387 */ /* 0x0001e20000100800 */
[----:B------:R-:W4:Y:S02]  /*95d70*/  LDL.LU R29, [R1+0x508] ;  /* 0x00050800011d7983 */ /* 0x000f240000300800 */
[----:B------:R-:W4:Y:S01]  /*95d80*/  LDL.LU R20, [R1+0x510] ;  /* 0x0005100001147983 */ /* 0x000f220000300800 */
[----:B0-----:R-:W4:Y:S01]  /*95d90*/  LDL.LU R16, [R1+0x518] ;  /* 0x0005180001107983 */ /* 0x001f220000300800 */
[C---:B--2---:R-:W-:Y:S02]  /*95da0*/  FMUL R21, R5.reuse, R21 ;  /* 0x0000001505157220 */ /* 0x044fe40000400000 */
[C---:B-----5:R-:W-:Y:S02]  /*95db0*/  FMUL R12, R5.reuse, R12 ;  /* 0x0000000c050c7220 */ /* 0x060fe40000400000 */
[C---:B------:R-:W-:Y:S02]  /*95dc0*/  FMUL R2, R5.reuse, R2 ;  /* 0x0000000205027220 */ /* 0x040fe40000400000 */
[C---:B------:R-:W-:Y:S01]  /*95dd0*/  FMUL R3, R5.reuse, R3 ;  /* 0x0000000305037220 */ /* 0x040fe20000400000 */
[----:B------:R0:W-:Y:S01]  /*95de0*/  STL [R1+0x1528], R21 ;  /* 0x0015281501007387 */ /* 0x0001e20000100800 */
[----:B------:R-:W-:-:S03]  /*95df0*/  FMUL R11, R5, R11 ;  /* 0x0000000b050b7220 */ /* 0x000fc60000400000 */
[----:B0-----:R-:W2:Y:S01]  /*95e00*/  LDL.LU R21, [R1+0x2e30] ;  /* 0x002e300001157983 */ /* 0x001ea20000300800 */
[----:B------:R0:W-:Y:S03]  /*95e10*/  STL [R1+0x1524], R12 ;  /* 0x0015240c01007387 */ /* 0x0001e60000100800 */
[----:B0-----:R-:W5:Y:S01]  /*95e20*/  LDL.LU R12, [R1+0x2e2c] ;  /* 0x002e2c00010c7983 */ /* 0x001f620000300800 */
[----:B------:R0:W-:Y:S03]  /*95e30*/  STL [R1+0x1520], R2 ;  /* 0x0015200201007387 */ /* 0x0001e60000100800 */
[----:B0-----:R-:W2:Y:S01]  /*95e40*/  LDL.LU R2, [R1+0x2e28] ;  /* 0x002e280001027983 */ /* 0x001ea20000300800 */
[----:B------:R0:W-:Y:S02]  /*95e50*/  STL [R1+0x151c], R3 ;  /* 0x00151c0301007387 */ /* 0x0001e40000100800 */
[C---:B------:R-:W-:Y:S01]  /*95e60*/  FMUL R8, R5.reuse, R8 ;  /* 0x0000000805087220 */ /* 0x040fe20000400000 */
[----:B0-----:R-:W2:Y:S01]  /*95e70*/  LDL.LU R3, [R1+0x2e24] ;  /* 0x002e240001037983 */ /* 0x001ea20000300800 */
        /* <DEDUP_REMOVED lines=12> */
[C---:B---3--:R-:W-:Y:S02]  /*95f40*/  FMUL R13, R5.reuse, R10 ;  /* 0x0000000a050d7220 */ /* 0x048fe40000400000 */
[C---:B0-----:R-:W-:Y:S02]  /*95f50*/  FMUL R4, R5.reuse, R28 ;  /* 0x0000001c05047220 */ /* 0x041fe40000400000 */
[C---:B------:R-:W-:Y:S01]  /*95f60*/  FMUL R10, R5.reuse, R14 ;  /* 0x0000000e050a7220 */ /* 0x040fe20000400000 */
[----:B------:R0:W-:Y:S02]  /*95f70*/  STL [R1+0x458], R13 ;  /* 0x0004580d01007387 */ /* 0x0001e40000100800 */
[----:B------:R1:W-:Y:S02]  /*95f80*/  STL [R1+0x454], R4 ;  /* 0x0004540401007387 */ /* 0x0003e40000100800 */
[----:B------:R3:W-:Y:S02]  /*95f90*/  STL [R1+0x33c], R10 ;  /* 0x00033c0a01007387 */ /* 0x0007e40000100800 */
[----:B0-----:R-:W-:-:S02]  /*95fa0*/  FMUL R13, R5, R22 ;  /* 0x00000016050d7220 */ /* 0x001fc40000400000 */
[C---:B-1----:R-:W-:Y:S02]  /*95fb0*/  FMUL R4, R5.reuse, R19 ;  /* 0x0000001305047220 */ /* 0x042fe40000400000 */
[C---:B---3--:R-:W-:Y:S01]  /*95fc0*/  FMUL R10, R5.reuse, R0 ;  /* 0x00000000050a7220 */ /* 0x048fe20000400000 */
[----:B------:R-:W-:Y:S01]  /*95fd0*/  STL [R1+0x338], R13 ;  /* 0x0003380d01007387 */ /* 0x000fe20000100800 */
[----:B------:R-:W3:Y:S02]  /*95fe0*/  LDL.LU R0, [R1+0x440] ;  /* 0x0004400001007983 */ /* 0x000ee40000300800 */
[----:B------:R0:W-:Y:S02]  /*95ff0*/  STL [R1+0x334], R4 ;  /* 0x0003340401007387 */ /* 0x0001e40000100800 */
[----:B------:R1:W-:Y:S02]  /*96000*/  STL [R1+0x330], R10 ;  /* 0x0003300a01007387 */ /* 0x0003e40000100800 */
[----:B0-----:R-:W-:-:S02]  /*96010*/  FMUL R4, R5, R15 ;  /* 0x0000000f05047220 */ /* 0x001fc40000400000 */
[C---:B------:R-:W-:Y:S02]  /*96020*/  FMUL R13, R5.reuse, R18 ;  /* 0x00000012050d7220 */ /* 0x040fe40000400000 */
[C---:B-1----:R-:W-:Y:S01]  /*96030*/  FMUL R10, R5.reuse, R23 ;  /* 0x00000017050a7220 */ /* 0x042fe20000400000 */
[----:B------:R0:W-:Y:S02]  /*96040*/  STL [R1+0x32c], R4 ;  /* 0x00032c0401007387 */ /* 0x0001e40000100800 */
[----:B------:R1:W-:Y:S02]  /*96050*/  STL [R1+0x328], R13 ;  /* 0x0003280d01007387 */ /* 0x0003e40000100800 */
[----:B------:R1:W-:Y:S02]  /*96060*/  STL [R1+0x324], R10 ;  /* 0x0003240a01007387 */ /* 0x0003e40000100800 */
[C---:B0-----:R-:W-:Y:S02]  /*96070*/  FMUL R4, R5.reuse, R17 ;  /* 0x0000001105047220 */ /* 0x041fe40000400000 */
[----:B-1----:R-:W-:-:S02]  /*96080*/  FMUL R13, R5, R26 ;  /* 0x0000001a050d7220 */ /* 0x002fc40000400000 */
[C---:B------:R-:W-:Y:S01]  /*96090*/  FMUL R10, R5.reuse, R27 ;  /* 0x0000001b050a7220 */ /* 0x040fe20000400000 */
[----:B------:R0:W-:Y:S02]  /*960a0*/  STL [R1+0x320], R4 ;  /* 0x0003200401007387 */ /* 0x0001e40000100800 */
[----:B------:R-:W-:Y:S01]  /*960b0*/  STL [R1+0xd8], R13 ;  /* 0x0000d80d01007387 */ /* 0x000fe20000100800 */
[----:B------:R-:W-:Y:S02]  /*960c0*/  MOV R9, c[0x0][0x1c8] ;  /* 0x0000720000097a02 */ /* 0x000fe40000000f00 */
[----:B------:R-:W-:Y:S01]  /*960d0*/  MOV R8, c[0x0][0x1c8] ;  /* 0x0000720000087a02 */ /* 0x000fe20000000f00 */
[----:B0-----:R-:W-:Y:S02]  /*960e0*/  FMUL R4, R5, R6 ;  /* 0x0000000605047220 */ /* 0x001fe40000400000 */
[----:B------:R-:W3:Y:S01]  /*960f0*/  LDL.LU R6, [R1+0x44c] ;  /* 0x00044c0001067983 */ /* 0x000ee20000300800 */
[----:B------:R0:W-:Y:S02]  /*96100*/  STL [R1+0xd4], R10 ;  /* 0x0000d40a01007387 */ /* 0x0001e40000100800 */
[----:B------:R1:W-:Y:S02]  /*96110*/  STL [R1+0xd0], R4 ;  /* 0x0000d00401007387 */ /* 0x0003e40000100800 */
[----:B------:R-:W-:-:S02]  /*96120*/  IMAD R9, R9, 0xc9, RZ ;  /* 0x000000c909097824 */ /* 0x000fc400078e02ff */
[----:B------:R-:W-:Y:S02]  /*96130*/  IMAD R8, R8, 0x324, RZ ;  /* 0x0000032408087824 */ /* 0x000fe400078e02ff */
[C---:B0-----:R-:W-:Y:S02]  /*96140*/  FMUL R10, R5.reuse, R24 ;  /* 0x00000018050a7220 */ /* 0x041fe40000400000 */
[----:B-1----:R-:W-:-:S03]  /*96150*/  FMUL R4, R5, R25 ;  /* 0x0000001905047220 */ /* 0x002fc60000400000 */
[----:B------:R0:W-:Y:S02]  /*96160*/  STL [R1+0xcc], R10 ;  /* 0x0000cc0a01007387 */ /* 0x0001e40000100800 */
[----:B------:R1:W-:Y:S02]  /*96170*/  STL [R1+0xc8], R4 ;  /* 0x0000c80401007387 */ /* 0x0003e40000100800 */
[C---:B----4-:R-:W-:Y:S02]  /*96180*/  FMUL R13, R5.reuse, R29 ;  /* 0x0000001d050d7220 */ /* 0x050fe40000400000 */
[----:B0-----:R-:W-:-:S03]  /*96190*/  FMUL R10, R5, R20 ;  /* 0x00000014050a7220 */ /* 0x001fc60000400000 */
[----:B------:R2:W-:Y:S02]  /*961a0*/  STL [R1+0xc4], R13 ;  /* 0x0000c40d01007387 */ /* 0x0005e40000100800 */
[----:B------:R-:W-:Y:S02]  /*961b0*/  STL [R1+0x70], R10 ;  /* 0x0000700a01007387 */ /* 0x000fe40000100800 */
[----:B------:R-:W4:Y:S02]  /*961c0*/  LDL.LU R20, [R1+0x450] ;  /* 0x0004500001147983 */ /* 0x000f240000300800 */
[----:B-1----:R-:W-:-:S05]  /*961d0*/  FMUL R4, R5, R16 ;  /* 0x0000001005047220 */ /* 0x002fca0000400000 */
[----:B------:R-:W-:Y:S01]  /*961e0*/  STL [R1+0x64], R4 ;  /* 0x0000640401007387 */ /* 0x000fe20000100800 */
[----:B--2---:R-:W-:Y:S01]  /*961f0*/  LEA.HI.X.SX32 R13, R9, R3, 0x1, P5 ;  /* 0x00000003090d7211 */ /* 0x004fe200028f0eff */
[----:B------:R-:W-:Y:S01]  /*96200*/  IADD3 R14, P5, R8, R2, RZ ;  /* 0x00000002080e7210 */ /* 0x000fe20007fbe0ff */
[----:B-----5:R-:W0:Y:S04]  /*96210*/  MUFU.RCP R11, R11 ;  /* 0x0000000b000b7308 */ /* 0x020e280000001000 */
[----:B------:R-:W-:Y:S01]  /*96220*/  STL [R1+0x2e18], R14 ;  /* 0x002e180e01007387 */ /* 0x000fe20000100800 */
[----:B------:R-:W-:Y:S02]  /*96230*/  STL.64 [R1+0x9d8], R12 ;  /* 0x0009d80c01007387 */ /* 0x000fe40000100a00 */
[----:B------:R1:W-:Y:S02]  /*96240*/  STL [R1+0x2e14], R2 ;  /* 0x002e140201007387 */ /* 0x0003e40000100800 */
[----:B------:R-:W-:Y:S02]  /*96250*/  STL [R1+0x2e10], R3 ;  /* 0x002e100301007387 */ /* 0x000fe40000100800 */
[C---:B-1----:R-:W-:Y:S01]  /*96260*/  FMUL R2, R21.reuse, R7 ;  /* 0x0000000715027220 */ /* 0x042fe20000400000 */
[----:B0-----:R0:W-:Y:S04]  /*96270*/  STL [R1+0x2e1c], R11 ;  /* 0x002e1c0b01007387 */ /* 0x0011e80000100800 */
[----:B0-----:R-:W2:Y:S01]  /*96280*/  LDL.LU R11, [R1+0x45c] ;  /* 0x00045c00010b7983 */ /* 0x001ea20000300800 */
[----:B------:R-:W5:Y:S02]  /*96290*/  LDL.LU R14, [R1+0x460] ;  /* 0x00046000010e7983 */ /* 0x000f640000300800 */
[----:B------:R0:W-:Y:S02]  /*962a0*/  STL [R1+0x14f8], R2 ;  /* 0x0014f80201007387 */ /* 0x0001e40000100800 */
[----:B0-----:R-:W5:Y:S01]  /*962b0*/  LDL.LU R2, [R1+0x46c] ;  /* 0x00046c0001027983 */ /* 0x001f620000300800 */
[----:B------:R-:W5:Y:S02]  /*962c0*/  LDL.LU R3, [R1+0x470] ;  /* 0x0004700001037983 */ /* 0x000f640000300800 */
[----:B------:R-:W5:Y:S02]  /*962d0*/  LDL.LU R7, [R1+0x47c] ;  /* 0x00047c0001077983 */ /* 0x000f640000300800 */
[----:B------:R-:W5:Y:S01]  /*962e0*/  LDL.LU R10, [R1+0x480] ;  /* 0x00048000010a7983 */ /* 0x000f620000300800 */
[----:B------:R-:W5:Y:S01]  /*962f0*/  LDL.LU R4, [R1+0x48c] ;  /* 0x00048c0001047983 */ /* 0x000f620000300800 */
[----:B------:R-:W5:Y:S02]  /*96300*/  LDL.LU R16, [R1+0x490] ;  /* 0x0004900001107983 */ /* 0x000f640000300800 */
        /* <DEDUP_REMOVED lines=10> */
[----:B------:R-:W3:Y:S02]  /*963b0*/  LDL.LU R19, [R1+0x4dc] ;  /* 0x0004dc0001137983 */ /* 0x000ee40000300800 */
[----:B0-----:R-:W-:-:S05]  /*963c0*/  FMUL R0, R21, R6 ;  /* 0x0000000615007220 */ /* 0x001fca0000400000 */
[----:B------:R0:W-:Y:S01]  /*963d0*/  STL [R1+0x14f0], R0 ;  /* 0x0014f00001007387 */ /* 0x0001e20000100800 */
[----:B------:R-:W3:Y:S02]  /*963e0*/  LDL.LU R18, [R1+0x4e0] ;  /* 0x0004e00001127983 */ /* 0x000ee40000300800 */
[----:B------:R-:W3:Y:S02]  /*963f0*/  LDL.LU R23, [R1+0x4ec] ;  /* 0x0004ec0001177983 */ /* 0x000ee40000300800 */
[----:B------:R-:W3:Y:S01]  /*96400*/  LDL.LU R17, [R1+0x4f0] ;  /* 0x0004f00001117983 */ /* 0x000ee20000300800 */
[----:B------:R-:W3:Y:S01]  /*96410*/  LDL.LU R26, [R1+0x4fc] ;  /* 0x0004fc00011a7983 */ /* 0x000ee20000300800 */
[----:B------:R-:W3:Y:S02]  /*96420*/  LDL.LU R27, [R1+0x500] ;  /* 0x00050000011b7983 */ /* 0x000ee40000300800 */
[----:B------:R-:W3:Y:S01]  /*96430*/  LDL.LU R24, [R1+0x50c] ;  /* 0x00050c0001187983 */ /* 0x000ee20000300800 */
[----:B0-----:R-:W3:Y:S01]  /*96440*/  LDL.LU R0, [R1+0x514] ;  /* 0x0005140001007983 */ /* 0x001ee20000300800 */
[----:B------:R-:W3:Y:S02]  /*96450*/  LDL.LU R25, [R1+0x51c] ;  /* 0x00051c0001197983 */ /* 0x000ee40000300800 */
[----:B------:R-:W3:Y:S02]  /*96460*/  LDL.LU R29, [R1+0x520] ;  /* 0x00052000011d7983 */ /* 0x000ee40000300800 */
[----:B----4-:R-:W-:-:S05]  /*96470*/  FMUL R6, R21, R20 ;  /* 0x0000001415067220 */ /* 0x010fca0000400000 */
[----:B------:R0:W-:Y:S04]  /*96480*/  STL [R1+0x14ec], R6 ;  /* 0x0014ec0601007387 */ /* 0x0001e80000100800 */
[----:B0-----:R-:W4:Y:S01]  /*96490*/  LDL.LU R6, [R1+0x524] ;  /* 0x0005240001067983 */ /* 0x001f220000300800 */
[----:B------:R-:W4:Y:S02]  /*964a0*/  LDL.LU R20, [R1+0x528] ;  /* 0x0005280001147983 */ /* 0x000f240000300800 */
[C---:B--2---:R-:W-:Y:S02]  /*964b0*/  FMUL R11, R21.reuse, R11 ;  /* 0x0000000b150b7220 */ /* 0x044fe40000400000 */
[----:B-----5:R-:W-:-:S03]  /*964c0*/  FMUL R14, R21, R14 ;  /* 0x0000000e150e7220 */ /* 0x020fc60000400000 */
[----:B------:R0:W-:Y:S01]  /*964d0*/  STL [R1+0x14e8], R11 ;  /* 0x0014e80b01007387 */ /* 0x0001e20000100800 */
[C---:B------:R-:W-:Y:S02]  /*964e0*/  FMUL R2, R21.reuse, R2 ;  /* 0x0000000215027220 */ /* 0x040fe40000400000 */
[C---:B------:R-:W-:Y:S01]  /*964f0*/  FMUL R3, R21.reuse, R3 ;  /* 0x0000000315037220 */ /* 0x040fe20000400000 */
[----:B0-----:R-:W2:Y:S01]  /*96500*/  LDL.LU R11, [R1+0x2e1c] ;  /* 0x002e1c00010b7983 */ /* 0x001ea20000300800 */
[----:B------:R0:W-:Y:S02]  /*96510*/  STL [R1+0x14e4], R14 ;  /* 0x0014e40e01007387 */ /* 0x0001e40000100800 */
[C---:B------:R-:W-:Y:S01]  /*96520*/  FMUL R7, R21.reuse, R7 ;  /* 0x0000000715077220 */ /* 0x040fe20000400000 */
        /* <DEDUP_REMOVED lines=17> */
[C---:B---3--:R-:W-:Y:S02]  /*96640*/  FMUL R8, R21.reuse, R9 ;  /* 0x0000000915087220 */ /* 0x048fe40000400000 */
[C---:B------:R-:W-:Y:S01]  /*96650*/  FMUL R9, R21.reuse, R5 ;  /* 0x0000000515097220 */ /* 0x040fe20000400000 */
[----:B------:R0:W-:Y:S02]  /*96660*/  STL [R1+0x41c], R15 ;  /* 0x00041c0f01007387 */ /* 0x0001e40000100800 */
[----:B------:R1:W-:Y:S02]  /*96670*/  STL [R1+0x418], R8 ;  /* 0x0004180801007387 */ /* 0x0003e40000100800 */
[----:B------:R-:W-:-:S02]  /*96680*/  FMUL R5, R21, R12 ;  /* 0x0000000c15057220 */ /* 0x000fc40000400000 */
[C---:B0-----:R-:W-:Y:S02]  /*96690*/  FMUL R15, R21.reuse, R28 ;  /* 0x0000001c150f7220 */ /* 0x041fe40000400000 */
[----:B-1----:R-:W-:-:S03]  /*966a0*/  FMUL R8, R21, R13 ;  /* 0x0000000d15087220 */ /* 0x002fc60000400000 */
[----:B------:R-:W-:Y:S01]  /*966b0*/  STL [R1+0x414], R15 ;  /* 0x0004140f01007387 */ /* 0x000fe20000100800 */
[----:B------:R0:W-:Y:S02]  /*966c0*/  STL [R1+0x2fc], R9 ;  /* 0x0002fc0901007387 */ /* 0x0001e40000100800 */
[----:B------:R-:W3:Y:S02]  /*966d0*/  LDL.LU R12, [R1+0x530] ;  /* 0x00053000010c7983 */ /* 0x000ee40000300800 */
[----:B------:R-:W-:Y:S01]  /*966e0*/  STL [R1+0x2f8], R8 ;  /* 0x0002f80801007387 */ /* 0x000fe20000100800 */
[----:B------:R1:W-:Y:S01]  /*966f0*/  STL [R1+0x2f4], R5 ;  /* 0x0002f40501007387 */ /* 0x0003e20000100800 */
[C---:B0-----:R-:W-:Y:S02]  /*96700*/  FMUL R9, R21.reuse, R22 ;  /* 0x0000001615097220 */ /* 0x041fe40000400000 */
[C---:B-1----:R-:W-:Y:S02]  /*96710*/  FMUL R5, R21.reuse, R19 ;  /* 0x0000001315057220 */ /* 0x042fe40000400000 */
[C---:B------:R-:W-:Y:S01]  /*96720*/  FMUL R8, R21.reuse, R18 ;  /* 0x0000001215087220 */ /* 0x040fe20000400000 */
[----:B------:R0:W-:Y:S02]  /*96730*/  STL [R1+0x2f0], R9 ;  /* 0x0002f00901007387 */ /* 0x0001e40000100800 */
[----:B------:R1:W-:Y:S02]  /*96740*/  STL [R1+0x2ec], R5 ;  /* 0x0002ec0501007387 */ /* 0x0003e40000100800 */
[----:B------:R1:W-:Y:S01]  /*96750*/  STL [R1+0x2e8], R8 ;  /* 0x0002e80801007387 */ /* 0x0003e20000100800 */
[----:B0-----:R-:W-:-:S02]  /*96760*/  FMUL R9, R21, R23 ;  /* 0x0000001715097220 */ /* 0x001fc40000400000 */
[C---:B-1----:R-:W-:Y:S02]  /*96770*/  FMUL R5, R21.reuse, R17 ;  /* 0x0000001115057220 */ /* 0x042fe40000400000 */
[C---:B------:R-:W-:Y:S01]  /*96780*/  FMUL R8, R21.reuse, R26 ;  /* 0x0000001a15087220 */ /* 0x040fe20000400000 */
[----:B------:R0:W-:Y:S02]  /*96790*/  STL [R1+0x2e4], R9 ;  /* 0x0002e40901007387 */ /* 0x0001e40000100800 */
[----:B------:R1:W-:Y:S01]  /*967a0*/  STL [R1+0x2e0], R5 ;  /* 0x0002e00501007387 */ /* 0x0003e20000100800 */
[----:B------:R-:W-:Y:S01]  /*967b0*/  MOV R4, c[0x0][0x1c8] ;  /* 0x0000720000047a02 */ /* 0x000fe20000000f00 */
[----:B------:R4:W-:Y:S01]  /*967c0*/  STL [R1+0x80], R8 ;  /* 0x0000800801007387 */ /* 0x0009e20000100800 */
[C---:B0-----:R-:W-:Y:S02]  /*967d0*/  FMUL R9, R21.reuse, R27 ;  /* 0x0000001b15097220 */ /* 0x041fe40000400000 */
[----:B-1----:R-:W-:-:S02]  /*967e0*/  FMUL R5, R21, R24 ;  /* 0x0000001815057220 */ /* 0x002fc40000400000 */
[C---:B----4-:R-:W-:Y:S01]  /*967f0*/  FMUL R8, R21.reuse, R0 ;  /* 0x0000000015087220 */ /* 0x050fe20000400000 */
[----:B------:R-:W-:Y:S01]  /*96800*/  STL [R1+0x7c], R9 ;  /* 0x00007c0901007387 */ /* 0x000fe20000100800 */
[----:B------:R-:W4:Y:S02]  /*96810*/  LDL.LU R0, [R1+0x534] ;  /* 0x0005340001007983 */ /* 0x000f240000300800 */
[----:B------:R0:W-:Y:S02]  /*96820*/  STL [R1+0x78], R5 ;  /* 0x0000780501007387 */ /* 0x0001e40000100800 */
[----:B------:R-:W-:Y:S01]  /*96830*/  IMAD R4, R4, 0x192, RZ ;  /* 0x0000019204047824 */ /* 0x000fe200078e02ff */
[----:B------:R1:W-:Y:S01]  /*96840*/  STL [R1+0x74], R8 ;  /* 0x0000740801007387 */ /* 0x0003e20000100800 */
[----:B------:R-:W-:Y:S02]  /*96850*/  IMAD.MOV.U32 R10, RZ, RZ, c[0x0][0x1c8] ;  /* 0x00007200ff0a7624 */ /* 0x000fe400078e00ff */
[----:B------:R-:W-:-:S02]  /*96860*/  FMUL R6, R21, R6 ;  /* 0x0000000615067220 */ /* 0x000fc40000400000 */
[C---:B0-----:R-:W-:Y:S02]  /*96870*/  FMUL R5, R21.reuse, R25 ;  /* 0x0000001915057220 */ /* 0x041fe40000400000 */
[----:B-1----:R-:W-:-:S03]  /*96880*/  FMUL R8, R21, R29 ;  /* 0x0000001d15087220 */ /* 0x002fc60000400000 */
[----:B------:R0:W-:Y:S01]  /*96890*/  STL [R1+0x6c], R5 ;  /* 0x00006c0501007387 */ /* 0x0001e20000100800 */
[----:B------:R-:W-:Y:S02]  /*968a0*/  IMAD R10, R10, 0x326, RZ ;  /* 0x000003260a0a7824 */ /* 0x000fe400078e02ff */
[----:B------:R-:W-:Y:S02]  /*968b0*/  STL [R1+0x68], R8 ;  /* 0x0000680801007387 */ /* 0x000fe40000100800 */
[----:B------:R1:W-:Y:S02]  /*968c0*/  STL [R1+0x60], R6 ;  /* 0x0000600601007387 */ /* 0x0003e40000100800 */
[----:B0-----:R-:W-:Y:S01]  /*968d0*/  FMUL R5, R21, R20 ;  /* 0x0000001415057220 */ /* 0x001fe20000400000 */
[----:B-1----:R-:W4:Y:S04]  /*968e0*/  LDL.LU R6, [R1+0x538] ;  /* 0x0005380001067983 */ /* 0x002f280000300800 */
[----:B------:R-:W-:Y:S01]  /*968f0*/  STL [R1+0x5c], R5 ;  /* 0x00005c0501007387 */ /* 0x000fe20000100800 */
[----:B--2---:R-:W-:Y:S01]  /*96900*/  LEA.HI.X.SX32 R15, R4, R3, 0x1, P5 ;  /* 0x00000003040f7211 */ /* 0x004fe200028f0eff */
[----:B-----5:R-:W0:Y:S04]  /*96910*/  MUFU.RCP R7, R7 ;  /* 0x0000000700077308 */ /* 0x020e280000001000 */
[----:B------:R1:W-:Y:S02]  /*96920*/  STL.64 [R1+0x9e8], R14 ;  /* 0x0009e80e01007387 */ /* 0x0003e40000100a00 */
[----:B-1----:R-:W-:-:S05]  /*96930*/  IADD3 R14, P5, R10, R2, RZ ;  /* 0x000000020a0e7210 */ /* 0x002fca0007fbe0ff */
[----:B------:R-:W-:Y:S01]  /*96940*/  STL [R1+0x2e04], R14 ;  /* 0x002e040e01007387 */ /* 0x000fe20000100800 */
[----:B------:R1:W-:Y:S02]  /*96950*/  STL [R1+0x2e00], R2 ;  /* 0x002e000201007387 */ /* 0x0003e40000100800 */
[----:B------:R-:W-:Y:S02]  /*96960*/  STL [R1+0x2dfc], R3 ;  /* 0x002dfc0301007387 */ /* 0x000fe40000100800 */
[----:B0-----:R0:W-:Y:S02]  /*96970*/  STL [R1+0x2e08], R7 ;  /* 0x002e080701007387 */ /* 0x0011e40000100800 */
[C---:B-1----:R-:W-:Y:S01]  /*96980*/  FMUL R2, R11.reuse, R16 ;  /* 0x000000100b027220 */ /* 0x042fe20000400000 */
[----:B0-----:R-:W2:Y:S01]  /*96990*/  LDL.LU R7, [R1+0x53c] ;  /* 0x00053c0001077983 */ /* 0x001ea20000300800 */
[----:B------:R-:W5:Y:S03]  /*969a0*/  LDL.LU R14, [R1+0x540] ;  /* 0x00054000010e7983 */ /* 0x000f660000300800 */
        /* <DEDUP_REMOVED lines=10> */
[----:B------:R-:W3:Y:S03]  /*96a50*/  LDL.LU R10, [R1+0x580] ;  /* 0x00058000010a7983 */ /* 0x000ee60000300800 */
[----:B0-----:R-:W3:Y:S01]  /*96a60*/  LDL.LU R4, [R1+0x588] ;  /* 0x0005880001047983 */ /* 0x001ee20000300800 */
[----:B------:R-:W3:Y:S02]  /*96a70*/  LDL.LU R28, [R1+0x590] ;  /* 0x00059000011c7983 */ /* 0x000ee40000300800 */
[----:B------:R-:W3:Y:S02]  /*96a80*/  LDL.LU R21, [R1+0x598] ;  /* 0x0005980001157983 */ /* 0x000ee40000300800 */
[----:B------:R-:W3:Y:S01]  /*96a90*/  LDL.LU R9, [R1+0x5a0] ;  /* 0x0005a00001097983 */ /* 0x000ee20000300800 */
[----:B------:R-:W3:Y:S01]  /*96aa0*/  LDL.LU R13, [R1+0x5a8] ;  /* 0x0005a800010d7983 */ /* 0x000ee20000300800 */
[----:B------:R-:W3:Y:S02]  /*96ab0*/  LDL.LU R12, [R1+0x5b0] ;  /* 0x0005b000010c7983 */ /* 0x000ee40000300800 */
[----:B------:R-:W3:Y:S02]  /*96ac0*/  LDL.LU R22, [R1+0x5b8] ;  /* 0x0005b80001167983 */ /* 0x000ee40000300800 */
[----:B------:R-:W3:Y:S02]  /*96ad0*/  LDL.LU R19, [R1+0x5c0] ;  /* 0x0005c00001137983 */ /* 0x000ee40000300800 */
[----:B----4-:R-:W-:-:S05]  /*96ae0*/  FMUL R0, R11, R0 ;  /* 0x000000000b007220 */ /* 0x010fca0000400000 */
[----:B------:R0:W-:Y:S01]  /*96af0*/  STL [R1+0x14b0], R0 ;  /* 0x0014b00001007387 */ /* 0x0001e20000100800 */
[----:B------:R-:W4:Y:S02]  /*96b00*/  LDL.LU R18, [R1+0x5c8] ;  /* 0x0005c80001127983 */ /* 0x000f240000300800 */
[----:B------:R-:W3:Y:S02]  /*96b10*/  LDL.LU R23, [R1+0x5d0] ;  /* 0x0005d00001177983 */ /* 0x000ee40000300800 */
[----:B------:R-:W3:Y:S01]  /*96b20*/  LDL.LU R17, [R1+0x5d8] ;  /* 0x0005d80001117983 */ /* 0x000ee20000300800 */
[----:B------:R-:W3:Y:S01]  /*96b30*/  LDL.LU R26, [R1+0x5e0] ;  /* 0x0005e000011a7983 */ /* 0x000ee20000300800 */
[----:B------:R-:W3:Y:S02]  /*96b40*/  LDL.LU R27, [R1+0x5ec] ;  /* 0x0005ec00011b7983 */ /* 0x000ee40000300800 */
[----:B------:R-:W3:Y:S02]  /*96b50*/  LDL.LU R24, [R1+0x5f4] ;  /* 0x0005f40001187983 */ /* 0x000ee40000300800 */
[----:B------:R-:W3:Y:S01]  /*96b60*/  LDL.LU R25, [R1+0x600] ;  /* 0x0006000001197983 */ /* 0x000ee20000300800 */
[----:B------:R-:W3:Y:S01]  /*96b70*/  LDL.LU R29, [R1+0x608] ;  /* 0x00060800011d7983 */ /* 0x000ee20000300800 */
[----:B0-----:R-:W3:Y:S02]  /*96b80*/  LDL.LU R0, [R1+0x610] ;  /* 0x0006100001007983 */ /* 0x001ee40000300800 */
[----:B------:R-:W-:-:S05]  /*96b90*/  FMUL R6, R11, R6 ;  /* 0x000000060b067220 */ /* 0x000fca0000400000 */
[----:B------:R0:W-:Y:S04]  /*96ba0*/  STL [R1+0x14ac], R6 ;  /* 0x0014ac0601007387 */ /* 0x0001e80000100800 */
[----:B0-----:R-:W4:Y:S01]  /*96bb0*/  LDL.LU R6, [R1+0x618] ;  /* 0x0006180001067983 */ /* 0x001f220000300800 */
        /* <DEDUP_REMOVED lines=11> */
[----:B------:R0:W-:Y:S03]  /*96c70*/  STL [R1+0x1494], R3 ;  /* 0x0014940301007387 */ /* 0x0001e60000100800 */
[----:B0-----:R-:W2:Y:S01]  /*96c80*/  LDL.LU R3, [R1+0x2dfc] ;  /* 0x002dfc0001037983 */ /* 0x001ea20000300800 */
[----:B------:R0:W-:Y:S03]  /*96c90*/  STL [R1+0x410], R16 ;  /* 0x0004101001007387 */ /* 0x0001e60000100800 */
[----:B0-----:R-:W5:Y:S01]  /*96ca0*/  LDL.LU R16, [R1+0x2df8] ;  /* 0x002df80001107983 */ /* 0x001f620000300800 */
[----:B------:R-:W-:-:S02]  /*96cb0*/  FMUL R5, R11, R5 ;  /* 0x000000050b057220 */ /* 0x000fc40000400000 */
[C---:B------:R-:W-:Y:S02]  /*96cc0*/  FMUL R20, R11.reuse, R20 ;  /* 0x000000140b147220 */ /* 0x040fe40000400000 */
[C---:B------:R-:W-:Y:S02]  /*96cd0*/  FMUL R8, R11.reuse, R8 ;  /* 0x000000080b087220 */ /* 0x040fe40000400000 */
[C---:B------:R-:W-:Y:S01]  /*96ce0*/  FMUL R15, R11.reuse, R15 ;  /* 0x0000000f0b0f7220 */ /* 0x040fe20000400000 */
[----:B------:R-:W-:Y:S01]  /*96cf0*/  STL [R1+0x40c], R5 ;  /* 0x00040c0501007387 */ /* 0x000fe20000100800 */
[----:B------:R0:W-:Y:S03]  /*96d00*/  STL [R1+0x408], R20 ;  /* 0x0004081401007387 */ /* 0x0001e60000100800 */
[----:B0-----:R-:W5:Y:S01]  /*96d10*/  LDL.LU R20, [R1+0x544] ;  /* 0x0005440001147983 */ /* 0x001f620000300800 */
[----:B------:R-:W-:Y:S02]  /*96d20*/  STL [R1+0x404], R8 ;  /* 0x0004040801007387 */ /* 0x000fe40000100800 */
[----:B------:R3:W-:Y:S02]  /*96d30*/  STL [R1+0x400], R15 ;  /* 0x0004000f01007387 */ /* 0x0007e40000100800 */
[----:B---3--:R-:W-:-:S02]  /*96d40*/  FMUL R15, R11, R10 ;  /* 0x0000000a0b0f7220 */ /* 0x008fc40000400000 */
[C---:B------:R-:W-:Y:S02]  /*96d50*/  FMUL R10, R11.reuse, R4 ;  /* 0x000000040b0a7220 */ /* 0x040fe40000400000 */
[C---:B------:R-:W-:Y:S01]  /*96d60*/  FMUL R4, R11.reuse, R21 ;  /* 0x000000150b047220 */ /* 0x040fe20000400000 */
[----:B------:R0:W-:Y:S02]  /*96d70*/  STL [R1+0x3fc], R15 ;  /* 0x0003fc0f01007387 */ /* 0x0001e40000100800 */
[----:B------:R1:W-:Y:S02]  /*96d80*/  STL [R1+0x3f8], R10 ;  /* 0x0003f80a01007387 */ /* 0x0003e40000100800 */
[C---:B0-----:R-:W-:Y:S02]  /*96d90*/  FMUL R15, R11.reuse, R28 ;  /* 0x0000001c0b0f7220 */ /* 0x041fe40000400000 */
[C---:B-1----:R-:W-:Y:S02]  /*96da0*/  FMUL R10, R11.reuse, R9 ;  /* 0x000000090b0a7220 */ /* 0x042fe40000400000 */
[C---:B------:R-:W-:Y:S01]  /*96db0*/  FMUL R9, R11.reuse, R13 ;  /* 0x0000000d0b097220 */ /* 0x040fe20000400000 */
[----:B------:R-:W-:Y:S01]  /*96dc0*/  STL [R1+0x3f4], R15 ;  /* 0x0003f40f01007387 */ /* 0x000fe20000100800 */
[----:B------:R0:W-:Y:S02]  /*96dd0*/  STL [R1+0x2dc], R4 ;  /* 0x0002dc0401007387 */ /* 0x0001e40000100800 */
[----:B------:R4:W-:Y:S02]  /*96de0*/  STL [R1+0x2d8], R10 ;  /* 0x0002d80a01007387 */ /* 0x0009e40000100800 */
[----:B0-----:R-:W-:-:S02]  /*96df0*/  FMUL R4, R11, R12 ;  /* 0x0000000c0b047220 */ /* 0x001fc40000400000 */
[----:B------:R-:W3:Y:S01]  /*96e00*/  LDL.LU R12, [R1+0x54c] ;  /* 0x00054c00010c7983 */ /* 0x000ee20000300800 */
[----:B------:R0:W-:Y:S02]  /*96e10*/  STL [R1+0x2d0], R9 ;  /* 0x0002d00901007387 */ /* 0x0001e40000100800 */
[----:B------:R1:W-:Y:S02]  /*96e20*/  STL [R1+0x1cc], R4 ;  /* 0x0001cc0401007387 */ /* 0x0003e40000100800 */
[C---:B----4-:R-:W-:Y:S02]  /*96e30*/  FMUL R10, R11.reuse, R18 ;  /* 0x000000120b0a7220 */ /* 0x050fe40000400000 */
[C---:B0-----:R-:W-:Y:S02]  /*96e40*/  FMUL R9, R11.reuse, R22 ;  /* 0x000000160b097220 */ /* 0x041fe40000400000 */
[----:B-1----:R-:W-:-:S03]  /*96e50*/  FMUL R4, R11, R19 ;  /* 0x000000130b047220 */ /* 0x002fc60000400000 */
[----:B------:R0:W-:Y:S02]  /*96e60*/  STL [R1+0x1c8], R9 ;  /* 0x0001c80901007387 */ /* 0x0001e40000100800 */
[----:B------:R1:W-:Y:S02]  /*96e70*/  STL [R1+0x1c4], R4 ;  /* 0x0001c40401007387 */ /* 0x0003e40000100800 */
[----:B------:R4:W-:Y:S02]  /*96e80*/  STL [R1+0x1c0], R10 ;  /* 0x0001c00a01007387 */ /* 0x0009e40000100800 */
[C---:B0-----:R-:W-:Y:S02]  /*96e90*/  FMUL R9, R11.reuse, R23 ;  /* 0x000000170b097220 */ /* 0x041fe40000400000 */
[C---:B-1----:R-:W-:Y:S02]  /*96ea0*/  FMUL R4, R11.reuse, R17 ;  /* 0x000000110b047220 */ /* 0x042fe40000400000 */
[----:B----4-:R-:W-:Y:S01]  /*96eb0*/  FMUL R10, R11, R26 ;  /* 0x0000001a0b0a7220 */ /* 0x010fe20000400000 */
[----:B------:R0:W-:Y:S02]  /*96ec0*/  STL [R1+0x1bc], R9 ;  /* 0x0001bc0901007387 */ /* 0x0001e40000100800 */
[----:B------:R1:W-:Y:S01]  /*96ed0*/  STL [R1+0x58], R4 ;  /* 0x0000580401007387 */ /* 0x0003e20000100800 */
[----:B------:R-:W-:-:S02]  /*96ee0*/  MOV R8, c[0x0][0x1c8] ;  /* 0x0000720000087a02 */ /* 0x000fc40000000f00 */
[----:B------:R-:W-:Y:S01]  /*96ef0*/  MOV R5, c[0x0][0x1c8] ;  /* 0x0000720000057a02 */ /* 0x000fe20000000f00 */
[----:B------:R4:W-:Y:S01]  /*96f00*/  STL [R1+0x54], R10 ;  /* 0x0000540a01007387 */ /* 0x0009e20000100800 */
[C---:B0-----:R-:W-:Y:S02]  /*96f10*/  FMUL R9, R11.reuse, R27 ;  /* 0x0000001b0b097220 */ /* 0x041fe40000400000 */
[C---:B-1----:R-:W-:Y:S02]  /*96f20*/  FMUL R4, R11.reuse, R24 ;  /* 0x000000180b047220 */ /* 0x042fe40000400000 */
[----:B----4-:R-:W-:Y:S01]  /*96f30*/  FMUL R10, R11, R25 ;  /* 0x000000190b0a7220 */ /* 0x010fe20000400000 */
[----:B------:R0:W-:Y:S02]  /*96f40*/  STL [R1+0x50], R9 ;  /* 0x0000500901007387 */ /* 0x0001e40000100800 */
[----:B------:R1:W-:Y:S02]  /*96f50*/  STL [R1+0x4c], R4 ;  /* 0x00004c0401007387 */ /* 0x0003e40000100800 */
[----:B------:R-:W-:-:S02]  /*96f60*/  IMAD R8, R8, 0x193, RZ ;  /* 0x0000019308087824 */ /* 0x000fc400078e02ff */
[----:B------:R-:W-:Y:S01]  /*96f70*/  IMAD R5, R5, 0xca, RZ ;  /* 0x000000ca05057824 */ /* 0x000fe200078e02ff */
[----:B------:R-:W-:Y:S01]  /*96f80*/  STL [R1+0x40], R10 ;  /* 0x0000400a01007387 */ /* 0x000fe20000100800 */
[C---:B0-----:R-:W-:Y:S02]  /*96f90*/  FMUL R9, R11.reuse, R29 ;  /* 0x0000001d0b097220 */ /* 0x041fe40000400000 */
[C---:B-1----:R-:W-:Y:S02]  /*96fa0*/  FMUL R4, R11.reuse, R0 ;  /* 0x000000000b047220 */ /* 0x042fe40000400000 */
[----:B------:R-:W4:Y:S01]  /*96fb0*/  LDL.LU R0, [R1+0x554] ;  /* 0x0005540001007983 */ /* 0x000f220000300800 */
[----:B------:R-:W-:Y:S02]  /*96fc0*/  STL [R1+0x3c], R9 ;  /* 0x00003c0901007387 */ /* 0x000fe40000100800 */
[----:B------:R-:W-:Y:S02]  /*96fd0*/  FMUL R6, R11, R6 ;  /* 0x000000060b067220 */ /* 0x000fe40000400000 */
[----:B------:R0:W-:Y:S03]  /*96fe0*/  STL [R1+0x30], R4 ;  /* 0x0000300401007387 */ /* 0x0001e60000100800 */
[----:B------:R-:W-:Y:S01]  /*96ff0*/  STL [R1+0x24], R6 ;  /* 0x0000240601007387 */ /* 0x000fe20000100800 */
[----:B--2---:R-:W-:Y:S01]  /*97000*/  LEA.HI.X.SX32 R15, R8, R3, 0x1, P5 ;  /* 0x00000003080f7211 */ /* 0x004fe200028f0eff */
[----:B0-----:R-:W-:Y:S01]  /*97010*/  IADD3 R4, P5, R5, R2, RZ ;  /* 0x0000000205047210 */ /* 0x001fe20007fbe0ff */
[----:B-----5:R-:W0:Y:S04]  /*97020*/  MUFU.RCP R16, R16 ;  /* 0x0000001000107308 */ /* 0x020e280000001000 */
[----:B------:R-:W-:Y:S01]  /*97030*/  STL [R1+0x2dec], R4 ;  /* 0x002dec0401007387 */ /* 0x000fe20000100800 */
[----:B------:R-:W-:Y:S02]  /*97040*/  STL [R1+0x2de8], R2 ;  /* 0x002de80201007387 */ /* 0x000fe40000100800 */
[----:B------:R-:W-:Y:S02]  /*97050*/  STL.64 [R1+0x9e0], R14 ;  /* 0x0009e00e01007387 */ /* 0x000fe40000100a00 */
[----:B------:R-:W-:Y:S01]  /*97060*/  STL [R1+0x2de4], R3 ;  /* 0x002de40301007387 */ /* 0x000fe20000100800 */
[----:B0-----:R0:W-:Y:S04]  /*97070*/  STL [R1+0x2df0], R16 ;  /* 0x002df01001007387 */ /* 0x0011e80000100800 */
[----:B0-----:R-:W2:Y:S01]  /*97080*/  LDL.LU R16, [R1+0x564] ;  /* 0x0005640001107983 */ /* 0x001ea20000300800 */
[----:B------:R-:W-:-:S03]  /*97090*/  FMUL R2, R7, R20 ;  /* 0x0000001407027220 */ /* 0x000fc60000400000 */
[----:B--2---:R0:W-:Y:S02]  /*970a0*/  STL [R1+0x2df4], R16 ;  /* 0x002df41001007387 */ /* 0x0041e40000100800 */
[----:B------:R1:W-:Y:S02]  /*970b0*/  STL [R1+0x1478], R2 ;  /* 0x0014780201007387 */ /* 0x0003e40000100800 */
[----:B0-----:R-:W2:Y:S01]  /*970c0*/  LDL.LU R16, [R1+0x55c] ;  /* 0x00055c0001107983 */ /* 0x001ea20000300800 */
[----:B------:R-:W5:Y:S02]  /*970d0*/  LDL.LU R4, [R1+0x56c] ;  /* 0x00056c0001047983 */ /* 0x000f640000300800 */
[----:B-1----:R-:W5:Y:S02]  /*970e0*/  LDL.LU R2, [R1+0x574] ;  /* 0x0005740001027983 */ /* 0x002f640000300800 */
[----:B------:R-:W5:Y:S01]  /*970f0*/  LDL.LU R3, [R1+0x57c] ;  /* 0x00057c0001037983 */ /* 0x000f620000300800 */
[----:B------:R-:W5:Y:S01]  /*97100*/  LDL.LU R20, [R1+0x584] ;  /* 0x0005840001147983 */ /* 0x000f620000300800 */
[----:B---3--:R-:W-:-:S02]  /*97110*/  FMUL R8, R7, R12 ;  /* 0x0000000c07087220 */ /* 0x008fc40000400000 */
[----:B------:R-:W3:Y:S02]  /*97120*/  LDL.LU R13, [R1+0x58c] ;  /* 0x00058c00010d7983 */ /* 0x000ee40000300800 */
[----:B------:R-:W3:Y:S01]  /*97130*/  LDL.LU R6, [R1+0x594] ;  /* 0x0005940001067983 */ /* 0x000ee20000300800 */
[----:B------:R-:W3:Y:S01]  /*97140*/  LDL.LU R9, [R1+0x59c] ;  /* 0x00059c0001097983 */ /* 0x000ee20000300800 */
[----:B------:R-:W3:Y:S02]  /*97150*/  LDL.LU R5, [R1+0x5a4] ;  /* 0x0005a40001057983 */ /* 0x000ee40000300800 */
[----:B------:R0:W-:Y:S02]  /*97160*/  STL [R1+0x1470], R8 ;  /* 0x0014700801007387 */ /* 0x0001e40000100800 */
[C---:B----4-:R-:W-:Y:S01]  /*97170*/  FMUL R0, R7.reuse, R0 ;  /* 0x0000000007007220 */ /* 0x050fe20000400000 */
        /* <DEDUP_REMOVED lines=9> */
[----:B------:R-:W4:Y:S02]  /*97210*/  LDL.LU R15, [R1+0x5f0] ;  /* 0x0005f000010f7983 */ /* 0x000f240000300800 */
[----:B------:R-:W4:Y:S02]  /*97220*/  LDL.LU R18, [R1+0x5f8] ;  /* 0x0005f80001127983 */ /* 0x000f240000300800 */
[----:B------:R0:W-:Y:S01]  /*97230*/  STL [R1+0x1468], R0 ;  /* 0x0014680001007387 */ /* 0x0001e20000100800 */
[----:B------:R-:W4:Y:S01]  /*97240*/  LDL.LU R23, [R1+0x5fc] ;  /* 0x0005fc0001177983 */ /* 0x000f220000300800 */
[----:B------:R-:W4:Y:S02]  /*97250*/  LDL.LU R17, [R1+0x604] ;  /* 0x0006040001117983 */ /* 0x000f240000300800 */
[----:B------:R-:W4:Y:S02]  /*97260*/  LDL.LU R26, [R1+0x60c] ;  /* 0x00060c00011a7983 */ /* 0x000f240000300800 */
[----:B------:R-:W4:Y:S01]  /*97270*/  LDL.LU R27, [R1+0x614] ;  /* 0x00061400011b7983 */ /* 0x000f220000300800 */
[----:B------:R-:W4:Y:S01]  /*97280*/  LDL.LU R24, [R1+0x61c] ;  /* 0x00061c0001187983 */ /* 0x000f220000300800 */
[----:B------:R-:W4:Y:S02]  /*97290*/  LDL.LU R25, [R1+0x620] ;  /* 0x0006200001197983 */ /* 0x000f240000300800 */
[----:B------:R-:W4:Y:S01]  /*972a0*/  LDL.LU R12, [R1+0x624] ;  /* 0x00062400010c7983 */ /* 0x000f220000300800 */
[----:B0-----:R-:W4:Y:S01]  /*972b0*/  LDL.LU R0, [R1+0x628] ;  /* 0x0006280001007983 */ /* 0x001f220000300800 */
[----:B--2---:R-:W-:-:S05]  /*972c0*/  FMUL R16, R7, R16 ;  /* 0x0000001007107220 */ /* 0x004fca0000400000 */
[----:B------:R0:W-:Y:S04]  /*972d0*/  STL [R1+0x1460], R16 ;  /* 0x0014601001007387 */ /* 0x0001e80000100800 */
[----:B0-----:R-:W2:Y:S01]  /*972e0*/  LDL.LU R16, [R1+0x2df4] ;  /* 0x002df40001107983 */ /* 0x001ea20000300800 */
[C---:B-----5:R-:W-:Y:S02]  /*972f0*/  FMUL R4, R7.reuse, R4 ;  /* 0x0000000407047220 */ /* 0x060fe40000400000 */
[C---:B------:R-:W-:Y:S02]  /*97300*/  FMUL R2, R7.reuse, R2 ;  /* 0x0000000207027220 */ /* 0x040fe40000400000 */
[C---:B------:R-:W-:Y:S02]  /*97310*/  FMUL R3, R7.reuse, R3 ;  /* 0x0000000307037220 */ /* 0x040fe40000400000 */
[----:B------:R-:W-:-:S02]  /*97320*/  FMUL R20, R7, R20 ;  /* 0x0000001407147220 */ /* 0x000fc40000400000 */
[C---:B---3--:R-:W-:Y:S02]  /*97330*/  FMUL R13, R7.reuse, R13 ;  /* 0x0000000d070d7220 */ /* 0x048fe40000400000 */
[C---:B------:R-:W-:Y:S02]  /*97340*/  FMUL R6, R7.reuse, R6 ;  /* 0x0000000607067220 */ /* 0x040fe40000400000 */
[C---:B------:R-:W-:Y:S02]  /*97350*/  FMUL R9, R7.reuse, R9 ;  /* 0x0000000907097220 */ /* 0x040fe40000400000 */
[C---:B------:R-:W-:Y:S02]  /*97360*/  FMUL R5, R7.reuse, R5 ;  /* 0x0000000507057220 */ /* 0x040fe40000400000 */
[C---:B----4-:R-:W-:Y:S02]  /*97370*/  FMUL R10, R7.reuse, R10 ;  /* 0x0000000a070a7220 */ /* 0x050fe40000400000 */
[----:B--2---:R-:W-:-:S05]  /*97380*/  FMUL R16, R7, R16 ;  /* 0x0000001007107220 */ /* 0x004fca0000400000 */
[----:B------:R0:W-:Y:S04]  /*97390*/  STL [R1+0x1458], R16 ;  /* 0x0014581001007387 */ /* 0x0001e80000100800 */
[----:B0-----:R-:W2:Y:S01]  /*973a0*/  LDL.LU R16, [R1+0x2df0] ;  /* 0x002df00001107983 */ /* 0x001ea20000300800 */
[----:B------:R0:W-:Y:S03]  /*973b0*/  STL [R1+0x1454], R4 ;  /* 0x0014540401007387 */ /* 0x0001e60000100800 */
[----:B0-----:R-:W3:Y:S01]  /*973c0*/  LDL.LU R4, [R1+0x2dec] ;  /* 0x002dec0001047983 */ /* 0x001ee20000300800 */
[----:B------:R0:W-:Y:S03]  /*973d0*/  STL [R1+0x1448], R2 ;  /* 0x0014480201007387 */ /* 0x0001e60000100800 */
[----:B0-----:R-:W4:Y:S01]  /*973e0*/  LDL.LU R2, [R1+0x2de8] ;  /* 0x002de80001027983 */ /* 0x001f220000300800 */
[----:B------:R0:W-:Y:S03]  /*973f0*/  STL [R1+0x1440], R3 ;  /* 0x0014400301007387 */ /* 0x0001e60000100800 */
[----:B0-----:R-:W5:Y:S01]  /*97400*/  LDL.LU R3, [R1+0x2de4] ;  /* 0x002de40001037983 */ /* 0x001f620000300800 */
[----:B------:R0:W-:Y:S03]  /*97410*/  STL [R1+0x3ec], R20 ;  /* 0x0003ec1401007387 */ /* 0x0001e60000100800 */
[----:B0-----:R-:W2:Y:S01]  /*97420*/  LDL.LU R20, [R1+0x2de0] ;  /* 0x002de00001147983 */ /* 0x001ea20000300800 */
[----:B------:R-:W-:Y:S02]  /*97430*/  STL [R1+0x3e4], R13 ;  /* 0x0003e40d01007387 */ /* 0x000fe40000100800 */
[----:B------:R0:W-:Y:S02]  /*97440*/  STL [R1+0x3dc], R6 ;  /* 0x0003dc0601007387 */ /* 0x0001e40000100800 */
[----:B0-----:R-:W3:Y:S01]  /*97450*/  LDL.LU R6, [R1+0x634] ;  /* 0x0006340001067983 */ /* 0x001ee20000300800 */
[----:B------:R-:W-:Y:S02]  /*97460*/  STL [R1+0x3d4], R9 ;  /* 0x0003d40901007387 */ /* 0x000fe40000100800 */
[----:B------:R0:W-:Y:S02]  /*97470*/  STL [R1+0x3cc], R5 ;  /* 0x0003cc0501007387 */ /* 0x0001e40000100800 */
[----:B0-----:R-:W-:-:S02]  /*97480*/  FMUL R5, R7, R8 ;  /* 0x0000000807057220 */ /* 0x001fc40000400000 */
        /* <DEDUP_REMOVED lines=10> */
[C---:B------:R-:W-:Y:S01]  /*97530*/  FMUL R8, R7.reuse, R19 ;  /* 0x0000001307087220 */ /* 0x040fe20000400000 */
[----:B------:R0:W-:Y:S02]  /*97540*/  STL [R1+0x184], R5 ;  /* 0x0001840501007387 */ /* 0x0001e40000100800 */
[----:B------:R1:W-:Y:S02]  /*97550*/  STL [R1+0x17c], R10 ;  /* 0x00017c0a01007387 */ /* 0x0003e40000100800 */
[----:B0-----:R-:W-:-:S02]  /*97560*/  FMUL R5, R7, R29 ;  /* 0x0000001d07057220 */ /* 0x001fc40000400000 */
[----:B------:R-:W3:Y:S01]  /*97570*/  LDL.LU R29, [R1+0x63c] ;  /* 0x00063c00011d7983 */ /* 0x000ee20000300800 */
[----:B------:R0:W-:Y:S02]  /*97580*/  STL [R1+0x174], R8 ;  /* 0x0001740801007387 */ /* 0x0001e40000100800 */
[C---:B-1----:R-:W-:Y:S02]  /*97590*/  FMUL R10, R7.reuse, R15 ;  /* 0x0000000f070a7220 */ /* 0x042fe40000400000 */
[----:B------:R1:W-:Y:S03]  /*975a0*/  STL [R1+0x16c], R5 ;  /* 0x00016c0501007387 */ /* 0x0003e60000100800 */
[----:B------:R1:W-:Y:S01]  /*975b0*/  STL [R1+0x164], R10 ;  /* 0x0001640a01007387 */ /* 0x0003e20000100800 */
[C---:B0-----:R-:W-:Y:S02]  /*975c0*/  FMUL R8, R7.reuse, R23 ;  /* 0x0000001707087220 */ /* 0x041fe40000400000 */
[----:B-1----:R-:W-:-:S02]  /*975d0*/  FMUL R5, R7, R18 ;  /* 0x0000001207057220 */ /* 0x002fc40000400000 */
[----:B------:R-:W-:-:S03]  /*975e0*/  FMUL R10, R7, R17 ;  /* 0x00000011070a7220 */ /* 0x000fc60000400000 */
[----:B------:R0:W-:Y:S01]  /*975f0*/  STL [R1+0x15c], R5 ;  /* 0x00015c0501007387 */ /* 0x0001e20000100800 */
[----:B------:R1:W-:Y:S03]  /*97600*/  STL [R1+0x48], R8 ;  /* 0x0000480801007387 */ /* 0x0003e60000100800 */
[----:B------:R1:W-:Y:S01]  /*97610*/  STL [R1+0x44], R10 ;  /* 0x0000440a01007387 */ /* 0x0003e20000100800 */
[C---:B0-----:R-:W-:Y:S02]  /*97620*/  FMUL R5, R7.reuse, R26 ;  /* 0x0000001a07057220 */ /* 0x041fe40000400000 */
[C---:B-1----:R-:W-:Y:S02]  /*97630*/  FMUL R8, R7.reuse, R27 ;  /* 0x0000001b07087220 */ /* 0x042fe40000400000 */
[C---:B------:R-:W-:Y:S01]  /*97640*/  FMUL R10, R7.reuse, R24 ;  /* 0x00000018070a7220 */ /* 0x040fe20000400000 */
[----:B------:R0:W-:Y:S02]  /*97650*/  STL [R1+0x38], R5 ;  /* 0x0000380501007387 */ /* 0x0001e40000100800 */
[----:B------:R1:W-:Y:S01]  /*97660*/  STL [R1+0x34], R8 ;  /* 0x0000340801007387 */ /* 0x0003e20000100800 */
[----:B------:R-:W-:Y:S01]  /*97670*/  MOV R9, c[0x0][0x1c8] ;  /* 0x0000720000097a02 */ /* 0x000fe20000000f00 */
[----:B------:R-:W-:Y:S01]  /*97680*/  IMAD.MOV.U32 R13, RZ, RZ, c[0x0][0x1c8] ;  /* 0x00007200ff0d7624 */ /* 0x000fe200078e00ff */
[----:B------:R-:W-:Y:S01]  /*97690*/  STL [R1+0x2c], R10 ;  /* 0x00002c0a01007387 */ /* 0x000fe20000100800 */
[----:B0-----:R-:W-:-:S02]  /*976a0*/  FMUL R5, R7, R25 ;  /* 0x0000001907057220 */ /* 0x001fc40000400000 */
[----:B-1----:R-:W-:Y:S02]  /*976b0*/  FMUL R8, R7, R12 ;  /* 0x0000000c07087220 */ /* 0x002fe40000400000 */
[----:B------:R-:W-:Y:S01]  /*976c0*/  IMAD R9, R9, 0x65, RZ ;  /* 0x0000006509097824 */ /* 0x000fe200078e02ff */
[----:B------:R5:W-:Y:S02]  /*976d0*/  STL [R1+0x28], R5 ;  /* 0x0000280501007387 */ /* 0x000be40000100800 */
[----:B------:R2:W-:Y:S02]  /*976e0*/  STL [R1+0x20], R8 ;  /* 0x0000200801007387 */ /* 0x0005e40000100800 */
[----:B------:R-:W-:Y:S02]  /*976f0*/  IMAD R13, R13, 0x194, RZ ;  /* 0x000001940d0d7824 */ /* 0x000fe400078e02ff */
[----:B------:R-:W-:Y:S02]  /*97700*/  FMUL R7, R7, R0 ;  /* 0x0000000007077220 */ /* 0x000fe40000400000 */
[----:B------:R-:W3:Y:S03]  /*97710*/  LDL.LU R0, [R1+0x648] ;  /* 0x0006480001007983 */ /* 0x000ee60000300800 */
[----:B------:R-:W-:Y:S01]  /*97720*/  STL [R1+0x1c], R7 ;  /* 0x00001c0701007387 */ /* 0x000fe20000100800 */
[----:B-----5:R-:W-:Y:S01]  /*97730*/  LEA.HI.X.SX32 R5, R9, R3, 0x1, P5 ;  /* 0x0000000309057211 */ /* 0x020fe200028f0eff */
[----:B----4-:R-:W-:Y:S01]  /*97740*/  IADD3 R10, P5, R13, R2, RZ ;  /* 0x000000020d0a7210 */ /* 0x010fe20007fbe0ff */
[----:B--2---:R-:W0:Y:S04]  /*97750*/  MUFU.RCP R8, R20 ;  /* 0x0000001400087308 */ /* 0x004e280000001000 */
[----:B------:R-:W-:Y:S01]  /*97760*/  STL [R1+0x2dd4], R10 ;  /* 0x002dd40a01007387 */ /* 0x000fe20000100800 */
[----:B---3--:R-:W-:Y:S03]  /*97770*/  STL.64 [R1+0x9c0], R4 ;  /* 0x0009c00401007387 */ /* 0x008fe60000100a00 */
[----:B------:R-:W-:Y:S01]  /*97780*/  STL [R1+0x2dd0], R2 ;  /* 0x002dd00201007387 */ /* 0x000fe20000100800 */
[----:B------:R-:W-:Y:S03]  /*97790*/  STL [R1+0x2dcc], R3 ;  /* 0x002dcc0301007387 */ /* 0x000fe60000100800 */
[----:B0-----:R0:W-:Y:S04]  /*977a0*/  STL [R1+0x2dd8], R8 ;  /* 0x002dd80801007387 */ /* 0x0011e80000100800 */
[----:B0-----:R-:W2:Y:S01]  /*977b0*/  LDL.LU R8, [R1+0x720] ;  /* 0x0007200001087983 */ /* 0x001ea20000300800 */
[----:B------:R-:W-:-:S03]  /*977c0*/  FMUL R2, R16, R6 ;  /* 0x0000000610027220 */ /* 0x000fc60000400000 */
[----:B--2---:R0:W-:Y:S02]  /*977d0*/  STL [R1+0x2ddc], R8 ;  /* 0x002ddc0801007387 */ /* 0x0041e40000100800 */
[----:B------:R1:W-:Y:S02]  /*977e0*/  STL [R1+0x13f4], R2 ;  /* 0x0013f40201007387 */ /* 0x0003e40000100800 */
[----:B0-----:R-:W2:Y:S01]  /*977f0*/  LDL.LU R8, [R1+0x64c] ;  /* 0x00064c0001087983 */ /* 0x001ea20000300800 */
[----:B------:R-:W3:Y:S02]  /*97800*/  LDL.LU R10, [R1+0x724] ;  /* 0x00072400010a7983 */ /* 0x000ee40000300800 */
[----:B-1----:R-:W4:Y:S02]  /*97810*/  LDL.LU R2, [R1+0x728] ;  /* 0x0007280001027983 */ /* 0x002f240000300800 */
[----:B------:R-:W5:Y:S01]  /*97820*/  LDL.LU R3, [R1+0x730] ;  /* 0x0007300001037983 */ /* 0x000f620000300800 */
[----:B------:R-:W3:Y:S01]  /*97830*/  LDL.LU R6, [R1+0x734] ;  /* 0x0007340001067983 */ /* 0x000ee20000300800 */
[----:B------:R-:W3:Y:S02]  /*97840*/  LDL.LU R4, [R1+0x738] ;  /* 0x0007380001047983 */ /* 0x000ee40000300800 */
[----:B------:R-:W3:Y:S02]  /*97850*/  LDL.LU R5, [R1+0x740] ;  /* 0x0007400001057983 */ /* 0x000ee40000300800 */
[C---:B------:R-:W-:Y:S01]  /*97860*/  FMUL R7, R16.reuse, R29 ;  /* 0x0000001d10077220 */ /* 0x040fe20000400000 */
[----:B------:R-:W3:Y:S01]  /*97870*/  LDL.LU R20, [R1+0x748] ;  /* 0x0007480001147983 */ /* 0x000ee20000300800 */
[----:B------:R-:W3:Y:S02]  /*97880*/  LDL.LU R12, [R1+0x750] ;  /* 0x00075000010c7983 */ /* 0x000ee40000300800 */
[----:B------:R-:W3:Y:S02]  /*97890*/  LDL.LU R11, [R1+0x758] ;  /* 0x00075800010b7983 */ /* 0x000ee40000300800 */
[----:B------:R-:W3:Y:S01]  /*978a0*/  LDL.LU R13, [R1+0x760] ;  /* 0x00076000010d7983 */ /* 0x000ee20000300800 */
[----:B------:R0:W-:Y:S01]  /*978b0*/  STL [R1+0x13f0], R7 ;  /* 0x0013f00701007387 */ /* 0x0001e20000100800 */
[----:B------:R-:W3:Y:S02]  /*978c0*/  LDL.LU R9, [R1+0x768] ;  /* 0x0007680001097983 */ /* 0x000ee40000300800 */
[----:B------:R-:W3:Y:S02]  /*978d0*/  LDL.LU R28, [R1+0x770] ;  /* 0x00077000011c7983 */ /* 0x000ee40000300800 */
[C---:B------:R-:W-:Y:S01]  /*978e0*/  FMUL R0, R16.reuse, R0 ;  /* 0x0000000010007220 */ /* 0x040fe20000400000 */
        /* <DEDUP_REMOVED lines=11> */
[----:B------:R0:W-:Y:S01]  /*979a0*/  STL [R1+0x13ec], R0 ;  /* 0x0013ec0001007387 */ /* 0x0001e20000100800 */
[----:B------:R-:W5:Y:S01]  /*979b0*/  LDL.LU R24, [R1+0x7d8] ;  /* 0x0007d80001187983 */ /* 0x000f620000300800 */
[----:B------:R-:W5:Y:S02]  /*979c0*/  LDL.LU R25, [R1+0x7e0] ;  /* 0x0007e00001197983 */ /* 0x000f640000300800 */
[----:B------:R-:W5:Y:S01]  /*979d0*/  LDL.LU R29, [R1+0x7e8] ;  /* 0x0007e800011d7983 */ /* 0x000f620000300800 */
[----:B0-----:R-:W5:Y:S01]  /*979e0*/  LDL.LU R0, [R1+0x7f0] ;  /* 0x0007f00001007983 */ /* 0x001f620000300800 */
[----:B--2---:R-:W-:-:S05]  /*979f0*/  FMUL R8, R16, R8 ;  /* 0x0000000810087220 */ /* 0x004fca0000400000 */
[----:B------:R0:W-:Y:S04]  /*97a00*/  STL [R1+0x13e8], R8 ;  /* 0x0013e80801007387 */ /* 0x0001e80000100800 */
[----:B0-----:R-:W2:Y:S01]  /*97a10*/  LDL.LU R8, [R1+0x2ddc] ;  /* 0x002ddc0001087983 */ /* 0x001ea20000300800 */
[C---:B---3--:R-:W-:Y:S02]  /*97a20*/  FMUL R10, R16.reuse, R10 ;  /* 0x0000000a100a7220 */ /* 0x048fe40000400000 */
[C---:B----4-:R-:W-:Y:S02]  /*97a30*/  FMUL R2, R16.reuse, R2 ;  /* 0x0000000210027220 */ /* 0x050fe40000400000 */
[C---:B-----5:R-:W-:Y:S02]  /*97a40*/  FMUL R3, R16.reuse, R3 ;  /* 0x0000000310037220 */ /* 0x060fe40000400000 */
[----:B------:R-:W-:-:S02]  /*97a50*/  FMUL R6, R16, R6 ;  /* 0x0000000610067220 */ /* 0x000fc40000400000 */
[C---:B------:R-:W-:Y:S02]  /*97a60*/  FMUL R4, R16.reuse, R4 ;  /* 0x0000000410047220 */ /* 0x040fe40000400000 */
[C---:B------:R-:W-:Y:S02]  /*97a70*/  FMUL R5, R16.reuse, R5 ;  /* 0x0000000510057220 */ /* 0x040fe40000400000 */
[C---:B------:R-:W-:Y:S02]  /*97a80*/  FMUL R20, R16.reuse, R20 ;  /* 0x0000001410147220 */ /* 0x040fe40000400000 */
[C---:B------:R-:W-:Y:S02]  /*97a90*/  FMUL R9, R16.reuse, R9 ;  /* 0x0000000910097220 */ /* 0x040fe40000400000 */
        /* <DEDUP_REMOVED lines=12> */
[----:B------:R-:W-:Y:S02]  /*97b60*/  STL [R1+0x394], R5 ;  /* 0x0003940501007387 */ /* 0x000fe40000100800 */
[----:B------:R0:W-:Y:S02]  /*97b70*/  STL [R1+0x390], R20 ;  /* 0x0003901401007387 */ /* 0x0001e40000100800 */
[----:B0-----:R-:W-:-:S02]  /*97b80*/  FMUL R20, R16, R12 ;  /* 0x0000000c10147220 */ /* 0x001fc40000400000 */
[----:B------:R-:W2:Y:S03]  /*97b90*/  LDL.LU R12, [R1+0x700] ;  /* 0x00070000010c7983 */ /* 0x000ea60000300800 */
[----:B------:R0:W-:Y:S02]  /*97ba0*/  STL [R1+0x384], R20 ;  /* 0x0003841401007387 */ /* 0x0001e40000100800 */
[C---:B0-----:R-:W-:Y:S02]  /*97bb0*/  FMUL R20, R16.reuse, R11 ;  /* 0x0000000b10147220 */ /* 0x041fe40000400000 */
[C---:B------:R-:W-:Y:S02]  /*97bc0*/  FMUL R11, R16.reuse, R13 ;  /* 0x0000000d100b7220 */ /* 0x040fe40000400000 */
[C---:B------:R-:W-:Y:S01]  /*97bd0*/  FMUL R13, R16.reuse, R28 ;  /* 0x0000001c100d7220 */ /* 0x040fe20000400000 */
[----:B------:R-:W-:Y:S02]  /*97be0*/  STL [R1+0x380], R20 ;  /* 0x0003801401007387 */ /* 0x000fe40000100800 */
[----:B------:R0:W-:Y:S02]  /*97bf0*/  STL [R1+0x374], R11 ;  /* 0x0003740b01007387 */ /* 0x0001e40000100800 */
[----:B------:R1:W-:Y:S02]  /*97c00*/  STL [R1+0x370], R9 ;  /* 0x0003700901007387 */ /* 0x0003e40000100800 */
[----:B------:R-:W-:Y:S02]  /*97c10*/  STL [R1+0x138], R13 ;  /* 0x0001380d01007387 */ /* 0x000fe40000100800 */
        /* <DEDUP_REMOVED lines=9> */
[----:B------:R0:W-:Y:S02]  /*97cb0*/  STL [R1+0x120], R11 ;  /* 0x0001200b01007387 */ /* 0x0001e40000100800 */
[----:B------:R1:W-:Y:S02]  /*97cc0*/  STL [R1+0x11c], R9 ;  /* 0x00011c0901007387 */ /* 0x0003e40000100800 */
[----:B------:R1:W-:Y:S02]  /*97cd0*/  STL [R1+0x110], R7 ;  /* 0x0001100701007387 */ /* 0x0003e40000100800 */
[C---:B0-----:R-:W-:Y:S02]  /*97ce0*/  FMUL R11, R16.reuse, R18 ;  /* 0x00000012100b7220 */ /* 0x041fe40000400000 */
[C---:B-1----:R-:W-:Y:S02]  /*97cf0*/  FMUL R9, R16.reuse, R23 ;  /* 0x0000001710097220 */ /* 0x042fe40000400000 */
[C---:B------:R-:W-:Y:S01]  /*97d00*/  FMUL R7, R16.reuse, R17 ;  /* 0x0000001110077220 */ /* 0x040fe20000400000 */
[----:B------:R-:W-:Y:S01]  /*97d10*/  STL [R1+0x10c], R11 ;  /* 0x00010c0b01007387 */ /* 0x000fe20000100800 */
[----:B------:R-:W4:Y:S02]  /*97d20*/  LDL.LU R17, [R1+0x710] ;  /* 0x0007100001117983 */ /* 0x000f240000300800 */
[----:B------:R0:W-:Y:S02]  /*97d30*/  STL [R1+0x18], R9 ;  /* 0x0000180901007387 */ /* 0x0001e40000100800 */
[----:B------:R1:W-:Y:S02]  /*97d40*/  STL [R1+0x14], R7 ;  /* 0x0000140701007387 */ /* 0x0003e40000100800 */
[----:B0-----:R-:W-:-:S02]  /*97d50*/  FMUL R9, R16, R26 ;  /* 0x0000001a10097220 */ /* 0x001fc40000400000 */
[C---:B-1----:R-:W-:Y:S02]  /*97d60*/  FMUL R7, R16.reuse, R27 ;  /* 0x0000001b10077220 */ /* 0x042fe40000400000 */
[C---:B------:R-:W-:Y:S01]  /*97d70*/  FMUL R11, R16.reuse, R24 ;  /* 0x00000018100b7220 */ /* 0x040fe20000400000 */
[----:B------:R0:W-:Y:S02]  /*97d80*/  STL [R1+0x10], R9 ;  /* 0x0000100901007387 */ /* 0x0001e40000100800 */
[----:B------:R1:W-:Y:S01]  /*97d90*/  STL [R1+0xc], R7 ;  /* 0x00000c0701007387 */ /* 0x0003e20000100800 */
[----:B------:R-:W-:Y:S01]  /*97da0*/  MOV R5, c[0x0][0x1c8] ;  /* 0x0000720000057a02 */ /* 0x000fe20000000f00 */
[----:B------:R5:W-:Y:S02]  /*97db0*/  STL [R1+0x8], R11 ;  /* 0x0000080b01007387 */ /* 0x000be40000100800 */
[C---:B0-----:R-:W-:Y:S02]  /*97dc0*/  FMUL R9, R16.reuse, R25 ;  /* 0x0000001910097220 */ /* 0x041fe40000400000 */
[----:B-1----:R-:W-:-:S02]  /*97dd0*/  FMUL R7, R16, R29 ;  /* 0x0000001d10077220 */ /* 0x002fc40000400000 */
[----:B------:R-:W-:Y:S01]  /*97de0*/  FMUL R29, R16, R0 ;  /* 0x00000000101d7220 */ /* 0x000fe20000400000 */
[----:B------:R-:W-:Y:S01]  /*97df0*/  STL [R1+0x4], R9 ;  /* 0x0000040901007387 */ /* 0x000fe20000100800 */
[----:B------:R-:W4:Y:S02]  /*97e00*/  LDL.LU R18, [R1+0x714] ;  /* 0x0007140001127983 */ /* 0x000f240000300800 */
[----:B------:R-:W-:Y:S02]  /*97e10*/  STL [R1], R7 ;  /* 0x0000000701007387 */ /* 0x000fe40000100800 */
[----:B------:R-:W-:Y:S02]  /*97e20*/  STL [R1+0x2d68], R29 ;  /* 0x002d681d01007387 */ /* 0x000fe40000100800 */
[----:B------:R-:W-:Y:S01]  /*97e30*/  IMAD R5, R5, 0xca, RZ ;  /* 0x000000ca05057824 */ /* 0x000fe200078e02ff */
[----:B------:R-:W4:Y:S01]  /*97e40*/  LDL.LU R23, [R1+0x72c] ;  /* 0x00072c0001177983 */ /* 0x000f220000300800 */
[----:B------:R-:W4:Y:S02]  /*97e50*/  LDL.LU R26, [R1+0x73c] ;  /* 0x00073c00011a7983 */ /* 0x000f240000300800 */
[----:B------:R-:W4:Y:S01]  /*97e60*/  LDL.LU R27, [R1+0x744] ;  /* 0x00074400011b7983 */ /* 0x000f220000300800 */
[----:B-----5:R-:W-:-:S05]  /*97e70*/  LEA.HI.X.SX32 R11, R5, R3, 0x1, P5 ;  /* 0x00000003050b7211 */ /* 0x020fca00028f0eff */
[----:B---3--:R-:W-:Y:S01]  /*97e80*/  STL.64 [R1+0x9b8], R10 ;  /* 0x0009b80a01007387 */ /* 0x008fe20000100a00 */
[----:B------:R-:W3:Y:S02]  /*97e90*/  LDL.LU R0, [R1+0x74c] ;  /* 0x00074c0001007983 */ /* 0x000ee40000300800 */
[----:B------:R0:W-:Y:S02]  /*97ea0*/  STL [R1+0x2dc4], R3 ;  /* 0x002dc40301007387 */ /* 0x0001e40000100800 */
[----:B0-----:R-:W5:Y:S01]  /*97eb0*/  LDL.LU R3, [R1+0x754] ;  /* 0x0007540001037983 */ /* 0x001f620000300800 */
[----:B------:R-:W-:-:S05]  /*97ec0*/  MOV R4, c[0x0][0x1c8] ;  /* 0x0000720000047a02 */ /* 0x000fca0000000f00 */
[----:B------:R-:W-:Y:S02]  /*97ed0*/  IMAD R4, R4, 0x328, RZ ;  /* 0x0000032804047824 */ /* 0x000fe400078e02ff */
[----:B--2---:R-:W-:Y:S02]  /*97ee0*/  FMUL R5, R8, R12 ;  /* 0x0000000c08057220 */ /* 0x004fe40000400000 */
[----:B------:R-:W2:Y:S03]  /*97ef0*/  LDL.LU R12, [R1+0x75c] ;  /* 0x00075c00010c7983 */ /* 0x000ea60000300800 */
[----:B------:R0:W-:Y:S02]  /*97f00*/  STL [R1+0x138c], R5 ;  /* 0x00138c0501007387 */ /* 0x0001e40000100800 */
[----:B------:R-:W2:Y:S01]  /*97f10*/  LDL.LU R7, [R1+0x764] ;  /* 0x0007640001077983 */ /* 0x000ea20000300800 */
[----:B----4-:R-:W-:Y:S01]  /*97f20*/  IADD3 R24, P5, R4, R2, RZ ;  /* 0x0000000204187210 */ /* 0x010fe20007fbe0ff */
[----:B------:R-:W4:Y:S01]  /*97f30*/  LDL.LU R28, [R1+0x76c] ;  /* 0x00076c00011c7983 */ /* 0x000f220000300800 */
[----:B------:R1:W2:Y:S01]  /*97f40*/  MUFU.RCP R4, R6 ;  /* 0x0000000600047308 */ /* 0x0002a20000001000 */
[----:B------:R-:W4:Y:S02]  /*97f50*/  LDL.LU R13, [R1+0x774] ;  /* 0x00077400010d7983 */ /* 0x000f240000300800 */
[----:B-1----:R-:W4:Y:S01]  /*97f60*/  LDL.LU R6, [R1+0x77c] ;  /* 0x00077c0001067983 */ /* 0x002f220000300800 */
[----:B------:R-:W4:Y:S02]  /*97f70*/  LDL.LU R25, [R1+0x784] ;  /* 0x0007840001197983 */ /* 0x000f240000300800 */
[----:B0-----:R-:W4:Y:S02]  /*97f80*/  LDL.LU R5, [R1+0x78c] ;  /* 0x00078c0001057983 */ /* 0x001f240000300800 */
[----:B------:R-:W4:Y:S01]  /*97f90*/  LDL.LU R29, [R1+0x794] ;  /* 0x00079400011d7983 */ /* 0x000f220000300800 */
[----:B------:R-:W4:Y:S01]  /*97fa0*/  LDL.LU R16, [R1+0x79c] ;  /* 0x00079c0001107983 */ /* 0x000f220000300800 */
[----:B------:R-:W4:Y:S02]  /*97fb0*/  LDL.LU R20, [R1+0x7a4] ;  /* 0x0007a40001147983 */ /* 0x000f240000300800 */
[----:B------:R-:W4:Y:S02]  /*97fc0*/  LDL.LU R9, [R1+0x7ac] ;  /* 0x0007ac0001097983 */ /* 0x000f240000300800 */
[----:B------:R-:W4:Y:S01]  /*97fd0*/  LDL.LU R14, [R1+0x7b4] ;  /* 0x0007b400010e7983 */ /* 0x000f220000300800 */
[----:B------:R-:W4:Y:S01]  /*97fe0*/  LDL.LU R11, [R1+0x7bc] ;  /* 0x0007bc00010b7983 */ /* 0x000f220000300800 */
[----:B------:R-:W4:Y:S02]  /*97ff0*/  LDL.LU R10, [R1+0x7c0] ;  /* 0x0007c000010a7983 */ /* 0x000f240000300800 */
[----:B------:R-:W-:-:S05]  /*98000*/  FMUL R15, R8, R17 ;  /* 0x00000011080f7220 */ /* 0x000fca0000400000 */
[----:B------:R0:W-:Y:S01]  /*98010*/  STL [R1+0x1384], R15 ;  /* 0x0013840f01007387 */ /* 0x0001e20000100800 */
[----:B------:R-:W4:Y:S02]  /*98020*/  LDL.LU R21, [R1+0x7c8] ;  /* 0x0007c80001157983 */ /* 0x000f240000300800 */
[----:B------:R-:W4:Y:S02]  /*98030*/  LDL.LU R22, [R1+0x7d0] ;  /* 0x0007d00001167983 */ /* 0x000f240000300800 */
[----:B------:R-:W4:Y:S01]  /*98040*/  LDL.LU R19, [R1+0x7d4] ;  /* 0x0007d40001137983 */ /* 0x000f220000300800 */
[----:B0-----:R-:W4:Y:S01]  /*98050*/  LDL.LU R15, [R1+0x7dc] ;  /* 0x0007dc00010f7983 */ /* 0x001f220000300800 */
[----:B------:R-:W4:Y:S02]  /*98060*/  LDL.LU R17, [R1+0x7e4] ;  /* 0x0007e40001117983 */ /* 0x000f240000300800 */
[C---:B------:R-:W-:Y:S02]  /*98070*/  FMUL R18, R8.reuse, R18 ;  /* 0x0000001208127220 */ /* 0x040fe40000400000 */
[----:B------:R-:W-:-:S02]  /*98080*/  FMUL R23, R8, R23 ;  /* 0x0000001708177220 */ /* 0x000fc40000400000 */
[C---:B------:R-:W-:Y:S01]  /*98090*/  FMUL R26, R8.reuse, R26 ;  /* 0x0000001a081a7220 */ /* 0x040fe20000400000 */
[----:B------:R0:W-:Y:S01]  /*980a0*/  STL [R1+0x47c], R18 ;  /* 0x00047c1201007387 */ /* 0x0001e20000100800 */
[----:B------:R-:W-:-:S03]  /*980b0*/  FMUL R27, R8, R27 ;  /* 0x0000001b081b7220 */ /* 0x000fc60000400000 */
[----:B0-----:R-:W4:Y:S01]  /*980c0*/  LDL.LU R18, [R1+0x7ec] ;  /* 0x0007ec0001127983 */ /* 0x001f220000300800 */
[----:B------:R0:W-:Y:S03]  /*980d0*/  STL [R1+0x478], R23 ;  /* 0x0004781701007387 */ /* 0x0001e60000100800 */
[----:B0-----:R-:W4:Y:S01]  /*980e0*/  LDL.LU R23, [R1+0x7f4] ;  /* 0x0007f40001177983 */ /* 0x001f220000300800 */
[----:B------:R0:W-:Y:S03]  /*980f0*/  STL [R1+0x470], R26 ;  /* 0x0004701a01007387 */ /* 0x0001e60000100800 */
[----:B0-----:R-:W4:Y:S01]  /*98100*/  LDL.LU R26, [R1+0x7f8] ;  /* 0x0007f800011a7983 */ /* 0x001f220000300800 */
[----:B------:R0:W-:Y:S03]  /*98110*/  STL [R1+0x46c], R27 ;  /* 0x00046c1b01007387 */ /* 0x0001e60000100800 */
[----:B0-----:R-:W4:Y:S01]  /*98120*/  LDL.LU R27, [R1+0x7fc] ;  /* 0x0007fc00011b7983 */ /* 0x001f220000300800 */
[----:B---3--:R-:W-:-:S05]  /*98130*/  FMUL R0, R8, R0 ;  /* 0x0000000008007220 */ /* 0x008fca0000400000 */
[----:B------:R0:W-:Y:S01]  /*98140*/  STL [R1+0x460], R0 ;  /* 0x0004600001007387 */ /* 0x0001e20000100800 */
[----:B-----5:R-:W-:-:S03]  /*98150*/  FMUL R3, R8, R3 ;  /* 0x0000000308037220 */ /* 0x020fc60000400000 */
[----:B0-----:R-:W3:Y:S02]  /*98160*/  LDL.LU R0, [R1+0x800] ;  /* 0x0008000001007983 */ /* 0x001ee40000300800 */
[----:B------:R0:W-:Y:S02]  /*98170*/  STL [R1+0x45c], R3 ;  /* 0x00045c0301007387 */ /* 0x0001e40000100800 */
[----:B0-----:R-:W5:Y:S01]  /*98180*/  LDL.LU R3, [R1+0x2dc4] ;  /* 0x002dc40001037983 */ /* 0x001f620000300800 */
[C---:B--2---:R-:W-:Y:S02]  /*98190*/  FMUL R12, R8.reuse, R12 ;  /* 0x0000000c080c7220 */ /* 0x044fe40000400000 */
[C---:B------:R-:W-:Y:S02]  /*981a0*/  FMUL R7, R8.reuse, R7 ;  /* 0x0000000708077220 */ /* 0x040fe40000400000 */
[C---:B----4-:R-:W-:Y:S02]  /*981b0*/  FMUL R28, R8.reuse, R28 ;  /* 0x0000001c081c7220 */ /* 0x050fe40000400000 */
[C---:B------:R-:W-:Y:S01]  /*981c0*/  FMUL R13, R8.reuse, R13 ;  /* 0x0000000d080d7220 */ /* 0x040fe20000400000 */
[----:B------:R0:W-:Y:S01]  /*981d0*/  STL [R1+0x35c], R12 ;  /* 0x00035c0c01007387 */ /* 0x0001e20000100800 */
[----:B------:R-:W-:-:S03]  /*981e0*/  FMUL R6, R8, R6 ;  /* 0x0000000608067220 */ /* 0x000fc60000400000 */
[----:B0-----:R-:W2:Y:S01]  /*981f0*/  LDL.LU R12, [R1+0x2dc0] ;  /* 0x002dc000010c7983 */ /* 0x001ea20000300800 */
[----:B------:R-:W-:Y:S02]  /*98200*/  STL [R1+0x358], R7 ;  /* 0x0003580701007387 */ /* 0x000fe40000100800 */
[----:B------:R-:W-:Y:S02]  /*98210*/  STL [R1+0x354], R28 ;  /* 0x0003541c01007387 */ /* 0x000fe40000100800 */
[----:B------:R-:W-:Y:S01]  /*98220*/  STL [R1+0x350], R13 ;  /* 0x0003500d01007387 */ /* 0x000fe20000100800 */
[----:B------:R0:W-:Y:S02]  /*98230*/  STL [R1+0x34c], R6 ;  /* 0x00034c0601007387 */ /* 0x0001e40000100800 */
[C---:B0-----:R-:W-:Y:S02]  /*98240*/  FMUL R6, R8.reuse, R25 ;  /* 0x0000001908067220 */ /* 0x041fe40000400000 */
[----:B------:R-:W-:-:S02]  /*98250*/  FMUL R25, R8, R5 ;  /* 0x0000000508197220 */ /* 0x000fc40000400000 */
[C---:B------:R-:W-:Y:S01]  /*98260*/  FMUL R5, R8.reuse, R29 ;  /* 0x0000001d08057220 */ /* 0x040fe20000400000 */
[----:B------:R0:W-:Y:S02]  /*98270*/  STL [R1+0x348], R6 ;  /* 0x0003480601007387 */ /* 0x0001e40000100800 */
[----:B------:R-:W-:Y:S02]  /*98280*/  STL [R1+0x344], R25 ;  /* 0x0003441901007387 */ /* 0x000fe40000100800 */
[----:B------:R1:W-:Y:S02]  /*98290*/  STL [R1+0x340], R5 ;  /* 0x0003400501007387 */ /* 0x0003e40000100800 */
[C---:B0-----:R-:W-:Y:S02]  /*982a0*/  FMUL R6, R8.reuse, R16 ;  /* 0x0000001008067220 */ /* 0x041fe40000400000 */
[C---:B------:R-:W-:Y:S02]  /*982b0*/  FMUL R16, R8.reuse, R20 ;  /* 0x0000001408107220 */ /* 0x040fe40000400000 */
[C---:B-1----:R-:W-:Y:S01]  /*982c0*/  FMUL R5, R8.reuse, R9 ;  /* 0x0000000908057220 */ /* 0x042fe20000400000 */
[----:B------:R0:W-:Y:S02]  /*982d0*/  STL [R1+0xf8], R6 ;  /* 0x0000f80601007387 */ /* 0x0001e40000100800 */
[----:B------:R1:W-:Y:S02]  /*982e0*/  STL [R1+0xf4], R16 ;  /* 0x0000f41001007387 */ /* 0x0003e40000100800 */
[----:B------:R-:W-:-:S02]  /*982f0*/  FMUL R9, R8, R10 ;  /* 0x0000000a08097220 */ /* 0x000fc40000400000 */
[C---:B0-----:R-:W-:Y:S02]  /*98300*/  FMUL R6, R8.reuse, R14 ;  /* 0x0000000e08067220 */ /* 0x041fe40000400000 */
[----:B------:R-:W4:Y:S01]  /*98310*/  LDL.LU R14, [R1+0x804] ;  /* 0x00080400010e7983 */ /* 0x000f220000300800 */
[----:B------:R0:W-:Y:S02]  /*98320*/  STL [R1+0xf0], R5 ;  /* 0x0000f00501007387 */ /* 0x0001e40000100800 */
[----:B------:R0:W-:Y:S02]  /*98330*/  STL [R1+0xec], R6 ;  /* 0x0000ec0601007387 */ /* 0x0001e40000100800 */
[C---:B-1----:R-:W-:Y:S02]  /*98340*/  FMUL R16, R8.reuse, R19 ;  /* 0x0000001308107220 */ /* 0x042fe40000400000 */
[C---:B0-----:R-:W-:Y:S02]  /*98350*/  FMUL R5, R8.reuse, R11 ;  /* 0x0000000b08057220 */ /* 0x041fe40000400000 */
[----:B------:R-:W-:-:S02]  /*98360*/  FMUL R6, R8, R21 ;  /* 0x0000001508067220 */ /* 0x000fc40000400000 */
[C---:B------:R-:W-:Y:S01]  /*98370*/  FMUL R17, R8.reuse, R17 ;  /* 0x0000001108117220 */ /* 0x040fe20000400000 */
[----:B------:R0:W-:Y:S01]  /*98380*/  STL [R1+0xe8], R5 ;  /* 0x0000e80501007387 */ /* 0x0001e20000100800 */
[----:B------:R1:W-:Y:S02]  /*98390*/  STL [R1+0xe4], R9 ;  /* 0x0000e40901007387 */ /* 0x0003e40000100800 */
[C---:B------:R-:W-:Y:S02]  /*983a0*/  FMUL R11, R8.reuse, R15 ;  /* 0x0000000f080b7220 */ /* 0x040fe40000400000 */
[----:B------:R-:W-:Y:S01]  /*983b0*/  STL [R1+0xe0], R6 ;  /* 0x0000e00601007387 */ /* 0x000fe20000100800 */
[----:B------:R-:W-:Y:S01]  /*983c0*/  MOV R28, c[0x0][0x1c8] ;  /* 0x00007200001c7a02 */ /* 0x000fe20000000f00 */
[----:B0-----:R-:W-:-:S05]  /*983d0*/  FMUL R5, R8, R22 ;  /* 0x0000001608057220 */ /* 0x001fca0000400000 */
[----:B------:R-:W-:Y:S01]  /*983e0*/  STL [R1+0xdc], R5 ;  /* 0x0000dc0501007387 */ /* 0x000fe20000100800 */
[----:B------:R-:W-:Y:S02]  /*983f0*/  STL.64 [R1+0x2d50], R16 ;  /* 0x002d501001007387 */ /* 0x000fe40000100a00 */
[----:B------:R-:W-:Y:S02]  /*98400*/  IMAD R13, R28, 0x194, RZ ;  /* 0x000001941c0d7824 */ /* 0x000fe400078e02ff */
[----:B------:R-:W-:-:S05]  /*98410*/  FMUL R10, R8, R18 ;  /* 0x00000012080a7220 */ /* 0x000fca0000400000 */
[----:B------:R-:W-:Y:S01]  /*98420*/  STL.64 [R1+0x2d58], R10 ;  /* 0x002d580a01007387 */ /* 0x000fe20000100a00 */
[----:B-1----:R-:W-:-:S05]  /*98430*/  FMUL R9, R8, R23 ;  /* 0x0000001708097220 */ /* 0x002fca0000400000 */
[----:B------:R-:W-:Y:S01]  /*98440*/  STL [R1+0x2d6c], R9 ;  /* 0x002d6c0901007387 */ /* 0x000fe20000100800 */
[----:B------:R-:W-:-:S05]  /*98450*/  FMUL R18, R8, R26 ;  /* 0x0000001a08127220 */ /* 0x000fca0000400000 */
[----:B------:R-:W-:Y:S01]  /*98460*/  STL [R1+0x2d70], R18 ;  /* 0x002d701201007387 */ /* 0x000fe20000100800 */
[----:B------:R-:W-:-:S05]  /*98470*/  FMUL R19, R8, R27 ;  /* 0x0000001b08137220 */ /* 0x000fca0000400000 */
[----:B------:R-:W-:Y:S01]  /*98480*/  STL [R1+0x2d74], R19 ;  /* 0x002d741301007387 */ /* 0x000fe20000100800 */
[----:B------:R-:W4:Y:S02]  /*98490*/  LDL.LU R21, [R1+0x808] ;  /* 0x0008080001157983 */ /* 0x000f240000300800 */
[----:B------:R-:W4:Y:S02]  /*984a0*/  LDL.LU R22, [R1+0x80c] ;  /* 0x00080c0001167983 */ /* 0x000f240000300800 */
[----:B------:R-:W4:Y:S01]  /*984b0*/  LDL.LU R15, [R1+0x810] ;  /* 0x00081000010f7983 */ /* 0x000f220000300800 */
[----:B------:R-:W4:Y:S01]  /*984c0*/  LDL.LU R23, [R1+0x814] ;  /* 0x0008140001177983 */ /* 0x000f220000300800 */
[----:B---3--:R-:W-:Y:S02]  /*984d0*/  FMUL R8, R8, R0 ;  /* 0x0000000008087220 */ /* 0x008fe40000400000 */
[----:B------:R-:W-:-:S03]  /*984e0*/  IMAD R0, R28, 0x196, RZ ;  /* 0x000001961c007824 */ /* 0x000fc600078e02ff */
[----:B------:R-:W-:Y:S02]  /*984f0*/  STL [R1+0x2d78], R8 ;  /* 0x002d780801007387 */ /* 0x000fe40000100800 */
[----:B------:R-:W-:Y:S02]  /*98500*/  STL [R1+0x2dbc], R0 ;  /* 0x002dbc0001007387 */ /* 0x000fe40000100800 */
[----:B------:R-:W3:Y:S01]  /*98510*/  LDL.LU R27, [R1+0x818] ;  /* 0x00081800011b7983 */ /* 0x000ee20000300800 */
[----:B-----5:R-:W-:-:S05]  /*98520*/  LEA.HI.X.SX32 R25, R13, R3, 0x1, P5 ;  /* 0x000000030d197211 */ /* 0x020fca00028f0eff */
[----:B------:R0:W-:Y:S04]  /*98530*/  STL.64 [R1+0x9d0], R24 ;  /* 0x0009d01801007387 */ /* 0x0001e80000100a00 */
[----:B0-----:R-:W5:Y:S01]  /*98540*/  LDL.LU R24, [R1+0x81c] ;  /* 0x00081c0001187983 */ /* 0x001f620000300800 */
[----:B------:R-:W5:Y:S02]  /*98550*/  LDL.LU R25, [R1+0x820] ;  /* 0x0008200001197983 */ /* 0x000f640000300800 */
[----:B------:R-:W5:Y:S02]  /*98560*/  LDL.LU R0, [R1+0x824] ;  /* 0x0008240001007983 */ /* 0x000f640000300800 */
[----:B------:R-:W-:Y:S01]  /*98570*/  IMAD.MOV.U32 R7, RZ, RZ, c[0x0][0x1c8] ;  /* 0x00007200ff077624 */ /* 0x000fe200078e00ff */
[----:B------:R-:W5:Y:S01]  /*98580*/  LDL.LU R28, [R1+0x828] ;  /* 0x00082800011c7983 */ /* 0x000f620000300800 */
[----:B--2---:R0:W1:Y:S02]  /*98590*/  MUFU.RCP R26, R12 ;  /* 0x0000000c001a7308 */ /* 0x0040640000001000 */
[----:B------:R-:W-:-:S05]  /*985a0*/  IMAD R7, R7, 0x32a, RZ ;  /* 0x0000032a07077824 */ /* 0x000fca00078e02ff */
[----:B------:R-:W-:Y:S01]  /*985b0*/  IADD3 R8, P5, R7, R2, RZ ;  /* 0x0000000207087210 */ /* 0x000fe20007fbe0ff */
[----:B----4-:R-:W-:-:S05]  /*985c0*/  FMUL R5, R4, R14 ;  /* 0x0000000e04057220 */ /* 0x010fca0000400000 */
[----:B------:R2:W-:Y:S01]  /*985d0*/  STL [R1+0x450], R5 ;  /* 0x0004500501007387 */ /* 0x0005e20000100800 */
[----:B------:R-:W4:Y:S02]  /*985e0*/  LDL.LU R14, [R1+0x834] ;  /* 0x00083400010e7983 */ /* 0x000f240000300800 */
[----:B0-----:R-:W4:Y:S02]  /*985f0*/  LDL.LU R12, [R1+0x838] ;  /* 0x00083800010c7983 */ /* 0x001f240000300800 */
[----:B------:R-:W4:Y:S01]  /*98600*/  LDL.LU R9, [R1+0x83c] ;  /* 0x00083c0001097983 */ /* 0x000f220000300800 */
[----:B------:R-:W4:Y:S01]  /*98610*/  LDL R7, [R1+0x844] ;  /* 0x0008440001077983 */ /* 0x000f220000100800 */
        /* <DEDUP_REMOVED lines=8> */
[----:B--2---:R-:W2:Y:S02]  /*986a0*/  LDL.LU R5, [R1+0x930] ;  /* 0x0009300001057983 */ /* 0x004ea40000300800 */
[----:B------:R-:W2:Y:S02]  /*986b0*/  LDL.LU R29, [R1+0x934] ;  /* 0x00093400011d7983 */ /* 0x000ea40000300800 */
[----:B------:R-:W2:Y:S02]  /*986c0*/  LDL.LU R20, [R1+0x940] ;  /* 0x0009400001147983 */ /* 0x000ea40000300800 */
[----:B------:R-:W-:-:S02]  /*986d0*/  FMUL R21, R4, R21 ;  /* 0x0000001504157220 */ /* 0x000fc40000400000 */
[C---:B------:R-:W-:Y:S02]  /*986e0*/  FMUL R22, R4.reuse, R22 ;  /* 0x0000001604167220 */ /* 0x040fe40000400000 */
[C---:B------:R-:W-:Y:S02]  /*986f0*/  FMUL R15, R4.reuse, R15 ;  /* 0x0000000f040f7220 */ /* 0x040fe40000400000 */
[C---:B------:R-:W-:Y:S01]  /*98700*/  FMUL R23, R4.reuse, R23 ;  /* 0x0000001704177220 */ /* 0x040fe20000400000 */
[----:B------:R0:W-:Y:S04]  /*98710*/  STL [R1+0x44c], R21 ;  /* 0x00044c1501007387 */ /* 0x0001e80000100800 */
[----:B0-----:R-:W2:Y:S01]  /*98720*/  LDL.LU R21, [R1+0x944] ;  /* 0x0009440001157983 */ /* 0x001ea20000300800 */
[----:B------:R0:W-:Y:S03]  /*98730*/  STL [R1+0x448], R22 ;  /* 0x0004481601007387 */ /* 0x0001e60000100800 */
[----:B0-----:R-:W2:Y:S01]  /*98740*/  LDL.LU R22, [R1+0x950] ;  /* 0x0009500001167983 */ /* 0x001ea20000300800 */
[----:B------:R0:W-:Y:S03]  /*98750*/  STL [R1+0x444], R15 ;  /* 0x0004440f01007387 */ /* 0x0001e60000100800 */
[----:B0-----:R-:W2:Y:S01]  /*98760*/  LDL.LU R15, [R1+0x954] ;  /* 0x00095400010f7983 */ /* 0x001ea20000300800 */
[----:B------:R0:W-:Y:S03]  /*98770*/  STL [R1+0x440], R23 ;  /* 0x0004401701007387 */ /* 0x0001e60000100800 */
[----:B0-----:R-:W2:Y:S01]  /*98780*/  LDL.LU R23, [R1+0xbc0] ;  /* 0x000bc00001177983 */ /* 0x001ea20000300800 */
[----:B---3--:R-:W-:-:S05]  /*98790*/  FMUL R27, R4, R27 ;  /* 0x0000001b041b7220 */ /* 0x008fca0000400000 */
[----:B------:R0:W-:Y:S04]  /*987a0*/  STL [R1+0x43c], R27 ;  /* 0x00043c1b01007387 */ /* 0x0001e80000100800 */
[----:B0-----:R-:W3:Y:S01]  /*987b0*/  LDL.LU R27, [R1+0xbc4] ;  /* 0x000bc400011b7983 */ /* 0x001ee20000300800 */
[C---:B-----5:R-:W-:Y:S02]  /*987c0*/  FMUL R24, R4.reuse, R24 ;  /* 0x0000001804187220 */ /* 0x060fe40000400000 */
[C---:B------:R-:W-:Y:S02]  /*987d0*/  FMUL R25, R4.reuse, R25 ;  /* 0x0000001904197220 */ /* 0x040fe40000400000 */
[C---:B------:R-:W-:Y:S01]  /*987e0*/  FMUL R0, R4.reuse, R0 ;  /* 0x0000000004007220 */ /* 0x040fe20000400000 */
[----:B------:R0:W-:Y:S04]  /*987f0*/  STL [R1+0x438], R24 ;  /* 0x0004381801007387 */ /* 0x0001e80000100800 */
[----:B0-----:R-:W5:Y:S01]  /*98800*/  LDL.LU R24, [R1+0xbc8] ;  /* 0x000bc80001187983 */ /* 0x001f620000300800 */
[----:B------:R0:W-:Y:S03]  /*98810*/  STL [R1+0x434], R25 ;  /* 0x0004341901007387 */ /* 0x0001e60000100800 */
[----:B0-----:R-:W5:Y:S01]  /*98820*/  LDL.LU R25, [R1+0xbcc] ;  /* 0x000bcc0001197983 */ /* 0x001f620000300800 */
[----:B------:R0:W-:Y:S03]  /*98830*/  STL [R1+0x31c], R0 ;  /* 0x00031c0001007387 */ /* 0x0001e60000100800 */
[----:B0-----:R-:W5:Y:S01]  /*98840*/  LDL.LU R0, [R1+0x2dbc] ;  /* 0x002dbc0001007983 */ /* 0x001f620000300800 */
[----:B------:R-:W-:-:S05]  /*98850*/  FMUL R28, R4, R28 ;  /* 0x0000001c041c7220 */ /* 0x000fca0000400000 */
[----:B------:R-:W-:Y:S01]  /*98860*/  STL [R1+0x318], R28 ;  /* 0x0003181c01007387 */ /* 0x000fe20000100800 */
[C---:B----4-:R-:W-:Y:S02]  /*98870*/  FMUL R14, R4.reuse, R14 ;  /* 0x0000000e040e7220 */ /* 0x050fe40000400000 */
[C---:B------:R-:W-:Y:S02]  /*98880*/  FMUL R12, R4.reuse, R12 ;  /* 0x0000000c040c7220 */ /* 0x040fe40000400000 */
[C---:B------:R-:W-:Y:S01]  /*98890*/  FMUL R9, R4.reuse, R9 ;  /* 0x0000000904097220 */ /* 0x040fe20000400000 */
[----:B------:R-:W-:Y:S02]  /*988a0*/  STL [R1+0x314], R14 ;  /* 0x0003140e01007387 */ /* 0x000fe40000100800 */
[----:B------:R0:W-:Y:S02]  /*988b0*/  STL [R1+0x310], R12 ;  /* 0x0003100c01007387 */ /* 0x0001e40000100800 */
[----:B------:R4:W-:Y:S02]  /*988c0*/  STL [R1+0x30c], R9 ;  /* 0x00030c0901007387 */ /* 0x0009e40000100800 */
[----:B0-----:R-:W-:-:S02]  /*988d0*/  FMUL R12, R4, R7 ;  /* 0x00000007040c7220 */ /* 0x001fc40000400000 */
[C---:B----4-:R-:W-:Y:S02]  /*988e0*/  FMUL R9, R4.reuse, R13 ;  /* 0x0000000d04097220 */ /* 0x050fe40000400000 */
[C---:B------:R-:W-:Y:S01]  /*988f0*/  FMUL R7, R4.reuse, R19 ;  /* 0x0000001304077220 */ /* 0x040fe20000400000 */
[----:B------:R0:W-:Y:S02]  /*98900*/  STL [R1+0x308], R12 ;  /* 0x0003080c01007387 */ /* 0x0001e40000100800 */
[----:B------:R4:W-:Y:S02]  /*98910*/  STL [R1+0x304], R9 ;  /* 0x0003040901007387 */ /* 0x0009e40000100800 */
[----:B------:R1:W-:Y:S02]  /*98920*/  STL [R1+0x300], R7 ;  /* 0x0003000701007387 */ /* 0x0003e40000100800 */
[C---:B0-----:R-:W-:Y:S02]  /*98930*/  FMUL R12, R4.reuse, R18 ;  /* 0x00000012040c7220 */ /* 0x041fe40000400000 */
[----:B----4-:R-:W-:-:S02]  /*98940*/  FMUL R9, R4, R10 ;  /* 0x0000000a04097220 */ /* 0x010fc40000400000 */
[C---:B-1----:R-:W-:Y:S02]  /*98950*/  FMUL R7, R4.reuse, R11 ;  /* 0x0000000b04077220 */ /* 0x042fe40000400000 */
[C---:B------:R-:W-:Y:S01]  /*98960*/  FMUL R10, R4.reuse, R16 ;  /* 0x00000010040a7220 */ /* 0x040fe20000400000 */
[----:B------:R-:W-:Y:S01]  /*98970*/  STL [R1+0xc0], R12 ;  /* 0x0000c00c01007387 */ /* 0x000fe20000100800 */
[----:B------:R0:W-:Y:S02]  /*98980*/  STL [R1+0xbc], R9 ;  /* 0x0000bc0901007387 */ /* 0x0001e40000100800 */
[----:B------:R1:W-:Y:S02]  /*98990*/  STL [R1+0xb8], R7 ;  /* 0x0000b80701007387 */ /* 0x0003e40000100800 */
[C---:B--2---:R-:W-:Y:S01]  /*989a0*/  FMUL R20, R4.reuse, R20 ;  /* 0x0000001404147220 */ /* 0x044fe20000400000 */
[----:B------:R-:W-:Y:S01]  /*989b0*/  STL [R1+0xb4], R10 ;  /* 0x0000b40a01007387 */ /* 0x000fe20000100800 */
[----:B------:R-:W-:Y:S01]  /*989c0*/  MOV R28, c[0x0][0x1c8] ;  /* 0x00007200001c7a02 */ /* 0x000fe20000000f00 */
[----:B0-----:R-:W-:-:S02]  /*989d0*/  FMUL R9, R4, R17 ;  /* 0x0000001104097220 */ /* 0x001fc40000400000 */
[C---:B-1----:R-:W-:Y:S02]  /*989e0*/  FMUL R7, R4.reuse, R6 ;  /* 0x0000000604077220 */ /* 0x042fe40000400000 */
[C---:B------:R-:W-:Y:S02]  /*989f0*/  FMUL R6, R4.reuse, R5 ;  /* 0x0000000504067220 */ /* 0x040fe40000400000 */
[----:B------:R-:W-:Y:S01]  /*98a00*/  FMUL R5, R4, R29 ;  /* 0x0000001d04057220 */ /* 0x000fe20000400000 */
[----:B------:R0:W-:Y:S01]  /*98a10*/  STL [R1+0xb0], R9 ;  /* 0x0000b00901007387 */ /* 0x0001e20000100800 */
[----:B------:R1:W-:Y:S02]  /*98a20*/  STL [R1+0xac], R7 ;  /* 0x0000ac0701007387 */ /* 0x0003e40000100800 */
[----:B------:R2:W-:Y:S02]  /*98a30*/  STL [R1+0xa8], R6 ;  /* 0x0000a80601007387 */ /* 0x0005e40000100800 */
[----:B------:R-:W-:Y:S01]  /*98a40*/  STL [R1+0x2d7c], R20 ;  /* 0x002d7c1401007387 */ /* 0x000fe20000100800 */
[----:B------:R4:W-:Y:S01]  /*98a50*/  STL [R1+0xa4], R5 ;  /* 0x0000a40501007387 */ /* 0x0009e20000100800 */
[----:B------:R-:W-:-:S02]  /*98a60*/  IMAD R14, R28, 0x195, RZ ;  /* 0x000001951c0e7824 */ /* 0x000fc400078e02ff */
[C---:B------:R-:W-:Y:S02]  /*98a70*/  IMAD R17, R28.reuse, 0xcb, RZ ;  /* 0x000000cb1c117824 */ /* 0x040fe400078e02ff */
[----:B------:R-:W-:Y:S01]  /*98a80*/  IMAD R16, R28, 0x32c, RZ ;  /* 0x0000032c1c107824 */ /* 0x000fe200078e02ff */
[----:B0-----:R-:W-:Y:S01]  /*98a90*/  LEA.HI.X.SX32 R9, R14, R3, 0x1, P5 ;  /* 0x000000030e097211 */ /* 0x001fe200028f0eff */
[----:B-1----:R-:W-:-:S05]  /*98aa0*/  FMUL R7, R4, R21 ;  /* 0x0000001504077220 */ /* 0x002fca0000400000 */
[----:B------:R-:W-:Y:S01]  /*98ab0*/  STL [R1+0x2d80], R7 ;  /* 0x002d800701007387 */ /* 0x000fe20000100800 */
[----:B------:R-:W-:-:S05]  /*98ac0*/  FMUL R21, R4, R22 ;  /* 0x0000001604157220 */ /* 0x000fca0000400000 */
[----:B------:R-:W-:Y:S01]  /*98ad0*/  STL [R1+0x2d84], R21 ;  /* 0x002d841501007387 */ /* 0x000fe20000100800 */
[----:B--2---:R-:W-:-:S05]  /*98ae0*/  FMUL R6, R4, R15 ;  /* 0x0000000f04067220 */ /* 0x004fca0000400000 */
[----:B------:R-:W-:Y:S01]  /*98af0*/  STL [R1+0x2d88], R6 ;  /* 0x002d880601007387 */ /* 0x000fe20000100800 */
[----:B----4-:R-:W-:-:S05]  /*98b00*/  FMUL R5, R4, R23 ;  /* 0x0000001704057220 */ /* 0x010fca0000400000 */
[----:B------:R-:W-:Y:S01]  /*98b10*/  STL [R1+0x2d8c], R5 ;  /* 0x002d8c0501007387 */ /* 0x000fe20000100800 */
[----:B---3--:R-:W-:-:S05]  /*98b20*/  FMUL R22, R4, R27 ;  /* 0x0000001b04167220 */ /* 0x008fca0000400000 */
[----:B------:R-:W-:Y:S01]  /*98b30*/  STL [R1+0x2d90], R22 ;  /* 0x002d901601007387 */ /* 0x000fe20000100800 */
[----:B-----5:R-:W-:-:S05]  /*98b40*/  FMUL R23, R4, R24 ;  /* 0x0000001804177220 */ /* 0x020fca0000400000 */
[----:B------:R-:W-:Y:S01]  /*98b50*/  STL [R1+0x2d94], R23 ;  /* 0x002d941701007387 */ /* 0x000fe20000100800 */
[----:B------:R-:W-:-:S05]  /*98b60*/  FMUL R4, R4, R25 ;  /* 0x0000001904047220 */ /* 0x000fca0000400000 */
[----:B------:R-:W-:Y:S01]  /*98b70*/  STL [R1+0x2d98], R4 ;  /* 0x002d980401007387 */ /* 0x000fe20000100800 */
[----:B------:R-:W-:Y:S02]  /*98b80*/  STL [R1+0x2d9c], R17 ;  /* 0x002d9c1101007387 */ /* 0x000fe40000100800 */
[----:B------:R-:W-:Y:S01]  /*98b90*/  STL [R1+0x2da0], R16 ;  /* 0x002da01001007387 */ /* 0x000fe20000100800 */
[----:B------:R-:W-:-:S05]  /*98ba0*/  IADD3 R10, P5, R0, R2, RZ ;  /* 0x00000002000a7210 */ /* 0x000fca0007fbe0ff */
[----:B------:R0:W-:Y:S04]  /*98bb0*/  STL [R1+0x2dac], R10 ;  /* 0x002dac0a01007387 */ /* 0x0001e80000100800 */
[----:B0-----:R-:W2:Y:S01]  /*98bc0*/  LDL.LU R10, [R1+0x848] ;  /* 0x00084800010a7983 */ /* 0x001ea20000300800 */
[----:B------:R-:W-:Y:S03]  /*98bd0*/  STL.64 [R1+0x9c8], R8 ;  /* 0x0009c80801007387 */ /* 0x000fe60000100a00 */
[----:B--2---:R0:W-:Y:S04]  /*98be0*/  STL [R1+0x2db0], R10 ;  /* 0x002db00a01007387 */ /* 0x0041e80000100800 */
[----:B0-----:R-:W2:Y:S04]  /*98bf0*/  LDL.LU R10, [R1+0x840] ;  /* 0x00084000010a7983 */ /* 0x001ea80000300800 */
[----:B--2---:R0:W-:Y:S04]  /*98c00*/  STL [R1+0x2db4], R10 ;  /* 0x002db40a01007387 */ /* 0x0041e80000100800 */
[----:B0-----:R-:W2:Y:S04]  /*98c10*/  LDL.LU R10, [R1+0x830] ;  /* 0x00083000010a7983 */ /* 0x001ea80000300800 */
[----:B--2---:R0:W-:Y:S04]  /*98c20*/  STL [R1+0x2db8], R10 ;  /* 0x002db80a01007387 */ /* 0x0041e80000100800 */
[----:B0-----:R-:W2:Y:S01]  /*98c30*/  LDL.LU R10, [R1+0x82c] ;  /* 0x00082c00010a7983 */ /* 0x001ea20000300800 */
[----:B------:R0:W-:Y:S03]  /*98c40*/  STL [R1+0x2da8], R2 ;  /* 0x002da80201007387 */ /* 0x0001e60000100800 */
[----:B0-----:R-:W3:Y:S01]  /*98c50*/  LDL.LU R2, [R1+0x850] ;  /* 0x0008500001027983 */ /* 0x001ee20000300800 */
[----:B------:R0:W-:Y:S03]  /*98c60*/  STL [R1+0x2da4], R3 ;  /* 0x002da40301007387 */ /* 0x0001e60000100800 */
[----:B0-----:R-:W4:Y:S01]  /*98c70*/  LDL.LU R3, [R1+0x858] ;  /* 0x0008580001037983 */ /* 0x001f220000300800 */
[----:B------:R-:W5:Y:S02]  /*98c80*/  LDL.LU R16, [R1+0x860] ;  /* 0x0008600001107983 */ /* 0x000f640000300800 */
        /* <DEDUP_REMOVED lines=24> */
[----:B--2---:R-:W-:-:S05]  /*98e10*/  FMUL R10, R26, R10 ;  /* 0x0000000a1a0a7220 */ /* 0x004fca0000400000 */
[----:B------:R0:W-:Y:S04]  /*98e20*/  STL [R1+0x3f0], R10 ;  /* 0x0003f00a01007387 */ /* 0x0001e80000100800 */
[----:B0-----:R-:W2:Y:S02]  /*98e30*/  LDL.LU R10, [R1+0x2db8] ;  /* 0x002db800010a7983 */ /* 0x001ea40000300800 */
[----:B--2---:R-:W-:-:S05]  /*98e40*/  FMUL R10, R26, R10 ;  /* 0x0000000a1a0a7220 */ /* 0x004fca0000400000 */
[----:B------:R0:W-:Y:S04]  /*98e50*/  STL [R1+0x3e8], R10 ;  /* 0x0003e80a01007387 */ /* 0x0001e80000100800 */
[----:B0-----:R-:W2:Y:S02]  /*98e60*/  LDL.LU R10, [R1+0x2db4] ;  /* 0x002db400010a7983 */ /* 0x001ea40000300800 */
        /* <DEDUP_REMOVED lines=11> */
[C---:B------:R-:W-:Y:S02]  /*98f20*/  FMUL R6, R26.reuse, R6 ;  /* 0x000000061a067220 */ /* 0x040fe40000400000 */
        /* <DEDUP_REMOVED lines=25> */
[----:B0-----:R-:W2:Y:S01]  /*990c0*/  LDL.LU R22, [R1+0x2d90] ;  /* 0x002d900001167983 */ /* 0x001ea20000300800 */
        /* <DEDUP_REMOVED lines=22> */
[----:B------:R-:W-:-:S02]  /*99230*/  FMUL R28, R26, R28 ;  /* 0x0000001c1a1c7220 */ /* 0x000fc40000400000 */
[C---:B------:R-:W-:Y:S02]  /*99240*/  FMUL R11, R26.reuse, R11 ;  /* 0x0000000b1a0b7220 */ /* 0x040fe40000400000 */
[C---:B------:R-:W-:Y:S02]  /*99250*/  FMUL R24, R26.reuse, R24 ;  /* 0x000000181a187220 */ /* 0x040fe40000400000 */
[C---:B------:R-:W-:Y:S02]  /*99260*/  FMUL R15, R26.reuse, R15 ;  /* 0x0000000f1a0f7220 */ /* 0x040fe40000400000 */
[C---:B------:R-:W-:Y:S01]  /*99270*/  FMUL R12, R26.reuse, R12 ;  /* 0x0000000c1a0c7220 */ /* 0x040fe20000400000 */
[----:B------:R0:W-:Y:S01]  /*99280*/  STL [R1+0x88], R28 ;  /* 0x0000881c01007387 */ /* 0x0001e20000100800 */
[C---:B------:R-:W-:Y:S02]  /*99290*/  FMUL R27, R26.reuse, R27 ;  /* 0x0000001b1a1b7220 */ /* 0x040fe40000400000 */
[----:B------:R-:W-:-:S02]  /*992a0*/  FMUL R14, R26, R14 ;  /* 0x0000000e1a0e7220 */ /* 0x000fc40000400000 */
[C---:B------:R-:W-:Y:S02]  /*992b0*/  FMUL R25, R26.reuse, R25 ;  /* 0x000000191a197220 */ /* 0x040fe40000400000 */
[----:B------:R-:W-:Y:S01]  /*992c0*/  FMUL R13, R26, R13 ;  /* 0x0000000d1a0d7220 */ /* 0x000fe20000400000 */
[----:B------:R4:W-:Y:S01]  /*992d0*/  STL [R1+0x84], R11 ;  /* 0x0000840b01007387 */ /* 0x0009e20000100800 */
[----:B0-----:R-:W-:Y:S02]  /*992e0*/  MOV R28, c[0x0][0x1c8] ;  /* 0x00007200001c7a02 */ /* 0x001fe40000000f00 */
[----:B------:R-:W-:Y:S01]  /*992f0*/  F2FP.BF16.PACK_AB R12, R12, R27 ;  /* 0x0000001b0c0c723e */ /* 0x000fe200000010ff */
[----:B--2---:R-:W-:Y:S02]  /*99300*/  FMUL R26, R26, R0 ;  /* 0x000000001a1a7220 */ /* 0x004fe40000400000 */
[----:B------:R-:W2:Y:S01]  /*99310*/  LDL.LU R0, [R1+0x2d60] ;  /* 0x002d600001007983 */ /* 0x000ea20000300800 */
[----:B----4-:R-:W-:Y:S01]  /*99320*/  LEA.HI.X.SX32 R11, R17, R3, 0x1, P5 ;  /* 0x00000003110b7211 */ /* 0x010fe200028f0eff */
[----:B------:R-:W-:Y:S01]  /*99330*/  IMAD R17, R28, 0x196, RZ ;  /* 0x000001961c117824 */ /* 0x000fe200078e02ff */
[----:B---3--:R-:W-:Y:S01]  /*99340*/  IADD3 R16, P5, R16, R2, RZ ;  /* 0x0000000210107210 */ /* 0x008fe20007fbe0ff */
[----:B------:R-:W-:-:S03]  /*99350*/  IMAD R27, R28, 0x32e, RZ ;  /* 0x0000032e1c1b7824 */ /* 0x000fc600078e02ff */
[----:B------:R-:W-:Y:S01]  /*99360*/  LEA.HI.X.SX32 R17, R17, R3, 0x1, P5 ;  /* 0x0000000311117211 */ /* 0x000fe200028f0eff */
[----:B------:R0:W-:Y:S01]  /*99370*/  STL.64 [R1+0x9a0], R10 ;  /* 0x0009a00a01007387 */ /* 0x0001e20000100a00 */
[----:B------:R-:W-:Y:S01]  /*99380*/  F2FP.BF16.PACK_AB R13, R13, R26 ;  /* 0x0000001a0d0d723e */ /* 0x000fe200000010ff */
[----:B------:R-:W-:Y:S01]  /*99390*/  IMAD R26, R28, 0x197, RZ ;  /* 0x000001971c1a7824 */ /* 0x000fe200078e02ff */
[----:B------:R-:W-:Y:S01]  /*993a0*/  F2FP.BF16.PACK_AB R14, R14, R25 ;  /* 0x000000190e0e723e */ /* 0x000fe200000010ff */
[----:B------:R-:W-:Y:S01]  /*993b0*/  IMAD.SHL.U32 R25, R28, 0x2, RZ ;  /* 0x000000021c197824 */ /* 0x000fe200078e00ff */
[----:B0-----:R-:W3:Y:S01]  /*993c0*/  LDL.LU.64 R10, [R1+0x2d58] ;  /* 0x002d5800010a7983 */ /* 0x001ee20000300a00 */
[----:B------:R0:W-:Y:S01]  /*993d0*/  STL.64 [R1+0x9b0], R16 ;  /* 0x0009b01001007387 */ /* 0x0001e20000100a00 */
[----:B------:R-:W-:Y:S02]  /*993e0*/  F2FP.BF16.PACK_AB R15, R24, R15 ;  /* 0x0000000f180f723e */ /* 0x000fe400000010ff */
[----:B0-----:R-:W-:-:S04]  /*993f0*/  IADD3 R16, P5, R27, R2, RZ ;  /* 0x000000021b107210 */ /* 0x001fc80007fbe0ff */
[----:B------:R-:W-:-:S05]  /*99400*/  LEA.HI.X.SX32 R17, R26, R3, 0x1, P5 ;  /* 0x000000031a117211 */ /* 0x000fca00028f0eff */
[----:B------:R0:W-:Y:S02]  /*99410*/  STL.64 [R1+0x9a8], R16 ;  /* 0x0009a81001007387 */ /* 0x0001e40000100a00 */
[----:B0-----:R-:W-:-:S04]  /*99420*/  IADD3 R16, P5, R25, R2, RZ ;  /* 0x0000000219107210 */ /* 0x001fc80007fbe0ff */
[----:B------:R-:W-:-:S05]  /*99430*/  LEA.HI.X.SX32 R17, R28, R3, 0x1, P5 ;  /* 0x000000031c117211 */ /* 0x000fca00028f0eff */
[----:B------:R-:W-:Y:S01]  /*99440*/  STL.64 [R1+0x998], R16 ;  /* 0x0009981001007387 */ /* 0x000fe20000100a00 */
[----:B------:R-:W-:Y:S02]  /*99450*/  F2FP.BF16.PACK_AB R6, R21, R6 ;  /* 0x000000061506723e */ /* 0x000fe400000010ff */
[----:B------:R-:W4:Y:S01]  /*99460*/  LDL.LU R21, [R1] ;  /* 0x0000000001157983 */ /* 0x000f220000300800 */
[----:B------:R-:W-:Y:S02]  /*99470*/  F2FP.BF16.PACK_AB R5, R5, R22 ;  /* 0x000000160505723e */ /* 0x000fe400000010ff */
[----:B-----5:R-:W-:Y:S01]  /*99480*/  F2FP.BF16.PACK_AB R4, R23, R4 ;  /* 0x000000041704723e */ /* 0x020fe200000010ff */
[----:B--2---:R0:W-:Y:S02]  /*99490*/  STS.128 [R0], R12 ;  /* 0x0000000c00007388 */ /* 0x0041e40000000c00 */
[C---:B0-----:R-:W-:Y:S02]  /*994a0*/  LEA R14, P5, R28.reuse, R2, 0x2 ;  /* 0x000000021c0e7211 */ /* 0x041fe400078a10ff */
[----:B------:R-:W-:-:S02]  /*994b0*/  SHF.L.U32 R13, R28, 0x2, RZ ;  /* 0x000000021c0d7819 */ /* 0x000fc400000006ff */
[----:B------:R-:W-:Y:S01]  /*994c0*/  LEA.HI.X.SX32 R15, R25, R3, 0x1, P5 ;  /* 0x00000003190f7211 */ /* 0x000fe200028f0eff */
[----:B------:R-:W-:-:S04]  /*994d0*/  LEA R16, P5, R28, R2, 0x3 ;  /* 0x000000021c107211 */ /* 0x000fc800078a18ff */
[----:B------:R-:W-:Y:S01]  /*994e0*/  LEA.HI.X.SX32 R17, R13, R3, 0x1, P5 ;  /* 0x000000030d117211 */ /* 0x000fe200028f0eff */
[----:B------:R0:W-:Y:S01]  /*994f0*/  STL.64 [R1+0x990], R14 ;  /* 0x0009900e01007387 */ /* 0x0001e20000100a00 */
[----:B------:R-:W2:Y:S02]  /*99500*/  LDL.LU R25, [R1+0x8] ;  /* 0x0000080001197983 */ /* 0x000ea40000300800 */
[----:B------:R-:W2:Y:S01]  /*99510*/  LDL.LU R26, [R1+0x4] ;  /* 0x00000400011a7983 */ /* 0x000ea20000300800 */
[----:B------:R1:W-:Y:S01]  /*99520*/  STL.64 [R1+0x988], R16 ;  /* 0x0009881001007387 */ /* 0x0003e20000100a00 */
[----:B------:R-:W5:Y:S02]  /*99530*/  LDL.LU R22, [R1+0x10] ;  /* 0x0000100001167983 */ /* 0x000f640000300800 */
[----:B------:R-:W5:Y:S02]  /*99540*/  LDL.LU R23, [R1+0xc] ;  /* 0x00000c0001177983 */ /* 0x000f640000300800 */
[----:B------:R-:W-:-:S02]  /*99550*/  IMAD R12, R28, 0xe, RZ ;  /* 0x0000000e1c0c7824 */ /* 0x000fc400078e02ff */
[----:B0-----:R-:W-:-:S03]  /*99560*/  IMAD R14, R28, 0x7, RZ ;  /* 0x000000071c0e7824 */ /* 0x001fc600078e02ff */
[----:B-1----:R-:W-:-:S04]  /*99570*/  IADD3 R16, P5, R12, R2, RZ ;  /* 0x000000020c107210 */ /* 0x002fc80007fbe0ff */
[----:B------:R-:W-:Y:S02]  /*99580*/  LEA.HI.X.SX32 R17, R14, R3, 0x1, P5 ;  /* 0x000000030e117211 */ /* 0x000fe400028f0eff */
[C---:B------:R-:W-:Y:S01]  /*99590*/  SHF.L.U32 R15, R28.reuse, 0x3, RZ ;  /* 0x000000031c0f7819 */ /* 0x040fe200000006ff */
[----:B-----5:R-:W-:Y:S02]  /*995a0*/  STL.64 [R1+0x2d48], R22 ;  /* 0x002d481601007387 */ /* 0x020fe40000100a00 */
[----:B------:R0:W-:Y:S02]  /*995b0*/  STL.64 [R1+0x980], R16 ;  /* 0x0009801001007387 */ /* 0x0001e40000100a00 */
[----:B0-----:R-:W-:-:S04]  /*995c0*/  LEA R16, P5, R28, R2, 0x4 ;  /* 0x000000021c107211 */ /* 0x001fc800078a20ff */
[----:B------:R-:W-:-:S05]  /*995d0*/  LEA.HI.X.SX32 R17, R15, R3, 0x1, P5 ;  /* 0x000000030f117211 */ /* 0x000fca00028f0eff */
[----:B------:R0:W-:Y:S04]  /*995e0*/  STL.64 [R1+0x978], R16 ;  /* 0x0009781001007387 */ /* 0x0001e80000100a00 */
[----:B0-----:R-:W3:Y:S01]  /*995f0*/  LDL.LU.64 R16, [R1+0x2d50] ;  /* 0x002d500001107983 */ /* 0x001ee20000300a00 */
[----:B------:R-:W-:Y:S02]  /*99600*/  IMAD R13, R28, 0x1a, RZ ;  /* 0x0000001a1c0d7824 */ /* 0x000fe400078e02ff */
[----:B------:R-:W5:Y:S02]  /*99610*/  LDL.LU R24, [R1+0x18] ;  /* 0x0000180001187983 */ /* 0x000f640000300800 */
[----:B------:R-:W5:Y:S01]  /*99620*/  LDL.LU R27, [R1+0x14] ;  /* 0x00001400011b7983 */ /* 0x000f620000300800 */
[----:B------:R-:W-:-:S05]  /*99630*/  IADD3 R22, P5, R13, R2, RZ ;  /* 0x000000020d167210 */ /* 0x000fca0007fbe0ff */
[----:B------:R0:W-:Y:S01]  /*99640*/  STL [R1+0x970], R22 ;  /* 0x0009701601007387 */ /* 0x0001e20000100800 */
[----:B------:R-:W-:Y:S01]  /*99650*/  F2FP.BF16.PACK_AB R9, R9, R18 ;  /* 0x000000120909723e */ /* 0x000fe200000010ff */
[C---:B------:R-:W-:Y:S02]  /*99660*/  IMAD R18, R28.reuse, 0xd, RZ ;  /* 0x0000000d1c127824 */ /* 0x040fe400078e02ff */
[----:B------:R-:W-:Y:S01]  /*99670*/  IMAD R14, R28, 0x1c, RZ ;  /* 0x0000001c1c0e7824 */ /* 0x000fe200078e02ff */
[----:B------:R-:W-:Y:S02]  /*99680*/  F2FP.BF16.PACK_AB R7, R20, R7 ;  /* 0x000000071407723e */ /* 0x000fe400000010ff */
[----:B------:R-:W-:Y:S01]  /*99690*/  F2FP.BF16.PACK_AB R8, R19, R8 ;  /* 0x000000081308723e */ /* 0x000fe200000010ff */
[----:B------:R-:W-:Y:S01]  /*996a0*/  IMAD R15, R28, 0x1e, RZ ;  /* 0x0000001e1c0f7824 */ /* 0x000fe200078e02ff */
[----:B---3--:R-:W-:Y:S02]  /*996b0*/  F2FP.BF16.PACK_AB R10, R17, R10 ;  /* 0x0000000a110a723e */ /* 0x008fe400000010ff */
[----:B------:R-:W-:Y:S01]  /*996c0*/  F2FP.BF16.PACK_AB R11, R16, R11 ;  /* 0x0000000b100b723e */ /* 0x000fe200000010ff */
[----:B------:R-:W-:-:S02]  /*996d0*/  MOV R16, R22 ;  /* 0x0000001600107202 */ /* 0x000fc40000000f00 */
[----:B------:R-:W-:Y:S02]  /*996e0*/  IMAD.MOV.U32 R17, RZ, RZ, R23 ;  /* 0x000000ffff117224 */ /* 0x000fe400078e0017 */
[----:B0-----:R-:W3:Y:S01]  /*996f0*/  LDL.LU.64 R22, [R1+0x2d48] ;  /* 0x002d480001167983 */ /* 0x001ee20000300a00 */
[-C--:B------:R-:W-:Y:S01]  /*99700*/  LEA.HI.X.SX32 R17, R18, R3.reuse, 0x1, P5 ;  /* 0x0000000312117211 */ /* 0x080fe200028f0eff */
[-C--:B------:R-:W-:Y:S02]  /*99710*/  IADD3 R16, P5, R14, R2.reuse, RZ ;  /* 0x000000020e107210 */ /* 0x080fe40007fbe0ff */
[----:B------:R-:W-:Y:S04]  /*99720*/  STS.128 [R0+0x80], R4 ;  /* 0x0000800400007388 */ /* 0x000fe80000000c00 */
[----:B------:R0:W-:Y:S04]  /*99730*/  STL [R1+0x974], R17 ;  /* 0x0009741101007387 */ /* 0x0001e80000100800 */
[----:B------:R1:W-:Y:S01]  /*99740*/  STS.128 [R0+0x100], R8 ;  /* 0x0001000800007388 */ /* 0x0003e20000000c00 */
[----:B------:R-:W3:Y:S01]  /*99750*/  LDL.LU R18, [R1+0x24] ;  /* 0x0000240001127983 */ /* 0x000ee20000300800 */
[----:B0-----:R-:W-:Y:S01]  /*99760*/  LEA.HI.X.SX32 R17, R12, R3, 0x1, P5 ;  /* 0x000000030c117211 */ /* 0x001fe200028f0eff */
[----:B------:R-:W-:Y:S01]  /*99770*/  IMAD R5, R28, 0xf, RZ ;  /* 0x0000000f1c057824 */ /* 0x000fe200078e02ff */
[----:B-1----:R-:W-:-:S02]  /*99780*/  IADD3 R8, P5, R15, R2, RZ ;  /* 0x000000020f087210 */ /* 0x002fc40007fbe0ff */
[----:B----4-:R-:W-:Y:S02]  /*99790*/  F2FP.BF16.PACK_AB R4, R21, R29 ;  /* 0x0000001d1504723e */ /* 0x010fe400000010ff */
[-C--:B------:R-:W-:Y:S01]  /*997a0*/  LEA.HI.X.SX32 R9, R5, R3.reuse, 0x1, P5 ;  /* 0x0000000305097211 */ /* 0x080fe200028f0eff */
[----:B------:R-:W-:Y:S01]  /*997b0*/  STL.64 [R1+0x968], R16 ;  /* 0x0009681001007387 */ /* 0x000fe20000100a00 */
[----:B------:R-:W4:Y:S01]  /*997c0*/  LDL.LU R29, [R1+0x28] ;  /* 0x00002800011d7983 */ /* 0x000f220000300800 */
[C---:B------:R-:W-:Y:S02]  /*997d0*/  SHF.L.U32 R7, R28.reuse, 0x4, RZ ;  /* 0x000000041c077819 */ /* 0x040fe400000006ff */
[C---:B------:R-:W-:Y:S01]  /*997e0*/  LEA R10, P5, R28.reuse, R2, 0x5 ;  /* 0x000000021c0a7211 */ /* 0x040fe200078a28ff */
[----:B------:R0:W-:Y:S01]  /*997f0*/  STL.64 [R1+0x960], R8 ;  /* 0x0009600801007387 */ /* 0x0001e20000100a00 */
[----:B--2---:R-:W-:Y:S01]  /*99800*/  F2FP.BF16.PACK_AB R5, R25, R26 ;  /* 0x0000001a1905723e */ /* 0x004fe200000010ff */
[----:B------:R-:W-:Y:S01]  /*99810*/  IMAD R12, R28, 0x34, RZ ;  /* 0x000000341c0c7824 */ /* 0x000fe200078e02ff */
[----:B------:R-:W-:Y:S01]  /*99820*/  LEA.HI.X.SX32 R11, R7, R3, 0x1, P5 ;  /* 0x00000003070b7211 */ /* 0x000fe200028f0eff */
[----:B0-----:R-:W2:Y:S01]  /*99830*/  LDL.LU R9, [R1+0x40] ;  /* 0x0000400001097983 */ /* 0x001ea20000300800 */
[----:B------:R-:W2:Y:S02]  /*99840*/  LDL.LU R19, [R1+0x3c] ;  /* 0x00003c0001137983 */ /* 0x000ea40000300800 */
[----:B------:R-:W2:Y:S02]  /*99850*/  LDL.LU R20, [R1+0x38] ;  /* 0x0000380001147983 */ /* 0x000ea40000300800 */
[----:B------:R-:W2:Y:S01]  /*99860*/  LDL.LU R21, [R1+0x34] ;  /* 0x0000340001157983 */ /* 0x000ea20000300800 */
[----:B------:R-:W2:Y:S01]  /*99870*/  LDL.LU R25, [R1+0x50] ;  /* 0x0000500001197983 */ /* 0x000ea20000300800 */
[----:B------:R-:W2:Y:S01]  /*99880*/  LDL.LU R26, [R1+0x4c] ;  /* 0x00004c00011a7983 */ /* 0x000ea20000300800 */
[----:B-----5:R-:W-:-:S02]  /*99890*/  F2FP.BF16.PACK_AB R7, R24, R27 ;  /* 0x0000001b1807723e */ /* 0x020fc400000010ff */
[----:B---3--:R-:W-:Y:S02]  /*998a0*/  F2FP.BF16.PACK_AB R6, R22, R23 ;  /* 0x000000171606723e */ /* 0x008fe400000010ff */
[----:B------:R-:W3:Y:S01]  /*998b0*/  LDL.LU R22, [R1+0x48] ;  /* 0x0000480001167983 */ /* 0x000ee20000300800 */
[----:B------:R-:W3:Y:S02]  /*998c0*/  LDL.LU R23, [R1+0x44] ;  /* 0x0000440001177983 */ /* 0x000ee40000300800 */
[----:B------:R0:W-:Y:S02]  /*998d0*/  STL.64 [R1+0x958], R10 ;  /* 0x0009580a01007387 */ /* 0x0001e40000100a00 */
[----:B------:R-:W5:Y:S01]  /*998e0*/  LDL.LU R24, [R1+0x58] ;  /* 0x0000580001187983 */ /* 0x000f620000300800 */
[----:B------:R-:W5:Y:S01]  /*998f0*/  LDL.LU R27, [R1+0x54] ;  /* 0x00005400011b7983 */ /* 0x000f620000300800 */
[----:B0-----:R-:W-:-:S04]  /*99900*/  IADD3 R10, P5, R12, R2, RZ ;  /* 0x000000020c0a7210 */ /* 0x001fc80007fbe0ff */
[----:B------:R-:W-:Y:S02]  /*99910*/  LEA.HI.X.SX32 R11, R13, R3, 0x1, P5 ;  /* 0x000000030d0b7211 */ /* 0x000fe400028f0eff */
[----:B------:R-:W3:Y:S03]  /*99920*/  LDL.LU R13, [R1+0x1c] ;  /* 0x00001c00010d7983 */ /* 0x000ee60000300800 */
[----:B------:R0:W-:Y:S02]  /*99930*/  STL.64 [R1+0x950], R10 ;  /* 0x0009500a01007387 */ /* 0x0001e40000100a00 */
[----:B0-----:R-:W3:Y:S04]  /*99940*/  LDL.LU R11, [R1+0x20] ;  /* 0x00002000010b7983 */ /* 0x001ee80000300800 */
[----:B------:R0:W-:Y:S04]  /*99950*/  STS.128 [R0+0x180], R4 ;  /* 0x0001800400007388 */ /* 0x0001e80000000c00 */
[----:B0-----:R-:W4:Y:S01]  /*99960*/  LDL.LU R6, [R1+0x30] ;  /* 0x0000300001067983 */ /* 0x001f220000300800 */
[----:B------:R-:W4:Y:S02]  /*99970*/  LDL.LU R7, [R1+0x2c] ;  /* 0x00002c0001077983 */ /* 0x000f240000300800 */
[----:B------:R-:W-:-:S02]  /*99980*/  IMAD R16, R28, 0x36, RZ ;  /* 0x000000361c107824 */ /* 0x000fc400078e02ff */
[----:B------:R-:W-:-:S03]  /*99990*/  IMAD R8, R28, 0x1b, RZ ;  /* 0x0000001b1c087824 */ /* 0x000fc600078e02ff */
[----:B------:R-:W-:Y:S01]  /*999a0*/  IADD3 R10, P5, R16, R2, RZ ;  /* 0x00000002100a7210 */ /* 0x000fe20007fbe0ff */
[C---:B------:R-:W-:Y:S01]  /*999b0*/  IMAD R17, R28.reuse, 0x38, RZ ;  /* 0x000000381c117824 */ /* 0x040fe200078e02ff */
[----:B--2---:R-:W-:Y:S01]  /*999c0*/  F2FP.BF16.PACK_AB R9, R9, R19 ;  /* 0x000000130909723e */ /* 0x004fe200000010ff */
[----:B------:R-:W-:Y:S01]  /*999d0*/  SHF.L.U32 R19, R28, 0x5, RZ ;  /* 0x000000051c137819 */ /* 0x000fe200000006ff */
[----:B---3--:R-:W-:Y:S01]  /*999e0*/  F2FP.BF16.PACK_AB R4, R11, R13 ;  /* 0x0000000d0b04723e */ /* 0x008fe200000010ff */
[----:B------:R-:W-:-:S05]  /*999f0*/  LEA.HI.X.SX32 R11, R8, R3, 0x1, P5 ;  /* 0x00000003080b7211 */ /* 0x000fca00028f0eff */
[----:B------:R0:W-:Y:S01]  /*99a00*/  STL.64 [R1+0x948], R10 ;  /* 0x0009480a01007387 */ /* 0x0001e20000100a00 */
[----:B------:R-:W-:Y:S02]  /*99a10*/  IMAD R13, R28, 0x3a, RZ ;  /* 0x0000003a1c0d7824 */ /* 0x000fe400078e02ff */
[----:B------:R-:W-:Y:S01]  /*99a20*/  STL.64 [R1+0x2d40], R16 ;  /* 0x002d401001007387 */ /* 0x000fe20000100a00 */
[----:B0-----:R-:W-:-:S04]  /*99a30*/  IADD3 R10, P5, R17, R2, RZ ;  /* 0x00000002110a7210 */ /* 0x001fc80007fbe0ff */
[----:B------:R-:W-:Y:S02]  /*99a40*/  LEA.HI.X.SX32 R11, R14, R3, 0x1, P5 ;  /* 0x000000030e0b7211 */ /* 0x000fe400028f0eff */
[----:B----4-:R-:W-:Y:S01]  /*99a50*/  F2FP.BF16.PACK_AB R8, R6, R18 ;  /* 0x000000120608723e */ /* 0x010fe200000010ff */
[C---:B------:R-:W-:Y:S02]  /*99a60*/  IMAD R6, R28.reuse, 0x1d, RZ ;  /* 0x0000001d1c067824 */ /* 0x040fe400078e02ff */
[C---:B------:R-:W-:Y:S01]  /*99a70*/  IMAD R18, R28.reuse, 0x3c, RZ ;  /* 0x0000003c1c127824 */ /* 0x040fe200078e02ff */
[----:B------:R0:W-:Y:S01]  /*99a80*/  STL.64 [R1+0x940], R10 ;  /* 0x0009400a01007387 */ /* 0x0001e20000100a00 */
[----:B------:R-:W-:Y:S01]  /*99a90*/  IMAD R14, R28, 0x3e, RZ ;  /* 0x0000003e1c0e7824 */ /* 0x000fe200078e02ff */
[----:B0-----:R-:W-:-:S04]  /*99aa0*/  IADD3 R10, P5, R13, R2, RZ ;  /* 0x000000020d0a7210 */ /* 0x001fc80007fbe0ff */
[----:B------:R-:W-:Y:S01]  /*99ab0*/  LEA.HI.X.SX32 R11, R6, R3, 0x1, P5 ;  /* 0x00000003060b7211 */ /* 0x000fe200028f0eff */
[----:B------:R-:W-:-:S04]  /*99ac0*/  IADD3 R16, P5, R18, R2, RZ ;  /* 0x0000000212107210 */ /* 0x000fc80007fbe0ff */
[----:B------:R-:W-:Y:S01]  /*99ad0*/  LEA.HI.X.SX32 R17, R15, R3, 0x1, P5 ;  /* 0x000000030f117211 */ /* 0x000fe200028f0eff */
[----:B------:R0:W-:Y:S01]  /*99ae0*/  STL.64 [R1+0x938], R10 ;  /* 0x0009380a01007387 */ /* 0x0001e20000100a00 */
[----:B------:R-:W-:Y:S01]  /*99af0*/  F2FP.BF16.PACK_AB R5, R7, R29 ;  /* 0x0000001d0705723e */ /* 0x000fe200000010ff */
[----:B------:R-:W-:Y:S01]  /*99b00*/  F2FP.BF16.PACK_AB R7, R22, R23 ;  /* 0x000000171607723e */ /* 0x000fe200000010ff */
[----:B0-----:R-:W-:Y:S01]  /*99b10*/  F2FP.BF16.PACK_AB R10, R25, R26 ;  /* 0x0000001a190a723e */ /* 0x001fe200000010ff */
[----:B------:R-:W-:Y:S01]  /*99b20*/  IMAD R11, R28, 0x1f, RZ ;  /* 0x0000001f1c0b7824 */ /* 0x000fe200078e02ff */
[----:B------:R-:W2:Y:S01]  /*99b30*/  LDL.LU R26, [R1+0x5c] ;  /* 0x00005c00011a7983 */ /* 0x000ea20000300800 */
[----:B------:R0:W-:Y:S02]  /*99b40*/  STL.64 [R1+0x930], R16 ;  /* 0x0009301001007387 */ /* 0x0001e40000100a00 */
[----:B------:R-:W3:Y:S01]  /*99b50*/  LDL.LU R22, [R1+0x68] ;  /* 0x0000680001167983 */ /* 0x000ee20000300800 */
[----:B0-----:R-:W-:-:S04]  /*99b60*/  IADD3 R16, P5, R14, R2, RZ ;  /* 0x000000020e107210 */ /* 0x001fc80007fbe0ff */
[----:B------:R-:W-:-:S05]  /*99b70*/  LEA.HI.X.SX32 R17, R11, R3, 0x1, P5 ;  /* 0x000000030b117211 */ /* 0x000fca00028f0eff */
[----:B------:R0:W-:Y:S01]  /*99b80*/  STL.64 [R1+0x928], R16 ;  /* 0x0009281001007387 */ /* 0x0001e20000100a00 */
[----:B------:R-:W4:Y:S02]  /*99b90*/  LDL.LU R23, [R1+0xc4] ;  /* 0x0000c40001177983 */ /* 0x000f240000300800 */
[----:B------:R-:W-:Y:S02]  /*99ba0*/  IMAD R15, R28, 0x66, RZ ;  /* 0x000000661c0f7824 */ /* 0x000fe400078e02ff */
[----:B------:R-:W2:Y:S01]  /*99bb0*/  LDL.LU R29, [R1+0xd0] ;  /* 0x0000d000011d7983 */ /* 0x000ea20000300800 */
[----:B-----5:R-:W-:Y:S01]  /*99bc0*/  F2FP.BF16.PACK_AB R11, R24, R27 ;  /* 0x0000001b180b723e */ /* 0x020fe200000010ff */
[----:B------:R-:W5:Y:S01]  /*99bd0*/  LDL.LU R25, [R1+0xcc] ;  /* 0x0000cc0001197983 */ /* 0x000f620000300800 */
[----:B------:R-:W2:Y:S02]  /*99be0*/  LDL.LU R24, [R1+0x80] ;  /* 0x0000800001187983 */ /* 0x000ea40000300800 */
[----:B------:R-:W2:Y:S01]  /*99bf0*/  LDL.LU R27, [R1+0x7c] ;  /* 0x00007c00011b7983 */ /* 0x000ea20000300800 */
[----:B0-----:R-:W-:-:S04]  /*99c00*/  LEA R16, P5, R28, R2, 0x6 ;  /* 0x000000021c107211 */ /* 0x001fc800078a30ff */
[----:B------:R-:W-:-:S05]  /*99c10*/  LEA.HI.X.SX32 R17, R19, R3, 0x1, P5 ;  /* 0x0000000313117211 */ /* 0x000fca00028f0eff */
[----:B------:R-:W-:Y:S01]  /*99c20*/  STL.64 [R1+0x920], R16 ;  /* 0x0009201001007387 */ /* 0x000fe20000100a00 */
[----:B------:R0:W-:Y:S03]  /*99c30*/  STL.64 [R1+0x2d30], R14 ;  /* 0x002d300e01007387 */ /* 0x0001e60000100a00 */
[----:B0-----:R-:W2:Y:S01]  /*99c40*/  LDL.LU R14, [R1+0x60] ;  /* 0x00006000010e7983 */ /* 0x001ea20000300800 */
[----:B------:R-:W-:Y:S01]  /*99c50*/  F2FP.BF16.PACK_AB R6, R20, R21 ;  /* 0x000000151406723e */ /* 0x000fe200000010ff */
[----:B------:R-:W-:Y:S01]  /*99c60*/  IMAD R21, R28, 0x33, RZ ;  /* 0x000000331c157824 */ /* 0x000fe200078e02ff */
[----:B------:R-:W-:Y:S01]  /*99c70*/  IADD3 R16, P5, R15, R2, RZ ;  /* 0x000000020f107210 */ /* 0x000fe20007fbe0ff */
[----:B------:R-:W-:Y:S04]  /*99c80*/  STS.128 [R0+0x280], R8 ;  /* 0x0002800800007388 */ /* 0x000fe80000000c00 */
[----:B------:R0:W-:Y:S01]  /*99c90*/  STS.128 [R0+0x200], R4 ;  /* 0x0002000400007388 */ /* 0x0001e20000000c00 */
[----:B------:R-:W-:-:S03]  /*99ca0*/  LEA.HI.X.SX32 R17, R21, R3, 0x1, P5 ;  /* 0x0000000315117211 */ /* 0x000fc600028f0eff */
[----:B0-----:R-:W3:Y:S01]  /*99cb0*/  LDL.LU R5, [R1+0x6c] ;  /* 0x00006c0001057983 */ /* 0x001ee20000300800 */
[----:B------:R-:W4:Y:S02]  /*99cc0*/  LDL.LU R7, [R1+0xc8] ;  /* 0x0000c80001077983 */ /* 0x000f240000300800 */
[----:B------:R-:W3:Y:S02]  /*99cd0*/  LDL.LU R8, [R1+0x70] ;  /* 0x0000700001087983 */ /* 0x000ee40000300800 */
[----:B------:R-:W3:Y:S01]  /*99ce0*/  LDL.LU R9, [R1+0x64] ;  /* 0x0000640001097983 */ /* 0x000ee20000300800 */
[----:B------:R-:W3:Y:S01]  /*99cf0*/  LDL.LU R10, [R1+0x78] ;  /* 0x00007800010a7983 */ /* 0x000ee20000300800 */
[----:B------:R-:W3:Y:S02]  /*99d00*/  LDL.LU R11, [R1+0x74] ;  /* 0x00007400010b7983 */ /* 0x000ee40000300800 */
[----:B------:R0:W-:Y:S01]  /*99d10*/  STL.64 [R1+0x918], R16 ;  /* 0x0009181001007387 */ /* 0x0001e20000100a00 */
[----:B--2---:R-:W-:-:S02]  /*99d20*/  F2FP.BF16.PACK_AB R4, R14, R26 ;  /* 0x0000001a0e04723e */ /* 0x004fc400000010ff */
[----:B------:R-:W2:Y:S01]  /*99d30*/  LDL.LU R14, [R1+0xd8] ;  /* 0x0000d800010e7983 */ /* 0x000ea20000300800 */
[----:B------:R-:W-:-:S05]  /*99d40*/  IMAD R20, R28, 0x68, RZ ;  /* 0x000000681c147824 */ /* 0x000fca00078e02ff */
[----:B0-----:R-:W-:Y:S01]  /*99d50*/  IADD3 R16, P5, R20, R2, RZ ;  /* 0x0000000214107210 */ /* 0x001fe20007fbe0ff */
[----:B------:R-:W-:-:S03]  /*99d60*/  IMAD R19, R28, 0x6a, RZ ;  /* 0x0000006a1c137824 */ /* 0x000fc600078e02ff */
[----:B------:R-:W-:Y:S01]  /*99d70*/  LEA.HI.X.SX32 R17, R12, R3, 0x1, P5 ;  /* 0x000000030c117211 */ /* 0x000fe200028f0eff */
[C---:B------:R-:W-:Y:S02]  /*99d80*/  IMAD R6, R28.reuse, 0x35, RZ ;  /* 0x000000351c067824 */ /* 0x040fe400078e02ff */
[----:B------:R-:W-:Y:S01]  /*99d90*/  IMAD R21, R28, 0x6c, RZ ;  /* 0x0000006c1c157824 */ /* 0x000fe200078e02ff */
[----:B--2---:R-:W-:Y:S01]  /*99da0*/  STL.64 [R1+0x2d38], R14 ;  /* 0x002d380e01007387 */ /* 0x004fe20000100a00 */
[----:B------:R-:W2:Y:S02]  /*99db0*/  LDL.LU R26, [R1+0xd4] ;  /* 0x0000d400011a7983 */ /* 0x000ea40000300800 */
[----:B------:R0:W-:Y:S02]  /*99dc0*/  STL.64 [R1+0x910], R16 ;  /* 0x0009101001007387 */ /* 0x0001e40000100a00 */
[----:B0-----:R-:W-:-:S04]  /*99dd0*/  IADD3 R16, P5, R19, R2, RZ ;  /* 0x0000000213107210 */ /* 0x001fc80007fbe0ff */
[----:B------:R-:W-:-:S05]  /*99de0*/  LEA.HI.X.SX32 R17, R6, R3, 0x1, P5 ;  /* 0x0000000306117211 */ /* 0x000fca00028f0eff */
[----:B------:R0:W-:Y:S04]  /*99df0*/  STL.64 [R1+0x908], R16 ;  /* 0x0009081001007387 */ /* 0x0001e80000100a00 */
[----:B0-----:R-:W2:Y:S01]  /*99e00*/  LDL.LU.64 R16, [R1+0x2d40] ;  /* 0x002d400001107983 */ /* 0x001ea20000300a00 */
[----:B------:R-:W-:Y:S01]  /*99e10*/  IADD3 R14, P5, R21, R2, RZ ;  /* 0x00000002150e7210 */ /* 0x000fe20007fbe0ff */
[----:B------:R0:W-:Y:S02]  /*99e20*/  STL.64 [R1+0x2d20], R20 ;  /* 0x002d201401007387 */ /* 0x0001e40000100a00 */
[----:B------:R1:W-:Y:S02]  /*99e30*/  STL [R1+0x2d28], R21 ;  /* 0x002d281501007387 */ /* 0x0003e40000100800 */
[----:B------:R3:W-:Y:S01]  /*99e40*/  STL [R1+0x900], R14 ;  /* 0x0009000e01007387 */ /* 0x0007e20000100800 */
[----:B0-----:R-:W-:Y:S01]  /*99e50*/  MOV R20, R14 ;  /* 0x0000000e00147202 */ /* 0x001fe20000000f00 */
[----:B-1----:R-:W-:-:S02]  /*99e60*/  IMAD.MOV.U32 R21, RZ, RZ, R15 ;  /* 0x000000ffff157224 */ /* 0x002fc400078e000f */
[----:B---3--:R-:W3:Y:S01]  /*99e70*/  LDL.LU.64 R14, [R1+0x2d38] ;  /* 0x002d3800010e7983 */ /* 0x008ee20000300a00 */
[----:B------:R-:W-:Y:S01]  /*99e80*/  F2FP.BF16.PACK_AB R5, R5, R22 ;  /* 0x000000160505723e */ /* 0x000fe200000010ff */
[----:B------:R-:W-:Y:S01]  /*99e90*/  IMAD R22, R28, 0x6e, RZ ;  /* 0x0000006e1c167824 */ /* 0x000fe200078e02ff */
[----:B------:R-:W-:Y:S01]  /*99ea0*/  F2FP.BF16.PACK_AB R8, R8, R9 ;  /* 0x000000090808723e */ /* 0x000fe200000010ff */
[----:B----4-:R-:W-:Y:S02]  /*99eb0*/  F2FP.BF16.PACK_AB R9, R7, R23 ;  /* 0x000000170709723e */ /* 0x010fe400000010ff */
[C---:B------:R-:W-:Y:S02]  /*99ec0*/  IMAD R7, R28.reuse, 0x37, RZ ;  /* 0x000000371c077824 */ /* 0x040fe400078e02ff */
[----:B------:R-:W-:Y:S01]  /*99ed0*/  IMAD R23, R28, 0x70, RZ ;  /* 0x000000701c177824 */ /* 0x000fe200078e02ff */
[----:B------:R-:W-:Y:S01]  /*99ee0*/  F2FP.BF16.PACK_AB R6, R10, R11 ;  /* 0x0000000b0a06723e */ /* 0x000fe200000010ff */
[----:B-----5:R-:W-:-:S02]  /*99ef0*/  F2FP.BF16.PACK_AB R10, R29, R25 ;  /* 0x000000191d0a723e */ /* 0x020fc400000010ff */
[----:B------:R-:W-:Y:S01]  /*99f00*/  IMAD R12, R28, 0x39, RZ ;  /* 0x000000391c0c7824 */ /* 0x000fe200078e02ff */
[----:B--2---:R-:W-:Y:S01]  /*99f10*/  LEA.HI.X.SX32 R21, R16, R3, 0x1, P5 ;  /* 0x0000000310157211 */ /* 0x004fe200028f0eff */
[----:B------:R-:W-:-:S04]  /*99f20*/  IADD3 R20, P5, R22, R2, RZ ;  /* 0x0000000216147210 */ /* 0x000fc80007fbe0ff */
[----:B------:R0:W-:Y:S01]  /*99f30*/  STL [R1+0x904], R21 ;  /* 0x0009041501007387 */ /* 0x0001e20000100800 */
[----:B------:R-:W2:Y:S02]  /*99f40*/  LDL.LU R29, [R1+0xfc] ;  /* 0x0000fc00011d7983 */ /* 0x000ea40000300800 */
[----:B------:R-:W4:Y:S01]  /*99f50*/  LDL.LU R25, [R1+0x13c] ;  /* 0x00013c0001197983 */ /* 0x000f220000300800 */
[----:B0-----:R-:W-:-:S05]  /*99f60*/  LEA.HI.X.SX32 R21, R7, R3, 0x1, P5 ;  /* 0x0000000307157211 */ /* 0x001fca00028f0eff */
[----:B------:R0:W-:Y:S01]  /*99f70*/  STL.64 [R1+0x8f8], R20 ;  /* 0x0008f81401007387 */ /* 0x0001e20000100a00 */
[----:B------:R-:W-:Y:S02]  /*99f80*/  IMAD R16, R28, 0x72, RZ ;  /* 0x000000721c107824 */ /* 0x000fe400078e02ff */
[----:B------:R-:W-:Y:S01]  /*99f90*/  STL.64 [R1+0x2d10], R22 ;  /* 0x002d101601007387 */ /* 0x000fe20000100a00 */
[----:B------:R-:W-:Y:S02]  /*99fa0*/  F2FP.BF16.PACK_AB R7, R24, R27 ;  /* 0x0000001b1807723e */ /* 0x000fe400000010ff */
[----:B------:R-:W5:Y:S01]  /*99fb0*/  LDL.LU R27, [R1+0x104] ;  /* 0x00010400011b7983 */ /* 0x000f620000300800 */
[----:B0-----:R-:W-:-:S04]  /*99fc0*/  IADD3 R20, P5, R23, R2, RZ ;  /* 0x0000000217147210 */ /* 0x001fc80007fbe0ff */
[----:B------:R-:W-:Y:S01]  /*99fd0*/  LEA.HI.X.SX32 R21, R17, R3, 0x1, P5 ;  /* 0x0000000311157211 */ /* 0x000fe200028f0eff */
[----:B------:R-:W-:-:S04]  /*99fe0*/  IMAD R24, R28, 0x74, RZ ;  /* 0x000000741c187824 */ /* 0x000fc800078e02ff */
[----:B------:R0:W-:Y:S04]  /*99ff0*/  STL.64 [R1+0x8f0], R20 ;  /* 0x0008f01401007387 */ /* 0x0001e80000100a00 */
[----:B------:R1:W-:Y:S01]  /*9a000*/  STS.128 [R0+0x300], R4 ;  /* 0x0003000400007388 */ /* 0x0003e20000000c00 */
[----:B---3--:R-:W-:Y:S02]  /*9a010*/  F2FP.BF16.PACK_AB R11, R14, R26 ;  /* 0x0000001a0e0b723e */ /* 0x008fe400000010ff */
[----:B0-----:R-:W-:-:S04]  /*9a020*/  IADD3 R20, P5, R16, R2, RZ ;  /* 0x0000000210147210 */ /* 0x001fc80007fbe0ff */
[----:B------:R-:W-:Y:S01]  /*9a030*/  LEA.HI.X.SX32 R21, R12, R3, 0x1, P5 ;  /* 0x000000030c157211 */ /* 0x000fe200028f0eff */
[----:B-1----:R-:W2:Y:S01]  /*9a040*/  LDL.LU R4, [R1+0x100] ;  /* 0x0001000001047983 */ /* 0x002ea20000300800 */
[----:B------:R-:W5:Y:S02]  /*9a050*/  LDL.LU R7, [R1+0x108] ;  /* 0x0001080001077983 */ /* 0x000f640000300800 */
[----:B------:R-:W3:Y:S02]  /*9a060*/  LDL.LU R6, [R1+0x114] ;  /* 0x0001140001067983 */ /* 0x000ee40000300800 */
[----:B------:R-:W3:Y:S01]  /*9a070*/  LDL.LU R22, [R1+0x150] ;  /* 0x0001500001167983 */ /* 0x000ee20000300800 */
[----:B------:R-:W-:Y:S01]  /*9a080*/  IADD3 R14, P5, R24, R2, RZ ;  /* 0x00000002180e7210 */ /* 0x000fe20007fbe0ff */
[----:B------:R-:W3:Y:S01]  /*9a090*/  LDL.LU R23, [R1+0x14c] ;  /* 0x00014c0001177983 */ /* 0x000ee20000300800 */
[----:B------:R0:W-:Y:S03]  /*9a0a0*/  STL.64 [R1+0x8e8], R20 ;  /* 0x0008e81401007387 */ /* 0x0001e60000100a00 */
[----:B------:R1:W-:Y:S01]  /*9a0b0*/  STS.128 [R0+0x380], R8 ;  /* 0x0003800800007388 */ /* 0x0003e20000000c00 */
[----:B------:R-:W-:-:S03]  /*9a0c0*/  IMAD R17, R28, 0x76, RZ ;  /* 0x000000761c117824 */ /* 0x000fc600078e02ff */
[----:B0-----:R-:W3:Y:S01]  /*9a0d0*/  LDL.LU R21, [R1+0x128] ;  /* 0x0001280001157983 */ /* 0x001ee20000300800 */
[----:B------:R-:W3:Y:S02]  /*9a0e0*/  LDL.LU R20, [R1+0x124] ;  /* 0x0001240001147983 */ /* 0x000ee40000300800 */
[----:B------:R0:W-:Y:S01]  /*9a0f0*/  STL [R1+0x8e0], R14 ;  /* 0x0008e00e01007387 */ /* 0x0001e20000100800 */
[----:B-1----:R-:W-:Y:S02]  /*9a100*/  MOV R10, R14 ;  /* 0x0000000e000a7202 */ /* 0x002fe40000000f00 */
[----:B------:R-:W-:Y:S01]  /*9a110*/  MOV R11, R15 ;  /* 0x0000000f000b7202 */ /* 0x000fe20000000f00 */
[-C--:B------:R-:W-:Y:S01]  /*9a120*/  LEA.HI.X.SX32 R11, R13, R3.reuse, 0x1, P5 ;  /* 0x000000030d0b7211 */ /* 0x080fe200028f0eff */
[----:B0-----:R-:W3:Y:S01]  /*9a130*/  LDL.LU.64 R14, [R1+0x2d30] ;  /* 0x002d3000010e7983 */ /* 0x001ee20000300a00 */
[----:B------:R-:W4:Y:S02]  /*9a140*/  LDL.LU R8, [R1+0x140] ;  /* 0x0001400001087983 */ /* 0x000f240000300800 */
[----:B------:R-:W3:Y:S02]  /*9a150*/  LDL.LU R9, [R1+0x144] ;  /* 0x0001440001097983 */ /* 0x000ee40000300800 */
[----:B------:R-:W3:Y:S01]  /*9a160*/  LDL.LU R13, [R1+0x118] ;  /* 0x00011800010d7983 */ /* 0x000ee20000300800 */
[----:B------:R-:W-:Y:S01]  /*9a170*/  STL [R1+0x8e4], R11 ;  /* 0x0008e40b01007387 */ /* 0x000fe20000100800 */
[----:B------:R0:W-:Y:S03]  /*9a180*/  STL.64 [R1+0x2d00], R16 ;  /* 0x002d001001007387 */ /* 0x0001e60000100a00 */
[----:B0-----:R-:W3:Y:S01]  /*9a190*/  LDL.LU R16, [R1+0x148] ;  /* 0x0001480001107983 */ /* 0x001ee20000300800 */
[C---:B------:R-:W-:Y:S01]  /*9a1a0*/  IMAD R5, R28.reuse, 0x3b, RZ ;  /* 0x0000003b1c057824 */ /* 0x040fe200078e02ff */
[----:B------:R-:W-:Y:S01]  /*9a1b0*/  IADD3 R10, P5, R17, R2, RZ ;  /* 0x00000002110a7210 */ /* 0x000fe20007fbe0ff */
[----:B------:R-:W-:Y:S01]  /*9a1c0*/  IMAD R26, R28, 0x78, RZ ;  /* 0x000000781c1a7824 */ /* 0x000fe200078e02ff */
[----:B------:R-:W-:Y:S01]  /*9a1d0*/  STL [R1+0x2d08], R17 ;  /* 0x002d081101007387 */ /* 0x000fe20000100800 */
[----:B------:R-:W3:Y:S01]  /*9a1e0*/  LDL.LU R12, [R1+0x158] ;  /* 0x00015800010c7983 */ /* 0x000ee20000300800 */
[----:B------:R-:W-:-:S02]  /*9a1f0*/  LEA.HI.X.SX32 R11, R5, R3, 0x1, P5 ;  /* 0x00000003050b7211 */ /* 0x000fc400028f0eff */
[----:B--2---:R-:W-:Y:S02]  /*9a200*/  F2FP.BF16.PACK_AB R4, R4, R29 ;  /* 0x0000001d0404723e */ /* 0x004fe400000010ff */
[----:B------:R-:W2:Y:S01]  /*9a210*/  LDL.LU R29, [R1+0x154] ;  /* 0x00015400011d7983 */ /* 0x000ea20000300800 */
[----:B------:R0:W-:Y:S01]  /*9a220*/  STL.64 [R1+0x8d8], R10 ;  /* 0x0008d80a01007387 */ /* 0x0001e20000100a00 */
[----:B-----5:R-:W-:Y:S01]  /*9a230*/  F2FP.BF16.PACK_AB R5, R7, R27 ;  /* 0x0000001b0705723e */ /* 0x020fe200000010ff */
[----:B------:R-:W-:Y:S01]  /*9a240*/  IMAD R7, R28, 0x3d, RZ ;  /* 0x0000003d1c077824 */ /* 0x000fe200078e02ff */
[----:B0-----:R-:W-:-:S04]  /*9a250*/  IADD3 R10, P5, R26, R2, RZ ;  /* 0x000000021a0a7210 */ /* 0x001fc80007fbe0ff */
[----:B------:R-:W-:Y:S01]  /*9a260*/  LEA.HI.X.SX32 R11, R18, R3, 0x1, P5 ;  /* 0x00000003120b7211 */ /* 0x000fe200028f0eff */
[----:B------:R-:W-:-:S04]  /*9a270*/  IMAD R27, R28, 0x7c, RZ ;  /* 0x0000007c1c1b7824 */ /* 0x000fc800078e02ff */
[----:B------:R0:W-:Y:S01]  /*9a280*/  STL.64 [R1+0x8d0], R10 ;  /* 0x0008d00a01007387 */ /* 0x0001e20000100a00 */
[----:B----4-:R-:W-:Y:S01]  /*9a290*/  F2FP.BF16.PACK_AB R8, R8, R25 ;  /* 0x000000190808723e */ /* 0x010fe200000010ff */
[----:B------:R-:W-:-:S05]  /*9a2a0*/  IMAD R25, R28, 0x7a, RZ ;  /* 0x0000007a1c197824 */ /* 0x000fca00078e02ff */
[----:B0-----:R-:W-:Y:S01]  /*9a2b0*/  IADD3 R10, P5, R25, R2, RZ ;  /* 0x00000002190a7210 */ /* 0x001fe20007fbe0ff */
[----:B------:R-:W-:Y:S01]  /*9a2c0*/  IMAD R18, R28, 0x7e, RZ ;  /* 0x0000007e1c127824 */ /* 0x000fe200078e02ff */
[----:B------:R-:W-:Y:S02]  /*9a2d0*/  STL.64 [R1+0x2cf0], R24 ;  /* 0x002cf01801007387 */ /* 0x000fe40000100a00 */
[----:B------:R-:W-:Y:S01]  /*9a2e0*/  LEA.HI.X.SX32 R11, R7, R3, 0x1, P5 ;  /* 0x00000003070b7211 */ /* 0x000fe200028f0eff */
[----:B------:R-:W-:Y:S01]  /*9a2f0*/  STL [R1+0x2cf8], R25 ;  /* 0x002cf81901007387 */ /* 0x000fe20000100800 */
[----:B---3--:R-:W-:Y:S02]  /*9a300*/  F2FP.BF16.PACK_AB R6, R13, R6 ;  /* 0x000000060d06723e */ /* 0x008fe400000010ff */
[----:B------:R-:W-:Y:S01]  /*9a310*/  F2FP.BF16.PACK_AB R9, R16, R9 ;  /* 0x000000091009723e */ /* 0x000fe200000010ff */
[----:B------:R-:W-:Y:S01]  /*9a320*/  IADD3 R16, P5, R27, R2, RZ ;  /* 0x000000021b107210 */ /* 0x000fe20007fbe0ff */
[----:B------:R0:W-:Y:S01]  /*9a330*/  STL.64 [R1+0x2ce8], R26 ;  /* 0x002ce81a01007387 */ /* 0x0001e20000100a00 */
[----:B------:R-:W-:Y:S01]  /*9a340*/  F2FP.BF16.PACK_AB R7, R21, R20 ;  /* 0x000000141507723e */ /* 0x000fe200000010ff */
[----:B------:R-:W-:Y:S01]  /*9a350*/  IMAD R13, R28, 0x3f, RZ ;  /* 0x0000003f1c0d7824 */ /* 0x000fe200078e02ff */
[-C--:B------:R-:W-:Y:S01]  /*9a360*/  LEA.HI.X.SX32 R17, R14, R3.reuse, 0x1, P5 ;  /* 0x000000030e117211 */ /* 0x080fe200028f0eff */
[----:B------:R-:W-:Y:S01]  /*9a370*/  IADD3 R20, P5, R18, R2, RZ ;  /* 0x0000000212147210 */ /* 0x000fe20007fbe0ff */
[----:B0-----:R-:W3:Y:S01]  /*9a380*/  LDL.LU R26, [R1+0x1a0] ;  /* 0x0001a000011a7983 */ /* 0x001ee20000300800 */
[----:B------:R0:W-:Y:S02]  /*9a390*/  STL.64 [R1+0x8c8], R10 ;  /* 0x0008c80a01007387 */ /* 0x0001e40000100a00 */
[----:B------:R-:W3:Y:S02]  /*9a3a0*/  LDL.LU R27, [R1+0x19c] ;  /* 0x00019c00011b7983 */ /* 0x000ee40000300800 */
[----:B------:R-:W4:Y:S01]  /*9a3b0*/  LDL.LU R25, [R1+0x1b0] ;  /* 0x0001b00001197983 */ /* 0x000f220000300800 */
[----:B------:R-:W-:-:S02]  /*9a3c0*/  LEA.HI.X.SX32 R21, R13, R3, 0x1, P5 ;  /* 0x000000030d157211 */ /* 0x000fc400028f0eff */
[----:B0-----:R-:W-:Y:S02]  /*9a3d0*/  F2FP.BF16.PACK_AB R10, R22, R23 ;  /* 0x00000017160a723e */ /* 0x001fe400000010ff */
[----:B------:R-:W4:Y:S01]  /*9a3e0*/  LDL.LU R22, [R1+0x1ac] ;  /* 0x0001ac0001167983 */ /* 0x000f220000300800 */
[----:B------:R-:W5:Y:S02]  /*9a3f0*/  LDL.LU R14, [R1+0x1a4] ;  /* 0x0001a400010e7983 */ /* 0x000f640000300800 */
[----:B------:R0:W-:Y:S02]  /*9a400*/  STL.64 [R1+0x8c0], R16 ;  /* 0x0008c01001007387 */ /* 0x0001e40000100a00 */
[----:B0-----:R-:W2:Y:S01]  /*9a410*/  LDL.LU R16, [R1+0x1b8] ;  /* 0x0001b80001107983 */ /* 0x001ea20000300800 */
[----:B------:R-:W2:Y:S02]  /*9a420*/  LDL.LU R23, [R1+0x1b4] ;  /* 0x0001b40001177983 */ /* 0x000ea40000300800 */
[----:B------:R-:W-:Y:S02]  /*9a430*/  STL.64 [R1+0x2d18], R18 ;  /* 0x002d181201007387 */ /* 0x000fe40000100a00 */
[----:B------:R0:W-:Y:S02]  /*9a440*/  STL.64 [R1+0x8b8], R20 ;  /* 0x0008b81401007387 */ /* 0x0001e40000100a00 */
[----:B0-----:R-:W2:Y:S01]  /*9a450*/  LDL.LU R21, [R1+0x2d28] ;  /* 0x002d280001157983 */ /* 0x001ea20000300800 */
[----:B------:R-:W-:Y:S01]  /*9a460*/  LEA R20, P5, R28, R2, 0x7 ;  /* 0x000000021c147211 */ /* 0x000fe200078a38ff */
[----:B------:R-:W5:Y:S02]  /*9a470*/  LDL.LU R13, [R1+0x1a8] ;  /* 0x0001a800010d7983 */ /* 0x000f640000300800 */
[----:B------:R-:W3:Y:S01]  /*9a480*/  LDL.LU R24, [R1+0x1d4] ;  /* 0x0001d40001187983 */ /* 0x000ee20000300800 */
[----:B------:R-:W3:Y:S04]  /*9a490*/  LDL.LU R17, [R1+0x1d0] ;  /* 0x0001d00001117983 */ /* 0x000ee80000300800 */
[----:B------:R0:W-:Y:S01]  /*9a4a0*/  STS.128 [R0+0x400], R4 ;  /* 0x0004000400007388 */ /* 0x0001e20000000c00 */
[----:B------:R1:W-:Y:S02]  /*9a4b0*/  STL [R1+0x8b0], R20 ;  /* 0x0008b01401007387 */ /* 0x0003e40000100800 */
[----:B0-----:R-:W-:-:S02]  /*9a4c0*/  IMAD.MOV.U32 R6, RZ, RZ, R20 ;  /* 0x000000ffff067224 */ /* 0x001fc400078e0014 */
[----:B------:R-:W-:Y:S01]  /*9a4d0*/  IMAD R18, R28, 0xcc, RZ ;  /* 0x000000cc1c127824 */ /* 0x000fe200078e02ff */
[----:B--2---:R-:W-:Y:S02]  /*9a4e0*/  MOV R7, R21 ;  /* 0x0000001500077202 */ /* 0x004fe40000000f00 */
[----:B-1----:R-:W2:Y:S01]  /*9a4f0*/  LDL.LU.64 R20, [R1+0x2d20] ;  /* 0x002d200001147983 */ /* 0x002ea20000300a00 */
[----:B------:R-:W-:Y:S01]  /*9a500*/  F2FP.BF16.PACK_AB R11, R12, R29 ;  /* 0x0000001d0c0b723e */ /* 0x000fe200000010ff */
[C---:B------:R-:W-:Y:S02]  /*9a510*/  SHF.L.U32 R12, R28.reuse, 0x6, RZ ;  /* 0x000000061c0c7819 */ /* 0x040fe400000006ff */
[----:B------:R-:W-:Y:S02]  /*9a520*/  IMAD R29, R28, 0xce, RZ ;  /* 0x000000ce1c1d7824 */ /* 0x000fe400078e02ff */
[----:B------:R-:W-:Y:S01]  /*9a530*/  LEA.HI.X.SX32 R7, R12, R3, 0x1, P5 ;  /* 0x000000030c077211 */ /* 0x000fe200028f0eff */
[----:B------:R-:W-:-:S02]  /*9a540*/  IADD3 R6, P5, R18, R2, RZ ;  /* 0x0000000212067210 */ /* 0x000fc40007fbe0ff */
[----:B------:R-:W-:Y:S02]  /*9a550*/  IMAD R4, R28, 0x67, RZ ;  /* 0x000000671c047824 */ /* 0x000fe400078e02ff */
[----:B------:R0:W-:Y:S04]  /*9a560*/  STL [R1+0x8b4], R7 ;  /* 0x0008b40701007387 */ /* 0x0001e80000100800 */
[----:B------:R1:W-:Y:S01]  /*9a570*/  STS.128 [R0+0x480], R8 ;  /* 0x0004800800007388 */ /* 0x0003e20000000c00 */
[----:B---3--:R-:W-:Y:S01]  /*9a580*/  F2FP.BF16.PACK_AB R12, R26, R27 ;  /* 0x0000001b1a0c723e */ /* 0x008fe200000010ff */
[----:B------:R-:W-:Y:S01]  /*9a590*/  IMAD R5, R28, 0xd0, RZ ;  /* 0x000000d01c057824 */ /* 0x000fe200078e02ff */
[----:B0-----:R-:W-:Y:S01]  /*9a5a0*/  LEA.HI.X.SX32 R7, R15, R3, 0x1, P5 ;  /* 0x000000030f077211 */ /* 0x001fe200028f0eff */
[----:B------:R-:W-:-:S04]  /*9a5b0*/  IADD3 R18, P5, R29, R2, RZ ;  /* 0x000000021d127210 */ /* 0x000fc80007fbe0ff */
[----:B------:R-:W-:Y:S01]  /*9a5c0*/  LEA.HI.X.SX32 R19, R4, R3, 0x1, P5 ;  /* 0x0000000304137211 */ /* 0x000fe200028f0eff */
[----:B-1----:R-:W3:Y:S01]  /*9a5d0*/  LDL.LU R8, [R1+0x1d8] ;  /* 0x0001d80001087983 */ /* 0x002ee20000300800 */
[----:B------:R0:W-:Y:S03]  /*9a5e0*/  STL.64 [R1+0x8a8], R6 ;  /* 0x0008a80601007387 */ /* 0x0001e60000100a00 */
[----:B0-----:R-:W3:Y:S01]  /*9a5f0*/  LDL.LU R6, [R1+0x1e4] ;  /* 0x0001e40001067983 */ /* 0x001ee20000300800 */
[----:B------:R-:W3:Y:S02]  /*9a600*/  LDL.LU R7, [R1+0x1e0] ;  /* 0x0001e00001077983 */ /* 0x000ee40000300800 */
[----:B------:R-:W3:Y:S02]  /*9a610*/  LDL.LU R26, [R1+0x1ec] ;  /* 0x0001ec00011a7983 */ /* 0x000ee40000300800 */
[----:B------:R-:W3:Y:S01]  /*9a620*/  LDL.LU R27, [R1+0x1e8] ;  /* 0x0001e800011b7983 */ /* 0x000ee20000300800 */
[----:B------:R-:W3:Y:S01]  /*9a630*/  LDL.LU R11, [R1+0x1f0] ;  /* 0x0001f000010b7983 */ /* 0x000ee20000300800 */
[----:B------:R0:W-:Y:S01]  /*9a640*/  STL.64 [R1+0x8a0], R18 ;  /* 0x0008a01201007387 */ /* 0x0001e20000100a00 */
[----:B-----5:R-:W-:Y:S01]  /*9a650*/  F2FP.BF16.PACK_AB R13, R13, R14 ;  /* 0x0000000e0d0d723e */ /* 0x020fe200000010ff */
[----:B------:R-:W5:Y:S01]  /*9a660*/  LDL.LU R9, [R1+0x1f8] ;  /* 0x0001f80001097983 */ /* 0x000f620000300800 */
[----:B----4-:R-:W-:-:S02]  /*9a670*/  F2FP.BF16.PACK_AB R14, R25, R22 ;  /* 0x00000016190e723e */ /* 0x010fc400000010ff */
[----:B------:R-:W-:Y:S01]  /*9a680*/  F2FP.BF16.PACK_AB R15, R16, R23 ;  /* 0x00000017100f723e */ /* 0x000fe200000010ff */
[----:B------:R-:W4:Y:S01]  /*9a690*/  LDL.LU R10, [R1+0x200] ;  /* 0x00020000010a7983 */ /* 0x000f220000300800 */
[----:B0-----:R-:W-:-:S03]  /*9a6a0*/  IADD3 R18, P5, R5, R2, RZ ;  /* 0x0000000205127210 */ /* 0x001fc60007fbe0ff */
[----:B------:R-:W-:Y:S01]  /*9a6b0*/  STS.128 [R0+0x500], R12 ;  /* 0x0005000c00007388 */ /* 0x000fe20000000c00 */
[C---:B------:R-:W-:Y:S02]  /*9a6c0*/  IMAD R22, R28.reuse, 0xd2, RZ ;  /* 0x000000d21c167824 */ /* 0x040fe400078e02ff */
[----:B------:R-:W-:Y:S01]  /*9a6d0*/  IMAD R5, R28, 0x69, RZ ;  /* 0x000000691c057824 */ /* 0x000fe200078e02ff */
[----:B------:R-:W-:Y:S02]  /*9a6e0*/  F2FP.BF16.PACK_AB R4, R24, R17 ;  /* 0x000000111804723e */ /* 0x000fe400000010ff */
[----:B--2---:R-:W-:-:S05]  /*9a6f0*/  LEA.HI.X.SX32 R19, R20, R3, 0x1, P5 ;  /* 0x0000000314137211 */ /* 0x004fca00028f0eff */
[----:B------:R0:W-:Y:S04]  /*9a700*/  STL.64 [R1+0x898], R18 ;  /* 0x0008981201007387 */ /* 0x0001e80000100a00 */
[----:B0-----:R-:W2:Y:S01]  /*9a710*/  LDL.LU.64 R18, [R1+0x2d18] ;  /* 0x002d180001127983 */ /* 0x001ea20000300a00 */
[----:B------:R-:W4:Y:S02]  /*9a720*/  LDL.LU R12, [R1+0x1dc] ;  /* 0x0001dc00010c7983 */ /* 0x000f240000300800 */
[----:B------:R-:W5:Y:S01]  /*9a730*/  LDL.LU R13, [R1+0x1f4] ;  /* 0x0001f400010d7983 */ /* 0x000f620000300800 */
[----:B------:R-:W-:Y:S01]  /*9a740*/  IADD3 R22, P5, R22, R2, RZ ;  /* 0x0000000216167210 */ /* 0x000fe20007fbe0ff */
[----:B------:R-:W5:Y:S01]  /*9a750*/  LDL.LU R14, [R1+0x1fc] ;  /* 0x0001fc00010e7983 */ /* 0x000f620000300800 */
[----:B------:R-:W5:Y:S02]  /*9a760*/  LDL.LU R15, [R1+0x204] ;  /* 0x00020400010f7983 */ /* 0x000f640000300800 */
[----:B------:R-:W5:Y:S01]  /*9a770*/  LDL.LU R25, [R1+0x214] ;  /* 0x0002140001197983 */ /* 0x000f620000300800 */
[----:B------:R-:W-:Y:S01]  /*9a780*/  LEA.HI.X.SX32 R23, R5, R3, 0x1, P5 ;  /* 0x0000000305177211 */ /* 0x000fe200028f0eff */
[----:B------:R-:W5:Y:S04]  /*9a790*/  LDL.LU R24, [R1+0x20c] ;  /* 0x00020c0001187983 */ /* 0x000f680000300800 */
[----:B------:R0:W-:Y:S04]  /*9a7a0*/  STL.64 [R1+0x890], R22 ;  /* 0x0008901601007387 */ /* 0x0001e80000100a00 */
[----:B0-----:R-:W5:Y:S01]  /*9a7b0*/  LDL.LU.64 R22, [R1+0x2d10] ;  /* 0x002d100001167983 */ /* 0x001f620000300a00 */
[----:B------:R-:W-:-:S05]  /*9a7c0*/  IMAD R16, R28, 0xd4, RZ ;  /* 0x000000d41c107824 */ /* 0x000fca00078e02ff */
[----:B------:R-:W-:Y:S01]  /*9a7d0*/  IADD3 R16, P5, R16, R2, RZ ;  /* 0x0000000210107210 */ /* 0x000fe20007fbe0ff */
[----:B------:R-:W-:Y:S01]  /*9a7e0*/  IMAD R20, R28, 0xd6, RZ ;  /* 0x000000d61c147824 */ /* 0x000fe200078e02ff */
[----:B---3--:R-:W-:Y:S01]  /*9a7f0*/  F2FP.BF16.PACK_AB R6, R6, R7 ;  /* 0x000000070606723e */ /* 0x008fe200000010ff */
[----:B------:R-:W-:Y:S01]  /*9a800*/  F2FP.BF16.PACK_AB R7, R26, R27 ;  /* 0x0000001b1a07723e */ /* 0x000fe200000010ff */
[----:B--2---:R-:W-:Y:S02]  /*9a810*/  LEA.HI.X.SX32 R17, R19, R3, 0x1, P5 ;  /* 0x0000000313117211 */ /* 0x004fe400028f0eff */
[----:B----4-:R-:W-:Y:S01]  /*9a820*/  F2FP.BF16.PACK_AB R5, R12, R8 ;  /* 0x000000080c05723e */ /* 0x010fe200000010ff */
[C---:B------:R-:W-:Y:S02]  /*9a830*/  IMAD R8, R28.reuse, 0x6b, RZ ;  /* 0x0000006b1c087824 */ /* 0x040fe400078e02ff */
[----:B------:R0:W-:Y:S01]  /*9a840*/  STL.64 [R1+0x888], R16 ;  /* 0x0008881001007387 */ /* 0x0001e20000100a00 */
[----:B------:R-:W-:-:S02]  /*9a850*/  IMAD R12, R28, 0xd8, RZ ;  /* 0x000000d81c0c7824 */ /* 0x000fc400078e02ff */
[----:B------:R-:W2:Y:S02]  /*9a860*/  LDL.LU R26, [R1+0x62c] ;  /* 0x00062c00011a7983 */ /* 0x000ea40000300800 */
[----:B------:R-:W2:Y:S01]  /*9a870*/  LDL.LU R27, [R1+0x21c] ;  /* 0x00021c00011b7983 */ /* 0x000ea20000300800 */
[----:B0-----:R-:W-:-:S04]  /*9a880*/  IADD3 R16, P5, R20, R2, RZ ;  /* 0x0000000214107210 */ /* 0x001fc80007fbe0ff */
[----:B------:R-:W-:-:S05]  /*9a890*/  LEA.HI.X.SX32 R17, R8, R3, 0x1, P5 ;  /* 0x0000000308117211 */ /* 0x000fca00028f0eff */
[----:B------:R0:W-:Y:S01]  /*9a8a0*/  STL.64 [R1+0x880], R16 ;  /* 0x0008801001007387 */ /* 0x0001e20000100a00 */
[C---:B------:R-:W-:Y:S01]  /*9a8b0*/  IMAD R19, R28.reuse, 0xda, RZ ;  /* 0x000000da1c137824 */ /* 0x040fe200078e02ff */
[----:B-----5:R-:W-:Y:S01]  /*9a8c0*/  F2FP.BF16.PACK_AB R8, R13, R11 ;  /* 0x0000000b0d08723e */ /* 0x020fe200000010ff */
[----:B------:R-:W-:Y:S01]  /*9a8d0*/  IMAD R11, R28, 0x6d, RZ ;  /* 0x0000006d1c0b7824 */ /* 0x000fe200078e02ff */
[----:B0-----:R-:W-:-:S04]  /*9a8e0*/  IADD3 R16, P5, R12, R2, RZ ;  /* 0x000000020c107210 */ /* 0x001fc80007fbe0ff */
[----:B------:R-:W-:-:S05]  /*9a8f0*/  LEA.HI.X.SX32 R17, R21, R3, 0x1, P5 ;  /* 0x0000000315117211 */ /* 0x000fca00028f0eff */
[----:B------:R0:W-:Y:S01]  /*9a900*/  STL.64 [R1+0x878], R16 ;  /* 0x0008781001007387 */ /* 0x0001e20000100a00 */
[----:B------:R-:W-:Y:S02]  /*9a910*/  IMAD R12, R28, 0xdc, RZ ;  /* 0x000000dc1c0c7824 */ /* 0x000fe400078e02ff */
[----:B------:R1:W-:Y:S01]  /*9a920*/  STL.64 [R1+0x2ce0], R18 ;  /* 0x002ce01201007387 */ /* 0x0003e20000100a00 */
[----:B------:R-:W-:Y:S02]  /*9a930*/  F2FP.BF16.PACK_AB R9, R14, R9 ;  /* 0x000000090e09723e */ /* 0x000fe400000010ff */
[----:B0-----:R-:W-:Y:S01]  /*9a940*/  IADD3 R16, P5, R19, R2, RZ ;  /* 0x0000000213107210 */ /* 0x001fe20007fbe0ff */
[----:B-1----:R-:W3:Y:S01]  /*9a950*/  LDL.LU R18, [R1+0x638] ;  /* 0x0006380001127983 */ /* 0x002ee20000300800 */
[----:B------:R-:W3:Y:S02]  /*9a960*/  LDL.LU R13, [R1+0x630] ;  /* 0x00063000010d7983 */ /* 0x000ee40000300800 */
[----:B------:R-:W-:Y:S01]  /*9a970*/  LEA.HI.X.SX32 R17, R11, R3, 0x1, P5 ;  /* 0x000000030b117211 */ /* 0x000fe200028f0eff */
[----:B------:R-:W4:Y:S04]  /*9a980*/  LDL.LU R14, [R1+0x640] ;  /* 0x00064000010e7983 */ /* 0x000f280000300800 */
[----:B------:R0:W-:Y:S01]  /*9a990*/  STL.64 [R1+0x870], R16 ;  /* 0x0008701001007387 */ /* 0x0001e20000100a00 */
[----:B------:R-:W-:Y:S01]  /*9a9a0*/  F2FP.BF16.PACK_AB R10, R15, R10 ;  /* 0x0000000a0f0a723e */ /* 0x000fe200000010ff */
[----:B------:R-:W5:Y:S02]  /*9a9b0*/  LDL.LU R19, [R1+0x654] ;  /* 0x0006540001137983 */ /* 0x000f640000300800 */
[----:B------:R-:W5:Y:S01]  /*9a9c0*/  LDL.LU R15, [R1+0x650] ;  /* 0x00065000010f7983 */ /* 0x000f620000300800 */
[----:B0-----:R-:W-:-:S04]  /*9a9d0*/  IADD3 R16, P5, R12, R2, RZ ;  /* 0x000000020c107210 */ /* 0x001fc80007fbe0ff */
[----:B------:R-:W-:-:S05]  /*9a9e0*/  LEA.HI.X.SX32 R17, R22, R3, 0x1, P5 ;  /* 0x0000000316117211 */ /* 0x000fca00028f0eff */
[----:B------:R0:W-:Y:S04]  /*9a9f0*/  STL.64 [R1+0x868], R16 ;  /* 0x0008681001007387 */ /* 0x0001e80000100a00 */
[----:B0-----:R-:W2:Y:S01]  /*9aa00*/  LDL.LU R17, [R1+0x2d08] ;  /* 0x002d080001117983 */ /* 0x001ea20000300800 */
[----:B------:R-:W-:-:S05]  /*9aa10*/  IMAD R21, R28, 0xde, RZ ;  /* 0x000000de1c157824 */ /* 0x000fca00078e02ff */
[----:B------:R-:W-:Y:S01]  /*9aa20*/  IADD3 R16, P5, R21, R2, RZ ;  /* 0x0000000215107210 */ /* 0x000fe20007fbe0ff */
[----:B------:R0:W-:Y:S04]  /*9aa30*/  STL.64 [R1+0x2ca8], R20 ;  /* 0x002ca81401007387 */ /* 0x0001e80000100a00 */
[----:B------:R1:W-:Y:S01]  /*9aa40*/  STL [R1+0x860], R16 ;  /* 0x0008601001007387 */ /* 0x0003e20000100800 */
[----:B0-----:R-:W-:Y:S01]  /*9aa50*/  MOV R20, R16 ;  /* 0x0000001000147202 */ /* 0x001fe20000000f00 */
[C---:B------:R-:W-:Y:S01]  /*9aa60*/  IMAD R12, R28.reuse, 0x6f, RZ ;  /* 0x0000006f1c0c7824 */ /* 0x040fe200078e02ff */
[----:B------:R-:W-:Y:S01]  /*9aa70*/  F2FP.BF16.PACK_AB R11, R25, R24 ;  /* 0x00000018190b723e */ /* 0x000fe200000010ff */
[----:B------:R-:W-:Y:S01]  /*9aa80*/  IMAD R24, R28, 0xe0, RZ ;  /* 0x000000e01c187824 */ /* 0x000fe200078e02ff */
[----:B------:R0:W-:Y:S01]  /*9aa90*/  STS.128 [R0+0x580], R4 ;  /* 0x0005800400007388 */ /* 0x0001e20000000c00 */
[----:B--2---:R-:W-:-:S03]  /*9aaa0*/  MOV R21, R17 ;  /* 0x0000001100157202 */ /* 0x004fc60000000f00 */
[----:B-1----:R-:W2:Y:S01]  /*9aab0*/  LDL.LU.64 R16, [R1+0x2d00] ;  /* 0x002d000001107983 */ /* 0x002ea20000300a00 */
[-C--:B------:R-:W-:Y:S01]  /*9aac0*/  LEA.HI.X.SX32 R21, R12, R3.reuse, 0x1, P5 ;  /* 0x000000030c157211 */ /* 0x080fe200028f0eff */
[-C--:B------:R-:W-:Y:S02]  /*9aad0*/  IADD3 R24, P5, R24, R2.reuse, RZ ;  /* 0x0000000218187210 */ /* 0x080fe40007fbe0ff */
[----:B0-----:R-:W4:Y:S01]  /*9aae0*/  LDL.LU R7, [R1+0x644] ;  /* 0x0006440001077983 */ /* 0x001f220000300800 */
[----:B------:R0:W-:Y:S01]  /*9aaf0*/  STS.128 [R0+0x600], R8 ;  /* 0x0006000800007388 */ /* 0x0001e20000000c00 */
[----:B------:R-:W-:Y:S01]  /*9ab00*/  IMAD R22, R28, 0xe2, RZ ;  /* 0x000000e21c167824 */ /* 0x000fe200078e02ff */
[----:B------:R-:W-:Y:S02]  /*9ab10*/  LEA.HI.X.SX32 R25, R23, R3, 0x1, P5 ;  /* 0x0000000317197211 */ /* 0x000fe400028f0eff */
[----:B------:R-:W-:Y:S01]  /*9ab20*/  F2FP.BF16.PACK_AB R12, R26, R27 ;  /* 0x0000001b1a0c723e */ /* 0x000fe200000010ff */
[C---:B------:R-:W-:Y:S01]  /*9ab30*/  IMAD R4, R28.reuse, 0x71, RZ ;  /* 0x000000711c047824 */ /* 0x040fe200078e02ff */
[----:B0-----:R-:W4:Y:S01]  /*9ab40*/  LDL.LU R11, [R1+0x680] ;  /* 0x00068000010b7983 */ /* 0x001f220000300800 */
[----:B------:R0:W-:Y:S02]  /*9ab50*/  STL [R1+0x864], R21 ;  /* 0x0008641501007387 */ /* 0x0001e40000100800 */
[----:B------:R-:W5:Y:S02]  /*9ab60*/  LDL.LU R6, [R1+0x678] ;  /* 0x0006780001067983 */ /* 0x000f640000300800 */
[----:B------:R-:W5:Y:S01]  /*9ab70*/  LDL.LU R9, [R1+0x664] ;  /* 0x0006640001097983 */ /* 0x000f620000300800 */
[----:B------:R-:W5:Y:S01]  /*9ab80*/  LDL.LU R20, [R1+0x660] ;  /* 0x0006600001147983 */ /* 0x000f620000300800 */
[----:B------:R-:W5:Y:S02]  /*9ab90*/  LDL.LU R26, [R1+0x688] ;  /* 0x00068800011a7983 */ /* 0x000f640000300800 */
[----:B------:R-:W5:Y:S02]  /*9aba0*/  LDL.LU R27, [R1+0x684] ;  /* 0x00068400011b7983 */ /* 0x000f640000300800 */
[----:B------:R1:W-:Y:S02]  /*9abb0*/  STL.64 [R1+0x858], R24 ;  /* 0x0008581801007387 */ /* 0x0003e40000100a00 */
[----:B------:R-:W-:Y:S01]  /*9abc0*/  IMAD R5, R28, 0xe4, RZ ;  /* 0x000000e41c057824 */ /* 0x000fe200078e02ff */
[----:B---3--:R-:W-:Y:S01]  /*9abd0*/  F2FP.BF16.PACK_AB R13, R18, R13 ;  /* 0x0000000d120d723e */ /* 0x008fe200000010ff */
[----:B0-----:R-:W3:Y:S01]  /*9abe0*/  LDL.LU R21, [R1+0x66c] ;  /* 0x00066c0001157983 */ /* 0x001ee20000300800 */
[----:B------:R-:W3:Y:S01]  /*9abf0*/  LDL.LU R18, [R1+0x668] ;  /* 0x0006680001127983 */ /* 0x000ee20000300800 */
[----:B-1----:R-:W-:-:S04]  /*9ac00*/  IADD3 R24, P5, R22, R2, RZ ;  /* 0x0000000216187210 */ /* 0x002fc80007fbe0ff */
[----:B------:R-:W-:Y:S02]  /*9ac10*/  LEA.HI.X.SX32 R25, R4, R3, 0x1, P5 ;  /* 0x0000000304197211 */ /* 0x000fe400028f0eff */
[----:B------:R-:W3:Y:S03]  /*9ac20*/  LDL.LU R4, [R1+0x658] ;  /* 0x0006580001047983 */ /* 0x000ee60000300800 */
[----:B------:R0:W-:Y:S02]  /*9ac30*/  STL.64 [R1+0x850], R24 ;  /* 0x0008501801007387 */ /* 0x0001e40000100a00 */
[----:B0-----:R-:W-:-:S04]  /*9ac40*/  IADD3 R24, P5, R5, R2, RZ ;  /* 0x0000000205187210 */ /* 0x001fc80007fbe0ff */
[----:B--2---:R-:W-:-:S05]  /*9ac50*/  LEA.HI.X.SX32 R25, R16, R3, 0x1, P5 ;  /* 0x0000000310197211 */ /* 0x004fca00028f0eff */
[----:B------:R0:W-:Y:S04]  /*9ac60*/  STL.64 [R1+0x848], R24 ;  /* 0x0008481801007387 */ /* 0x0001e80000100a00 */
[----:B0-----:R-:W2:Y:S01]  /*9ac70*/  LDL.LU R25, [R1+0x2cf8] ;  /* 0x002cf80001197983 */ /* 0x001ea20000300800 */
[----:B------:R-:W-:Y:S02]  /*9ac80*/  IMAD R23, R28, 0xe6, RZ ;  /* 0x000000e61c177824 */ /* 0x000fe400078e02ff */
[----:B------:R-:W3:Y:S01]  /*9ac90*/  LDL.LU R16, [R1+0x65c] ;  /* 0x00065c0001107983 */ /* 0x000ee20000300800 */
[----:B----4-:R-:W-:Y:S01]  /*9aca0*/  F2FP.BF16.PACK_AB R14, R7, R14 ;  /* 0x0000000e070e723e */ /* 0x010fe200000010ff */
[----:B------:R-:W4:Y:S01]  /*9acb0*/  LDL.LU R10, [R1+0x68c] ;  /* 0x00068c00010a7983 */ /* 0x000f220000300800 */
[----:B-----5:R-:W-:-:S02]  /*9acc0*/  F2FP.BF16.PACK_AB R15, R19, R15 ;  /* 0x0000000f130f723e */ /* 0x020fc400000010ff */
[----:B------:R-:W-:Y:S01]  /*9acd0*/  IADD3 R24, P5, R23, R2, RZ ;  /* 0x0000000217187210 */ /* 0x000fe20007fbe0ff */
[----:B------:R-:W5:Y:S04]  /*9ace0*/  LDL.LU R7, [R1+0x674] ;  /* 0x0006740001077983 */ /* 0x000f680000300800 */
[----:B------:R-:W5:Y:S01]  /*9acf0*/  LDL.LU R19, [R1+0x670] ;  /* 0x0006700001137983 */ /* 0x000f620000300800 */
[----:B------:R2:W-:Y:S03]  /*9ad00*/  STL [R1+0x840], R24 ;  /* 0x0008401801007387 */ /* 0x0005e60000100800 */
[----:B--2---:R-:W2:Y:S01]  /*9ad10*/  LDL.LU.64 R24, [R1+0x2cf0] ;  /* 0x002cf00001187983 */ /* 0x004ea20000300a00 */
[----:B------:R0:W-:Y:S03]  /*9ad20*/  STL.64 [R1+0x2c78], R22 ;  /* 0x002c781601007387 */ /* 0x0001e60000100a00 */
[----:B0-----:R-:W2:Y:S01]  /*9ad30*/  LDL.64 R22, [R1+0x840] ;  /* 0x0008400001167983 */ /* 0x001ea20000100a00 */
[----:B------:R-:W-:-:S02]  /*9ad40*/  IMAD R5, R28, 0x73, RZ ;  /* 0x000000731c057824 */ /* 0x000fc400078e02ff */
[----:B------:R-:W-:Y:S01]  /*9ad50*/  IMAD R8, R28, 0xe8, RZ ;  /* 0x000000e81c087824 */ /* 0x000fe200078e02ff */
[----:B------:R0:W-:Y:S01]  /*9ad60*/  STS.128 [R0+0x680], R12 ;  /* 0x0006800c00007388 */ /* 0x0001e20000000c00 */
[----:B---3--:R-:W-:Y:S01]  /*9ad70*/  F2FP.BF16.PACK_AB R4, R16, R4 ;  /* 0x000000041004723e */ /* 0x008fe200000010ff */
[----:B------:R-:W-:Y:S02]  /*9ad80*/  IMAD R16, R28, 0xea, RZ ;  /* 0x000000ea1c107824 */ /* 0x000fe400078e02ff */
[----:B0-----:R-:W3:Y:S01]  /*9ad90*/  LDL.LU R12, [R1+0x694] ;  /* 0x00069400010c7983 */ /* 0x001ee20000300800 */
[----:B--2---:R-:W-:Y:S01]  /*9ada0*/  LEA.HI.X.SX32 R23, R5, R3, 0x1, P5 ;  /* 0x0000000305177211 */ /* 0x004fe200028f0eff */
[----:B------:R-:W-:-:S04]  /*9adb0*/  IADD3 R14, P5, R8, R2, RZ ;  /* 0x00000002080e7210 */ /* 0x000fc80007fbe0ff */
[----:B------:R-:W-:Y:S02]  /*9adc0*/  LEA.HI.X.SX32 R15, R24, R3, 0x1, P5 ;  /* 0x00000003180f7211 */ /* 0x000fe400028f0eff */
[----:B------:R-:W-:Y:S01]  /*9add0*/  F2FP.BF16.PACK_AB R8, R11, R6 ;  /* 0x000000060b08723e */ /* 0x000fe200000010ff */
[----:B------:R-:W-:Y:S01]  /*9ade0*/  STL [R1+0x844], R23 ;  /* 0x0008441701007387 */ /* 0x000fe20000100800 */
[----:B------:R-:W-:Y:S02]  /*9adf0*/  IMAD R6, R28, 0x75, RZ ;  /* 0x000000751c067824 */ /* 0x000fe400078e02ff */
[----:B------:R0:W-:Y:S02]  /*9ae00*/  STL.64 [R1+0x838], R14 ;  /* 0x0008380e01007387 */ /* 0x0001e40000100a00 */
[----:B------:R-:W2:Y:S01]  /*9ae10*/  LDL.LU R13, [R1+0x84] ;  /* 0x00008400010d7983 */ /* 0x000ea20000300800 */
[----:B0-----:R-:W-:-:S04]  /*9ae20*/  IADD3 R14, P5, R16, R2, RZ ;  /* 0x00000002100e7210 */ /* 0x001fc80007fbe0ff */
[----:B------:R-:W-:-:S05]  /*9ae30*/  LEA.HI.X.SX32 R15, R6, R3, 0x1, P5 ;  /* 0x00000003060f7211 */ /* 0x000fca00028f0eff */
[----:B------:R0:W-:Y:S04]  /*9ae40*/  STL.64 [R1+0x830], R14 ;  /* 0x0008300e01007387 */ /* 0x0001e80000100a00 */
[----:B0-----:R-:W2:Y:S01]  /*9ae50*/  LDL.LU R14, [R1+0x90] ;  /* 0x00009000010e7983 */ /* 0x001ea20000300800 */
[----:B------:R-:W2:Y:S02]  /*9ae60*/  LDL.LU R15, [R1+0x8c] ;  /* 0x00008c00010f7983 */ /* 0x000ea40000300800 */
[----:B------:R-:W-:Y:S01]  /*9ae70*/  IMAD R11, R28, 0xec, RZ ;  /* 0x000000ec1c0b7824 */ /* 0x000fe200078e02ff */
[----:B------:R-:W-:Y:S01]  /*9ae80*/  F2FP.BF16.PACK_AB R5, R9, R20 ;  /* 0x000000140905723e */ /* 0x000fe200000010ff */
[----:B------:R-:W-:-:S03]  /*9ae90*/  F2FP.BF16.PACK_AB R9, R26, R27 ;  /* 0x0000001b1a09723e */ /* 0x000fc600000010ff */
[----:B------:R-:W-:Y:S01]  /*9aea0*/  IADD3 R26, P5, R11, R2, RZ ;  /* 0x000000020b1a7210 */ /* 0x000fe20007fbe0ff */
[C---:B------:R-:W-:Y:S01]  /*9aeb0*/  IMAD R24, R28.reuse, 0xee, RZ ;  /* 0x000000ee1c187824 */ /* 0x040fe200078e02ff */
[----:B------:R-:W-:Y:S02]  /*9aec0*/  F2FP.BF16.PACK_AB R6, R21, R18 ;  /* 0x000000121506723e */ /* 0x000fe400000010ff */
[----:B------:R-:W-:Y:S01]  /*9aed0*/  LEA.HI.X.SX32 R27, R17, R3, 0x1, P5 ;  /* 0x00000003111b7211 */ /* 0x000fe200028f0eff */
[----:B------:R-:W-:Y:S01]  /*9aee0*/  IMAD R11, R28, 0x77, RZ ;  /* 0x000000771c0b7824 */ /* 0x000fe200078e02ff */
[----:B--2---:R0:W-:Y:S04]  /*9aef0*/  STL.64 [R1+0x2cd8], R14 ;  /* 0x002cd80e01007387 */ /* 0x0041e80000100a00 */
[----:B0-----:R-:W3:Y:S01]  /*9af00*/  LDL.LU R14, [R1+0x6a0] ;  /* 0x0006a000010e7983 */ /* 0x001ee20000300800 */
[----:B------:R-:W2:Y:S02]  /*9af10*/  LDL.LU R22, [R1+0x98] ;  /* 0x0000980001167983 */ /* 0x000ea40000300800 */
[----:B------:R-:W2:Y:S02]  /*9af20*/  LDL.LU R23, [R1+0x94] ;  /* 0x0000940001177983 */ /* 0x000ea40000300800 */
[----:B------:R-:W2:Y:S01]  /*9af30*/  LDL.LU R20, [R1+0xa0] ;  /* 0x0000a00001147983 */ /* 0x000ea20000300800 */
[----:B------:R-:W2:Y:S01]  /*9af40*/  LDL.LU R21, [R1+0x9c] ;  /* 0x00009c0001157983 */ /* 0x000ea20000300800 */
[----:B------:R-:W4:Y:S02]  /*9af50*/  LDL.LU R17, [R1+0x690] ;  /* 0x0006900001117983 */ /* 0x000f240000300800 */
[----:B------:R0:W-:Y:S02]  /*9af60*/  STL.64 [R1+0x828], R26 ;  /* 0x0008281a01007387 */ /* 0x0001e40000100a00 */
[----:B0-----:R-:W-:-:S04]  /*9af70*/  IADD3 R26, P5, R24, R2, RZ ;  /* 0x00000002181a7210 */ /* 0x001fc80007fbe0ff */
[----:B------:R-:W-:-:S05]  /*9af80*/  LEA.HI.X.SX32 R27, R11, R3, 0x1, P5 ;  /* 0x000000030b1b7211 */ /* 0x000fca00028f0eff */
[----:B------:R0:W-:Y:S04]  /*9af90*/  STL.64 [R1+0x820], R26 ;  /* 0x0008201a01007387 */ /* 0x0001e80000100a00 */
[----:B0-----:R-:W2:Y:S01]  /*9afa0*/  LDL.LU.64 R26, [R1+0x2ce8] ;  /* 0x002ce800011a7983 */ /* 0x001ea20000300a00 */
[----:B------:R-:W-:Y:S01]  /*9afb0*/  IMAD R18, R28, 0xf0, RZ ;  /* 0x000000f01c127824 */ /* 0x000fe200078e02ff */
[----:B-----5:R-:W-:-:S04]  /*9afc0*/  F2FP.BF16.PACK_AB R7, R7, R19 ;  /* 0x000000130707723e */ /* 0x020fc800000010ff */
[----:B------:R-:W-:-:S04]  /*9afd0*/  IADD3 R18, P5, R18, R2, RZ ;  /* 0x0000000212127210 */ /* 0x000fc80007fbe0ff */
[----:B--2---:R-:W-:-:S05]  /*9afe0*/  LEA.HI.X.SX32 R19, R26, R3, 0x1, P5 ;  /* 0x000000031a137211 */ /* 0x004fca00028f0eff */
[----:B------:R0:W-:Y:S04]  /*9aff0*/  STL.64 [R1+0x818], R18 ;  /* 0x0008181201007387 */ /* 0x0001e80000100a00 */
[----:B0-----:R-:W2:Y:S01]  /*9b000*/  LDL.LU.64 R18, [R1+0x2ce0] ;  /* 0x002ce00001127983 */ /* 0x001ea20000300a00 */
[----:B----4-:R-:W-:Y:S01]  /*9b010*/  F2FP.BF16.PACK_AB R10, R17, R10 ;  /* 0x0000000a110a723e */ /* 0x010fe200000010ff */
[----:B------:R-:W-:Y:S01]  /*9b020*/  IMAD R17, R28, 0xf2, RZ ;  /* 0x000000f21c117824 */ /* 0x000fe200078e02ff */
[----:B---3--:R-:W-:-:S04]  /*9b030*/  F2FP.BF16.PACK_AB R11, R14, R12 ;  /* 0x0000000c0e0b723e */ /* 0x008fc800000010ff */
[----:B------:R-:W-:Y:S01]  /*9b040*/  IADD3 R14, P5, R17, R2, RZ ;  /* 0x00000002110e7210 */ /* 0x000fe20007fbe0ff */
[----:B------:R0:W-:Y:S04]  /*9b050*/  STL.64 [R1+0x2c58], R16 ;  /* 0x002c581001007387 */ /* 0x0001e80000100a00 */
[----:B0-----:R-:W3:Y:S01]  /*9b060*/  LDL.LU R16, [R1+0x88] ;  /* 0x0000880001107983 */ /* 0x001ee20000300800 */
[----:B------:R-:W-:Y:S02]  /*9b070*/  STL [R1+0x2c98], R17 ;  /* 0x002c981101007387 */ /* 0x000fe40000100800 */
[----:B------:R-:W-:Y:S02]  /*9b080*/  STL [R1+0x810], R14 ;  /* 0x0008100e01007387 */ /* 0x000fe40000100800 */
[----:B------:R-:W-:Y:S01]  /*9b090*/  IMAD R12, R28, 0x79, RZ ;  /* 0x000000791c0c7824 */ /* 0x000fe200078e02ff */
[----:B--2---:R0:W-:Y:S02]  /*9b0a0*/  STL.64 [R1+0x2cb0], R18 ;  /* 0x002cb01201007387 */ /* 0x0041e40000100a00 */
[----:B0-----:R-:W-:Y:S01]  /*9b0b0*/  IMAD.MOV.U32 R18, RZ, RZ, R14 ;  /* 0x000000ffff127224 */ /* 0x001fe200078e000e */
[----:B------:R-:W-:-:S02]  /*9b0c0*/  MOV R19, R15 ;  /* 0x0000000f00137202 */ /* 0x000fc40000000f00 */
[----:B------:R-:W2:Y:S01]  /*9b0d0*/  LDL.LU.64 R14, [R1+0x2cd8] ;  /* 0x002cd800010e7983 */ /* 0x000ea20000300a00 */
[----:B------:R-:W-:-:S03]  /*9b0e0*/  IMAD R17, R28, 0xf4, RZ ;  /* 0x000000f41c117824 */ /* 0x000fc600078e02ff */
[----:B------:R0:W-:Y:S01]  /*9b0f0*/  STS.128 [R0+0x780], R8 ;  /* 0x0007800800007388 */ /* 0x0001e20000000c00 */
[----:B------:R-:W-:Y:S01]  /*9b100*/  LEA.HI.X.SX32 R19, R12, R3, 0x1, P5 ;  /* 0x000000030c137211 */ /* 0x000fe200028f0eff */
[----:B------:R-:W-:Y:S02]  /*9b110*/  IMAD R26, R28, 0xf6, RZ ;  /* 0x000000f61c1a7824 */ /* 0x000fe400078e02ff */
[----:B------:R1:W-:Y:S04]  /*9b120*/  STS.128 [R0+0x700], R4 ;  /* 0x0007000400007388 */ /* 0x0003e80000000c00 */
[----:B------:R-:W-:Y:S01]  /*9b130*/  STL [R1+0x814], R19 ;  /* 0x0008141301007387 */ /* 0x000fe20000100800 */
[----:B------:R-:W-:Y:S01]  /*9b140*/  BAR.SYNC.DEFER_BLOCKING 0x0 ;  /* 0x0000000000007b1d */ /* 0x000fe20000010000 */
[----:B0-----:R-:W-:-:S04]  /*9b150*/  IADD3 R10, P5, R17, R2, RZ ;  /* 0x00000002110a7210 */ /* 0x001fc80007fbe0ff */
[----:B------:R-:W-:Y:S01]  /*9b160*/  LEA.HI.X.SX32 R11, R25, R3, 0x1, P5 ;  /* 0x00000003190b7211 */ /* 0x000fe200028f0eff */
[----:B-1----:R-:W-:-:S04]  /*9b170*/  IMAD R7, R28, 0x7b, RZ ;  /* 0x0000007b1c077824 */ /* 0x002fc800078e02ff */
[----:B------:R0:W-:Y:S01]  /*9b180*/  STL.64 [R1+0x808], R10 ;  /* 0x0008080a01007387 */ /* 0x0001e20000100a00 */
[----:B------:R-:W-:Y:S01]  /*9b190*/  IMAD R8, R28, 0xf8, RZ ;  /* 0x000000f81c087824 */ /* 0x000fe200078e02ff */
[----:B0-----:R-:W-:-:S04]  /*9b1a0*/  IADD3 R10, P5, R26, R2, RZ ;  /* 0x000000021a0a7210 */ /* 0x001fc80007fbe0ff */
[----:B------:R-:W-:Y:S02]  /*9b1b0*/  LEA.HI.X.SX32 R11, R7, R3, 0x1, P5 ;  /* 0x00000003070b7211 */ /* 0x000fe400028f0eff */
[----:B------:R-:W-:Y:S01]  /*9b1c0*/  F2FP.BF16.PACK_AB R6, R22, R23 ;  /* 0x000000171606723e */ /* 0x000fe200000010ff */
[----:B------:R-:W-:Y:S02]  /*9b1d0*/  F2FP.BF16.PACK_AB R7, R20, R21 ;  /* 0x000000151407723e */ /* 0x000fe400000010ff */
[----:B------:R0:W-:Y:S01]  /*9b1e0*/  STL.64 [R1+0x800], R10 ;  /* 0x0008000a01007387 */ /* 0x0001e20000100a00 */
[----:B---3--:R-:W-:Y:S02]  /*9b1f0*/  F2FP.BF16.PACK_AB R4, R16, R13 ;  /* 0x0000000d1004723e */ /* 0x008fe400000010ff */
[----:B------:R-:W-:Y:S01]  /*9b200*/  STL.64 [R1+0x2cc0], R6 ;  /* 0x002cc00601007387 */ /* 0x000fe20000100a00 */
[----:B0-----:R-:W-:-:S04]  /*9b210*/  IADD3 R10, P5, R8, R2, RZ ;  /* 0x00000002080a7210 */ /* 0x001fc80007fbe0ff */
[----:B------:R-:W-:Y:S02]  /*9b220*/  LEA.HI.X.SX32 R11, R27, R3, 0x1, P5 ;  /* 0x000000031b0b7211 */ /* 0x000fe400028f0eff */
[----:B--2---:R-:W-:-:S05]  /*9b230*/  F2FP.BF16.PACK_AB R5, R14, R15 ;  /* 0x0000000f0e05723e */ /* 0x004fca00000010ff */
[----:B------:R-:W-:Y:S01]  /*9b240*/  STL.64 [R1+0x2cb8], R4 ;  /* 0x002cb80401007387 */ /* 0x000fe20000100a00 */
[----:B------:R-:W2:Y:S02]  /*9b250*/  LDL.LU R12, [R1+0xa8] ;  /* 0x0000a800010c7983 */ /* 0x000ea40000300800 */
[----:B------:R0:W-:Y:S02]  /*9b260*/  STL.64 [R1+0x7f8], R10 ;  /* 0x0007f80a01007387 */ /* 0x0001e40000100a00 */
[----:B0-----:R-:W3:Y:S01]  /*9b270*/  LDL.LU R10, [R1+0xa4] ;  /* 0x0000a400010a7983 */ /* 0x001ee20000300800 */
[----:B------:R-:W3:Y:S03]  /*9b280*/  LDL.LU R11, [R1+0xb0] ;  /* 0x0000b000010b7983 */ /* 0x000ee60000300800 */
[----:B------:R-:W0:Y:S01]  /*9b290*/  S2R R20, SR_TID.X ;  /* 0x0000000000147919 */ /* 0x000e220000002100 */
[----:B------:R-:W-:-:S02]  /*9b2a0*/  IMAD R8, R28, 0x7d, RZ ;  /* 0x0000007d1c087824 */ /* 0x000fc400078e02ff */
[----:B------:R-:W-:Y:S01]  /*9b2b0*/  IMAD R9, R28, 0xfc, RZ ;  /* 0x000000fc1c097824 */ /* 0x000fe200078e02ff */
[C---:B0-----:R-:W-:Y:S01]  /*9b2c0*/  LOP3.LUT R21, R20.reuse, 0x7f, RZ, 0xc0, !PT ;  /* 0x0000007f14157812 */ /* 0x041fe200078ec0ff */
[----:B------:R-:W-:-:S04]  /*9b2d0*/  SHF.L.U32 R20, R20, 0xc, RZ ;  /* 0x0000000c14147819 */ /* 0x000fc800000006ff */
[----:B------:R-:W-:-:S04]  /*9b2e0*/  LOP3.LUT R20, R20, 0x6000, RZ, 0xc0, !PT ;  /* 0x0000600014147812 */ /* 0x000fc800078ec0ff */
[----:B------:R-:W-:Y:S01]  /*9b2f0*/  LEA R23, R21, R20, 0x4 ;  /* 0x0000001415177211 */ /* 0x000fe200078e20ff */
[----:B------:R-:W-:-:S03]  /*9b300*/  IMAD R25, R28, 0xfa, RZ ;  /* 0x000000fa1c197824 */ /* 0x000fc600078e02ff */
[C---:B------:R-:W-:Y:S01]  /*9b310*/  LOP3.LUT R5, R23.reuse, 0x20, RZ, 0x3c, !PT ;  /* 0x0000002017057812 */ /* 0x040fe200078e3cff */
[----:B---3--:R-:W-:Y:S01]  /*9b320*/  STL.64 [R1+0x2cd0], R10 ;  /* 0x002cd00a01007387 */ /* 0x008fe20000100a00 */
[----:B------:R-:W-:Y:S02]  /*9b330*/  STL.64 [R1+0x2cc8], R8 ;  /* 0x002cc80801007387 */ /* 0x000fe40000100a00 */
[----:B------:R-:W0:Y:S04]  /*9b340*/  LDS.128 R8, [R23] ;  /* 0x0000000017087984 */ /* 0x000e280000000c00 */
[----:B------:R-:W2:Y:S01]  /*9b350*/  LDL.LU R13, [R1+0xac] ;  /* 0x0000ac00010d7983 */ /* 0x000ea20000300800 */
[----:B------:R-:W-:Y:S04]  /*9b360*/  STL.64 [R1+0x2c50], R24 ;  /* 0x002c501801007387 */ /* 0x000fe80000100a00 */
[----:B0-----:R-:W-:Y:S01]  /*9b370*/  STL.64 [R1+0x2c0], R8 ;  /* 0x0002c00801007387 */ /* 0x001fe20000100a00 */
[----:B------:R-:W-:Y:S02]  /*9b380*/  STL.64 [R1+0x2c8], R10 ;  /* 0x0002c80a01007387 */ /* 0x000fe40000100a00 */
[----:B------:R-:W0:Y:S02]  /*9b390*/  LDS.128 R8, [R23+0x800] ;  /* 0x0008000017087984 */ /* 0x000e240000000c00 */
[----:B0-----:R-:W-:Y:S02]  /*9b3a0*/  STL.64 [R1+0x2b0], R8 ;  /* 0x0002b00801007387 */ /* 0x001fe40000100a00 */
[----:B------:R-:W-:Y:S02]  /*9b3b0*/  STL.64 [R1+0x2b8], R10 ;  /* 0x0002b80a01007387 */ /* 0x000fe40000100a00 */
[----:B------:R-:W0:Y:S04]  /*9b3c0*/  LDS.128 R8, [R23+0x1000] ;  /* 0x0010000017087984 */ /* 0x000e280000000c00 */
[----:B------:R-:W4:Y:S01]  /*9b3d0*/  LDL.LU R14, [R1+0xb8] ;  /* 0x0000b800010e7983 */ /* 0x000f220000300800 */
[----:B------:R-:W4:Y:S04]  /*9b3e0*/  LDL.LU R15, [R1+0xb4] ;  /* 0x0000b400010f7983 */ /* 0x000f280000300800 */
[----:B0-----:R-:W-:Y:S01]  /*9b3f0*/  STL.64 [R1+0x2a0], R8 ;  /* 0x0002a00801007387 */ /* 0x001fe20000100a00 */
[----:B------:R-:W-:Y:S02]  /*9b400*/  STL.64 [R1+0x2a8], R10 ;  /* 0x0002a80a01007387 */ /* 0x000fe40000100a00 */
[----:B------:R-:W0:Y:S02]  /*9b410*/  LDS.128 R8, [R23+0x1800] ;  /* 0x0018000017087984 */ /* 0x000e240000000c00 */
[----:B0-----:R-:W-:Y:S02]  /*9b420*/  STL.64 [R1+0x290], R8 ;  /* 0x0002900801007387 */ /* 0x001fe40000100a00 */
[----:B------:R-:W-:Y:S02]  /*9b430*/  STL.64 [R1+0x298], R10 ;  /* 0x0002980a01007387 */ /* 0x000fe40000100a00 */
[----:B------:R-:W0:Y:S02]  /*9b440*/  LDS.128 R8, [R5] ;  /* 0x0000000005087984 */ /* 0x000e240000000c00 */
[----:B0-----:R-:W-:Y:S02]  /*9b450*/  STL.64 [R1+0x280], R8 ;  /* 0x0002800801007387 */ /* 0x001fe40000100a00 */
[----:B------:R-:W-:Y:S02]  /*9b460*/  STL.64 [R1+0x288], R10 ;  /* 0x0002880a01007387 */ /* 0x000fe40000100a00 */
[----:B------:R-:W0:Y:S02]  /*9b470*/  LDS.128 R8, [R5+0x800] ;  /* 0x0008000005087984 */ /* 0x000e240000000c00 */
[----:B0-----:R-:W-:Y:S02]  /*9b480*/  STL.64 [R1+0x270], R8 ;  /* 0x0002700801007387 */ /* 0x001fe40000100a00 */
[----:B------:R-:W-:Y:S02]  /*9b490*/  STL.64 [R1+0x278], R10 ;  /* 0x0002780a01007387 */ /* 0x000fe40000100a00 */
[----:B------:R-:W0:Y:S01]  /*9b4a0*/  LDS.128 R8, [R5+0x1000] ;  /* 0x0010000005087984 */ /* 0x000e220000000c00 */
[C---:B------:R-:W-:Y:S01]  /*9b4b0*/  LOP3.LUT R4, R23.reuse, 0x40, RZ, 0x3c, !PT ;  /* 0x0000004017047812 */ /* 0x040fe200078e3cff */
[----:B0-----:R-:W-:Y:S02]  /*9b4c0*/  STL.64 [R1+0x260], R8 ;  /* 0x0002600801007387 */ /* 0x001fe40000100a00 */
[----:B------:R-:W-:Y:S02]  /*9b4d0*/  STL.64 [R1+0x268], R10 ;  /* 0x0002680a01007387 */ /* 0x000fe40000100a00 */
[----:B------:R-:W0:Y:S01]  /*9b4e0*/  LDS.128 R8, [R5+0x1800] ;  /* 0x0018000005087984 */ /* 0x000e220000000c00 */
[----:B------:R-:W-:Y:S01]  /*9b4f0*/  LOP3.LUT R16, R23, 0x60, RZ, 0x3c, !PT ;  /* 0x0000006017107812 */ /* 0x000fe200078e3cff */
[----:B------:R-:W5:Y:S02]  /*9b500*/  LDL.LU R22, [R1+0xc0] ;  /* 0x0000c00001167983 */ /* 0x000f640000300800 */
[----:B------:R-:W5:Y:S02]  /*9b510*/  LDL.LU R23, [R1+0xbc] ;  /* 0x0000bc0001177983 */ /* 0x000f640000300800 */
[----:B0-----:R-:W-:Y:S01]  /*9b520*/  STL.64 [R1+0x250], R8 ;  /* 0x0002500801007387 */ /* 0x001fe20000100a00 */
[----:B------:R-:W-:Y:S02]  /*9b530*/  STL.64 [R1+0x258], R10 ;  /* 0x0002580a01007387 */ /* 0x000fe40000100a00 */
[----:B------:R-:W0:Y:S02]  /*9b540*/  LDS.128 R8, [R4] ;  /* 0x0000000004087984 */ /* 0x000e240000000c00 */
[----:B0-----:R-:W-:Y:S02]  /*9b550*/  STL.64 [R1+0x240], R8 ;  /* 0x0002400801007387 */ /* 0x001fe40000100a00 */
[----:B------:R-:W-:Y:S02]  /*9b560*/  STL.64 [R1+0x248], R10 ;  /* 0x0002480a01007387 */ /* 0x000fe40000100a00 */
[----:B------:R-:W0:Y:S02]  /*9b570*/  LDS.128 R8, [R4+0x800] ;  /* 0x0008000004087984 */ /* 0x000e240000000c00 */
[----:B0-----:R-:W-:Y:S02]  /*9b580*/  STL.64 [R1+0x230], R8 ;  /* 0x0002300801007387 */ /* 0x001fe40000100a00 */
[----:B------:R-:W-:Y:S02]  /*9b590*/  STL.64 [R1+0x238], R10 ;  /* 0x0002380a01007387 */ /* 0x000fe40000100a00 */
[----:B------:R-:W0:Y:S02]  /*9b5a0*/  LDS.128 R8, [R4+0x1000] ;  /* 0x0010000004087984 */ /* 0x000e240000000c00 */
[----:B------:R-:W1:Y:S04]  /*9b5b0*/  LDS.128 R4, [R4+0x1800] ;  /* 0x0018000004047984 */ /* 0x000e680000000c00 */
[----:B0-----:R-:W-:Y:S01]  /*9b5c0*/  STL.64 [R1+0x220], R8 ;  /* 0x0002200801007387 */ /* 0x001fe20000100a00 */
[----:B------:R0:W-:Y:S03]  /*9b5d0*/  STL.64 [R1+0x228], R10 ;  /* 0x0002280a01007387 */ /* 0x0001e60000100a00 */
[----:B0-----:R-:W2:Y:S01]  /*9b5e0*/  LDL.LU.64 R10, [R1+0x2cd0] ;  /* 0x002cd000010a7983 */ /* 0x001ea20000300a00 */
[----:B------:R-:W2:Y:S02]  /*9b5f0*/  LDL.LU.64 R8, [R1+0x2cc8] ;  /* 0x002cc80001087983 */ /* 0x000ea40000300a00 */
[----:B-1----:R-:W-:Y:S02]  /*9b600*/  STL.64 [R1+0x210], R4 ;  /* 0x0002100401007387 */ /* 0x002fe40000100a00 */
[----:B------:R-:W-:Y:S02]  /*9b610*/  STL.64 [R1+0x218], R6 ;  /* 0x0002180601007387 */ /* 0x000fe40000100a00 */
[----:B------:R-:W0:Y:S04]  /*9b620*/  LDS.128 R4, [R16] ;  /* 0x0000000010047984 */ /* 0x000e280000000c00 */
[----:B0-----:R-:W-:Y:S01]  /*9b630*/  STL.64 [R1+0x200], R4 ;  /* 0x0002000401007387 */ /* 0x001fe20000100a00 */
        /* <DEDUP_REMOVED lines=8> */
[----:B------:R-:W-:Y:S06]  /*9b6c0*/  BAR.SYNC.DEFER_BLOCKING 0x0 ;  /* 0x0000000000007b1d */ /* 0x000fec0000010000 */
[----:B0-----:R-:W3:Y:S01]  /*9b6d0*/  LDL.LU.64 R6, [R1+0x2cc0] ;  /* 0x002cc00001067983 */ /* 0x001ee20000300a00 */
[----:B------:R-:W3:Y:S02]  /*9b6e0*/  LDL.LU.64 R4, [R1+0x2cb8] ;  /* 0x002cb80001047983 */ /* 0x000ee40000300a00 */
[----:B-1----:R-:W-:Y:S02]  /*9b6f0*/  STL.64 [R1+0x1d0], R16 ;  /* 0x0001d01001007387 */ /* 0x002fe40000100a00 */
[----:B------:R0:W-:Y:S02]  /*9b700*/  STL.64 [R1+0x1d8], R18 ;  /* 0x0001d81201007387 */ /* 0x0001e40000100a00 */
[----:B0-----:R-:W3:Y:S01]  /*9b710*/  LDL.LU.64 R18, [R1+0x2cb0] ;  /* 0x002cb00001127983 */ /* 0x001ee20000300a00 */
[----:B------:R-:W3:Y:S02]  /*9b720*/  LDL.LU R17, [R1+0xe0] ;  /* 0x0000e00001117983 */ /* 0x000ee40000300800 */
[----:B------:R-:W3:Y:S01]  /*9b730*/  LDL.LU R16, [R1+0xdc] ;  /* 0x0000dc0001107983 */ /* 0x000ee20000300800 */
[----:B------:R-:W-:Y:S01]  /*9b740*/  IADD3 R20, P5, R25, R2, RZ ;  /* 0x0000000219147210 */ /* 0x000fe20007fbe0ff */
[----:B------:R-:W-:Y:S01]  /*9b750*/  IMAD R27, R28, 0xfe, RZ ;  /* 0x000000fe1c1b7824 */ /* 0x000fe200078e02ff */
[----:B----4-:R-:W-:Y:S01]  /*9b760*/  F2FP.BF16.PACK_AB R14, R14, R15 ;  /* 0x0000000f0e0e723e */ /* 0x010fe200000010ff */
[----:B-----5:R-:W-:Y:S01]  /*9b770*/  F2FP.BF16.PACK_AB R15, R22, R23 ;  /* 0x00000017160f723e */ /* 0x020fe200000010ff */
[----:B--2---:R-:W-:-:S05]  /*9b780*/  LEA.HI.X.SX32 R21, R8, R3, 0x1, P5 ;  /* 0x0000000308157211 */ /* 0x004fca00028f0eff */
[----:B------:R0:W-:Y:S01]  /*9b790*/  STL.64 [R1+0x7f0], R20 ;  /* 0x0007f01401007387 */ /* 0x0001e20000100a00 */
[----:B------:R-:W2:Y:S01]  /*9b7a0*/  LDL.LU R8, [R1+0x110] ;  /* 0x0001100001087983 */ /* 0x000ea20000300800 */
[----:B------:R-:W-:Y:S02]  /*9b7b0*/  F2FP.BF16.PACK_AB R12, R12, R10 ;  /* 0x0000000a0c0c723e */ /* 0x000fe400000010ff */
[----:B------:R-:W-:Y:S02]  /*9b7c0*/  F2FP.BF16.PACK_AB R13, R11, R13 ;  /* 0x0000000d0b0d723e */ /* 0x000fe400000010ff */
[-C--:B0-----:R-:W-:Y:S01]  /*9b7d0*/  IADD3 R20, P5, R9, R2.reuse, RZ ;  /* 0x0000000209147210 */ /* 0x081fe20007fbe0ff */
[----:B---3--:R0:W-:Y:S04]  /*9b7e0*/  STS.128 [R0], R4 ;  /* 0x0000000400007388 */ /* 0x0081e80000000c00 */
[----:B0-----:R-:W2:Y:S01]  /*9b7f0*/  LDL.LU R6, [R1+0x10c] ;  /* 0x00010c0001067983 */ /* 0x001ea20000300800 */
[----:B------:R-:W3:Y:S02]  /*9b800*/  LDL.LU R24, [R1+0xe8] ;  /* 0x0000e80001187983 */ /* 0x000ee40000300800 */
[----:B------:R-:W3:Y:S01]  /*9b810*/  LDL.LU R25, [R1+0xe4] ;  /* 0x0000e40001197983 */ /* 0x000ee20000300800 */
[----:B------:R-:W-:Y:S01]  /*9b820*/  LEA.HI.X.SX32 R21, R18, R3, 0x1, P5 ;  /* 0x0000000312157211 */ /* 0x000fe200028f0eff */
[----:B------:R-:W4:Y:S01]  /*9b830*/  LDL.LU R9, [R1+0x120] ;  /* 0x0001200001097983 */ /* 0x000f220000300800 */
[----:B------:R-:W4:Y:S02]  /*9b840*/  LDL.LU R10, [R1+0x11c] ;  /* 0x00011c00010a7983 */ /* 0x000f240000300800 */
[----:B------:R-:W5:Y:S01]  /*9b850*/  LDL.LU R11, [R1+0xec] ;  /* 0x0000ec00010b7983 */ /* 0x000f620000300800 */
[----:B------:R-:W-:Y:S01]  /*9b860*/  STL.64 [R1+0x7e8], R20 ;  /* 0x0007e81401007387 */ /* 0x000fe20000100a00 */
[----:B------:R0:W-:Y:S03]  /*9b870*/  STL.64 [R1+0x2c30], R26 ;  /* 0x002c301a01007387 */ /* 0x0001e60000100a00 */
[----:B0-----:R-:W5:Y:S01]  /*9b880*/  LDL.LU R26, [R1+0xf0] ;  /* 0x0000f000011a7983 */ /* 0x001f620000300800 */
[----:B------:R-:W5:Y:S02]  /*9b890*/  LDL.LU R22, [R1+0x130] ;  /* 0x0001300001167983 */ /* 0x000f640000300800 */
[----:B------:R-:W5:Y:S02]  /*9b8a0*/  LDL.LU R23, [R1+0x12c] ;  /* 0x00012c0001177983 */ /* 0x000f640000300800 */
[----:B------:R-:W-:Y:S01]  /*9b8b0*/  IMAD R4, R28, 0x7f, RZ ;  /* 0x0000007f1c047824 */ /* 0x000fe200078e02ff */
[----:B------:R-:W-:-:S02]  /*9b8c0*/  IADD3 R20, P5, R27, R2, RZ ;  /* 0x000000021b147210 */ /* 0x000fc40007fbe0ff */
[----:B------:R-:W5:Y:S01]  /*9b8d0*/  LDL.LU R27, [R1+0xf8] ;  /* 0x0000f800011b7983 */ /* 0x000f620000300800 */
[----:B------:R-:W5:Y:S01]  /*9b8e0*/  LDL.LU R7, [R1+0xf4] ;  /* 0x0000f40001077983 */ /* 0x000f620000300800 */
[----:B------:R-:W-:Y:S01]  /*9b8f0*/  LEA.HI.X.SX32 R21, R4, R3, 0x1, P5 ;  /* 0x0000000304157211 */ /* 0x000fe200028f0eff */
[C---:B------:R-:W-:Y:S02]  /*9b900*/  IMAD.SHL.U32 R5, R28.reuse, 0x80, RZ ;  /* 0x000000801c057824 */ /* 0x040fe400078e00ff */
[C---:B------:R-:W-:Y:S01]  /*9b910*/  IMAD R18, R28.reuse, 0x198, RZ ;  /* 0x000001981c127824 */ /* 0x040fe200078e02ff */
[----:B------:R-:W-:Y:S01]  /*9b920*/  F2FP.BF16.PACK_AB R4, R17, R16 ;  /* 0x000000101104723e */ /* 0x000fe200000010ff */
[----:B------:R0:W-:Y:S01]  /*9b930*/  STL.64 [R1+0x7e0], R20 ;  /* 0x0007e01401007387 */ /* 0x0001e20000100a00 */
[----:B------:R-:W5:Y:S02]  /*9b940*/  LDL.LU R17, [R1+0x138] ;  /* 0x0001380001117983 */ /* 0x000f640000300800 */
[----:B------:R-:W5:Y:S01]  /*9b950*/  LDL.LU R16, [R1+0x134] ;  /* 0x0001340001107983 */ /* 0x000f620000300800 */
[----:B------:R1:W-:Y:S01]  /*9b960*/  STS.128 [R0+0x80], R12 ;  /* 0x0000800c00007388 */ /* 0x0003e20000000c00 */
[----:B0-----:R-:W-:-:S04]  /*9b970*/  LEA R20, P5, R28, R2, 0x8 ;  /* 0x000000021c147211 */ /* 0x001fc800078a40ff */
[-C--:B------:R-:W-:Y:S01]  /*9b980*/  LEA.HI.X.SX32 R21, R5, R3.reuse, 0x1, P5 ;  /* 0x0000000305157211 */ /* 0x080fe200028f0eff */
[----:B------:R-:W-:Y:S01]  /*9b990*/  IMAD R5, R28, 0xcc, RZ ;  /* 0x000000cc1c057824 */ /* 0x000fe200078e02ff */
[-C--:B-1----:R-:W-:Y:S01]  /*9b9a0*/  IADD3 R14, P5, R18, R2.reuse, RZ ;  /* 0x00000002120e7210 */ /* 0x082fe20007fbe0ff */
[C---:B------:R-:W-:Y:S02]  /*9b9b0*/  IMAD R13, R28.reuse, 0x19a, RZ ;  /* 0x0000019a1c0d7824 */ /* 0x040fe400078e02ff */
[----:B------:R0:W-:Y:S01]  /*9b9c0*/  STL.64 [R1+0x7d8], R20 ;  /* 0x0007d81401007387 */ /* 0x0001e20000100a00 */
[----:B------:R-:W-:Y:S01]  /*9b9d0*/  LEA.HI.X.SX32 R15, R5, R3, 0x1, P5 ;  /* 0x00000003050f7211 */ /* 0x000fe200028f0eff */
[----:B------:R-:W-:Y:S02]  /*9b9e0*/  IMAD R12, R28, 0x19c, RZ ;  /* 0x0000019c1c0c7824 */ /* 0x000fe400078e02ff */
[----:B0-----:R-:W5:Y:S01]  /*9b9f0*/  LDL.LU.64 R20, [R1+0x2ca8] ;  /* 0x002ca80001147983 */ /* 0x001f620000300a00 */
[----:B------:R-:W-:Y:S02]  /*9ba00*/  STL.64 [R1+0x2ca0], R18 ;  /* 0x002ca01201007387 */ /* 0x000fe40000100a00 */
[----:B------:R0:W-:Y:S02]  /*9ba10*/  STL.64 [R1+0x7d0], R14 ;  /* 0x0007d00e01007387 */ /* 0x0001e40000100a00 */
[----:B0-----:R-:W-:-:S02]  /*9ba20*/  IADD3 R14, P5, R13, R2, RZ ;  /* 0x000000020d0e7210 */ /* 0x001fc40007fbe0ff */
[----:B--2---:R-:W-:Y:S01]  /*9ba30*/  F2FP.BF16.PACK_AB R8, R8, R6 ;  /* 0x000000060808723e */ /* 0x004fe200000010ff */
[----:B------:R-:W-:Y:S01]  /*9ba40*/  IMAD R6, R28, 0xcd, RZ ;  /* 0x000000cd1c067824 */ /* 0x000fe200078e02ff */
[----:B---3--:R-:W-:Y:S02]  /*9ba50*/  F2FP.BF16.PACK_AB R5, R24, R25 ;  /* 0x000000191805723e */ /* 0x008fe400000010ff */
[----:B------:R-:W2:Y:S01]  /*9ba60*/  LDL.LU R24, [R1+0x164] ;  /* 0x0001640001187983 */ /* 0x000ea20000300800 */
[----:B------:R-:W2:Y:S01]  /*9ba70*/  LDL.LU R25, [R1+0x15c] ;  /* 0x00015c0001197983 */ /* 0x000ea20000300800 */
[----:B------:R-:W-:-:S05]  /*9ba80*/  LEA.HI.X.SX32 R15, R6, R3, 0x1, P5 ;  /* 0x00000003060f7211 */ /* 0x000fca00028f0eff */
[----:B------:R0:W-:Y:S01]  /*9ba90*/  STL.64 [R1+0x7c8], R14 ;  /* 0x0007c80e01007387 */ /* 0x0001e20000100a00 */
[----:B----4-:R-:W-:Y:S01]  /*9baa0*/  F2FP.BF16.PACK_AB R9, R9, R10 ;  /* 0x0000000a0909723e */ /* 0x010fe200000010ff */
[----:B------:R-:W-:Y:S01]  /*9bab0*/  IMAD R10, R28, 0x19e, RZ ;  /* 0x0000019e1c0a7824 */ /* 0x000fe200078e02ff */
[----:B0-----:R-:W-:-:S04]  /*9bac0*/  IADD3 R14, P5, R12, R2, RZ ;  /* 0x000000020c0e7210 */ /* 0x001fc80007fbe0ff */
[----:B------:R-:W-:Y:S02]  /*9bad0*/  LEA.HI.X.SX32 R15, R29, R3, 0x1, P5 ;  /* 0x000000031d0f7211 */ /* 0x000fe400028f0eff */
[----:B-----5:R-:W-:Y:S01]  /*9bae0*/  F2FP.BF16.PACK_AB R6, R26, R11 ;  /* 0x0000000b1a06723e */ /* 0x020fe200000010ff */
[----:B------:R-:W-:Y:S01]  /*9baf0*/  IADD3 R18, P5, R10, R2, RZ ;  /* 0x000000020a127210 */ /* 0x000fe20007fbe0ff */
[----:B------:R-:W-:Y:S01]  /*9bb00*/  F2FP.BF16.PACK_AB R10, R22, R23 ;  /* 0x00000017160a723e */ /* 0x000fe200000010ff */
[----:B------:R0:W-:Y:S04]  /*9bb10*/  STL.64 [R1+0x7c0], R14 ;  /* 0x0007c00e01007387 */ /* 0x0001e80000100a00 */
[----:B0-----:R-:W3:Y:S01]  /*9bb20*/  LDL.LU R14, [R1+0x174] ;  /* 0x00017400010e7983 */ /* 0x001ee20000300800 */
[----:B------:R-:W3:Y:S02]  /*9bb30*/  LDL.LU R26, [R1+0x16c] ;  /* 0x00016c00011a7983 */ /* 0x000ee40000300800 */
[----:B------:R-:W4:Y:S02]  /*9bb40*/  LDL.LU R22, [R1+0x184] ;  /* 0x0001840001167983 */ /* 0x000f240000300800 */
[----:B------:R-:W4:Y:S02]  /*9bb50*/  LDL.LU R23, [R1+0x17c] ;  /* 0x00017c0001177983 */ /* 0x000f240000300800 */
[----:B------:R-:W-:-:S02]  /*9bb60*/  IMAD R11, R28, 0xcf, RZ ;  /* 0x000000cf1c0b7824 */ /* 0x000fc400078e02ff */
[----:B------:R-:W-:-:S03]  /*9bb70*/  IMAD R12, R28, 0x1a0, RZ ;  /* 0x000001a01c0c7824 */ /* 0x000fc600078e02ff */
[----:B------:R-:W-:Y:S01]  /*9bb80*/  LEA.HI.X.SX32 R19, R11, R3, 0x1, P5 ;  /* 0x000000030b137211 */ /* 0x000fe200028f0eff */
[----:B------:R-:W-:Y:S02]  /*9bb90*/  F2FP.BF16.PACK_AB R11, R17, R16 ;  /* 0x00000010110b723e */ /* 0x000fe400000010ff */
[C---:B------:R-:W-:Y:S02]  /*9bba0*/  IMAD R17, R28.reuse, 0xd0, RZ ;  /* 0x000000d01c117824 */ /* 0x040fe400078e02ff */
[----:B------:R0:W-:Y:S01]  /*9bbb0*/  STL.64 [R1+0x7b8], R18 ;  /* 0x0007b81201007387 */ /* 0x0001e20000100a00 */
[----:B------:R-:W-:Y:S01]  /*9bbc0*/  F2FP.BF16.PACK_AB R7, R27, R7 ;  /* 0x000000071b07723e */ /* 0x000fe200000010ff */
[----:B------:R-:W-:Y:S02]  /*9bbd0*/  IMAD R29, R28, 0x1a2, RZ ;  /* 0x000001a21c1d7824 */ /* 0x000fe400078e02ff */
[----:B------:R-:W5:Y:S01]  /*9bbe0*/  LDL.LU R15, [R1+0x18c] ;  /* 0x00018c00010f7983 */ /* 0x000f620000300800 */
[----:B------:R-:W5:Y:S01]  /*9bbf0*/  LDL.LU R27, [R1+0x1bc] ;  /* 0x0001bc00011b7983 */ /* 0x000f620000300800 */
[----:B0-----:R-:W-:-:S04]  /*9bc00*/  IADD3 R18, P5, R12, R2, RZ ;  /* 0x000000020c127210 */ /* 0x001fc80007fbe0ff */
[----:B------:R-:W-:Y:S01]  /*9bc10*/  LEA.HI.X.SX32 R19, R17, R3, 0x1, P5 ;  /* 0x0000000311137211 */ /* 0x000fe200028f0eff */
[C---:B------:R-:W-:Y:S01]  /*9bc20*/  IMAD R12, R28.reuse, 0xd1, RZ ;  /* 0x000000d11c0c7824 */ /* 0x040fe200078e02ff */
[----:B------:R-:W-:Y:S04]  /*9bc30*/  STS.128 [R0+0x100], R4 ;  /* 0x0001000400007388 */ /* 0x000fe80000000c00 */
[----:B------:R0:W-:Y:S01]  /*9bc40*/  STL.64 [R1+0x7b0], R18 ;  /* 0x0007b01201007387 */ /* 0x0001e20000100a00 */
[----:B------:R-:W-:-:S03]  /*9bc50*/  IMAD R16, R28, 0x1a4, RZ ;  /* 0x000001a41c107824 */ /* 0x000fc600078e02ff */
[----:B------:R1:W-:Y:S01]  /*9bc60*/  STS.128 [R0+0x180], R8 ;  /* 0x0001800800007388 */ /* 0x0003e20000000c00 */
[----:B0-----:R-:W-:-:S03]  /*9bc70*/  IADD3 R18, P5, R29, R2, RZ ;  /* 0x000000021d127210 */ /* 0x001fc60007fbe0ff */
[----:B------:R-:W5:Y:S01]  /*9bc80*/  LDL.LU R5, [R1+0x194] ;  /* 0x0001940001057983 */ /* 0x000f620000300800 */
[----:B------:R-:W-:Y:S01]  /*9bc90*/  LEA.HI.X.SX32 R19, R12, R3, 0x1, P5 ;  /* 0x000000030c137211 */ /* 0x000fe200028f0eff */
[----:B------:R-:W5:Y:S02]  /*9bca0*/  LDL.LU R6, [R1+0x1c0] ;  /* 0x0001c00001067983 */ /* 0x000f640000300800 */
[----:B-1----:R-:W5:Y:S02]  /*9bcb0*/  LDL.LU R11, [R1+0x1c8] ;  /* 0x0001c800010b7983 */ /* 0x002f640000300800 */
[----:B------:R0:W-:Y:S01]  /*9bcc0*/  STL.64 [R1+0x7a8], R18 ;  /* 0x0007a81201007387 */ /* 0x0001e20000100a00 */
[----:B------:R-:W5:Y:S01]  /*9bcd0*/  LDL.LU R7, [R1+0x1c4] ;  /* 0x0001c40001077983 */ /* 0x000f620000300800 */
[----:B------:R-:W-:Y:S01]  /*9bce0*/  IADD3 R16, P5, R16, R2, RZ ;  /* 0x0000000210107210 */ /* 0x000fe20007fbe0ff */
[----:B------:R-:W-:Y:S01]  /*9bcf0*/  IMAD R13, R28, 0x1a6, RZ ;  /* 0x000001a61c0d7824 */ /* 0x000fe200078e02ff */
[----:B--2---:R-:W-:Y:S01]  /*9bd00*/  F2FP.BF16.PACK_AB R12, R24, R25 ;  /* 0x00000019180c723e */ /* 0x004fe200000010ff */
[----:B------:R-:W-:Y:S01]  /*9bd10*/  IMAD R25, R28, 0xd2, RZ ;  /* 0x000000d21c197824 */ /* 0x000fe200078e02ff */
[----:B------:R-:W2:Y:S04]  /*9bd20*/  LDL.LU R24, [R1+0x2d0] ;  /* 0x0002d00001187983 */ /* 0x000ea80000300800 */
[----:B------:R-:W-:-:S02]  /*9bd30*/  LEA.HI.X.SX32 R17, R25, R3, 0x1, P5 ;  /* 0x0000000319117211 */ /* 0x000fc400028f0eff */
[----:B------:R-:W2:Y:S03]  /*9bd40*/  LDL.LU R25, [R1+0x1cc] ;  /* 0x0001cc0001197983 */ /* 0x000ea60000300800 */
[----:B------:R1:W-:Y:S01]  /*9bd50*/  STL.64 [R1+0x770], R16 ;  /* 0x0007701001007387 */ /* 0x0003e20000100a00 */
[----:B0-----:R-:W-:Y:S01]  /*9bd60*/  IADD3 R18, P5, R13, R2, RZ ;  /* 0x000000020d127210 */ /* 0x001fe20007fbe0ff */
[----:B-1----:R-:W2:Y:S01]  /*9bd70*/  LDL.LU R17, [R1+0x2dc] ;  /* 0x0002dc0001117983 */ /* 0x002ea20000300800 */
[----:B------:R-:W2:Y:S01]  /*9bd80*/  LDL.LU R16, [R1+0x2d8] ;  /* 0x0002d80001107983 */ /* 0x000ea20000300800 */
[----:B---3--:R-:W-:Y:S02]  /*9bd90*/  F2FP.BF16.PACK_AB R13, R14, R26 ;  /* 0x0000001a0e0d723e */ /* 0x008fe400000010ff */
[----:B----4-:R-:W-:Y:S01]  /*9bda0*/  F2FP.BF16.PACK_AB R14, R22, R23 ;  /* 0x00000017160e723e */ /* 0x010fe200000010ff */
[----:B------:R-:W3:Y:S01]  /*9bdb0*/  LDL.LU R26, [R1+0x2e4] ;  /* 0x0002e400011a7983 */ /* 0x000ee20000300800 */
[----:B------:R-:W3:Y:S02]  /*9bdc0*/  LDL.LU R22, [R1+0x2e0] ;  /* 0x0002e00001167983 */ /* 0x000ee40000300800 */
[----:B------:R-:W-:-:S02]  /*9bdd0*/  IMAD R4, R28, 0xd3, RZ ;  /* 0x000000d31c047824 */ /* 0x000fc400078e02ff */
[----:B------:R-:W-:-:S03]  /*9bde0*/  IMAD R8, R28, 0x1a8, RZ ;  /* 0x000001a81c087824 */ /* 0x000fc600078e02ff */
[----:B------:R-:W-:Y:S01]  /*9bdf0*/  LEA.HI.X.SX32 R19, R4, R3, 0x1, P5 ;  /* 0x0000000304137211 */ /* 0x000fe200028f0eff */
[----:B------:R-:W-:-:S04]  /*9be00*/  IMAD R23, R28, 0xd4, RZ ;  /* 0x000000d41c177824 */ /* 0x000fc800078e02ff */
[----:B------:R0:W-:Y:S01]  /*9be10*/  STL.64 [R1+0x768], R18 ;  /* 0x0007681201007387 */ /* 0x0001e20000100a00 */
[----:B------:R-:W-:Y:S01]  /*9be20*/  IMAD R9, R28, 0x1aa, RZ ;  /* 0x000001aa1c097824 */ /* 0x000fe200078e02ff */
[----:B0-----:R-:W-:-:S04]  /*9be30*/  IADD3 R18, P5, R8, R2, RZ ;  /* 0x0000000208127210 */ /* 0x001fc80007fbe0ff */
[----:B------:R-:W-:-:S05]  /*9be40*/  LEA.HI.X.SX32 R19, R23, R3, 0x1, P5 ;  /* 0x0000000317137211 */ /* 0x000fca00028f0eff */
[----:B------:R0:W-:Y:S01]  /*9be50*/  STL.64 [R1+0x760], R18 ;  /* 0x0007601201007387 */ /* 0x0001e20000100a00 */
[C---:B------:R-:W-:Y:S01]  /*9be60*/  IMAD R8, R28.reuse, 0x1ac, RZ ;  /* 0x000001ac1c087824 */ /* 0x040fe200078e02ff */
[----:B-----5:R-:W-:Y:S01]  /*9be70*/  F2FP.BF16.PACK_AB R15, R5, R15 ;  /* 0x0000000f050f723e */ /* 0x020fe200000010ff */
[----:B------:R-:W-:Y:S01]  /*9be80*/  IMAD R5, R28, 0xd5, RZ ;  /* 0x000000d51c057824 */ /* 0x000fe200078e02ff */
[----:B0-----:R-:W-:Y:S02]  /*9be90*/  IADD3 R18, P5, R9, R2, RZ ;  /* 0x0000000209127210 */ /* 0x001fe40007fbe0ff */
[----:B------:R-:W4:Y:S01]  /*9bea0*/  LDL.LU R9, [R1+0x2e8] ;  /* 0x0002e80001097983 */ /* 0x000f220000300800 */
[----:B------:R-:W5:Y:S01]  /*9beb0*/  LDL.LU R10, [R1+0x2f4] ;  /* 0x0002f400010a7983 */ /* 0x000f620000300800 */
[----:B------:R-:W-:Y:S01]  /*9bec0*/  LEA.HI.X.SX32 R19, R5, R3, 0x1, P5 ;  /* 0x0000000305137211 */ /* 0x000fe200028f0eff */
[----:B------:R-:W5:Y:S01]  /*9bed0*/  LDL.LU R23, [R1+0x2f0] ;  /* 0x0002f00001177983 */ /* 0x000f620000300800 */
[----:B------:R0:W-:Y:S01]  /*9bee0*/  STS.128 [R0+0x200], R12 ;  /* 0x0002000c00007388 */ /* 0x0001e20000000c00 */
[----:B------:R-:W-:-:S02]  /*9bef0*/  F2FP.BF16.PACK_AB R4, R6, R27 ;  /* 0x0000001b0604723e */ /* 0x000fc400000010ff */
[----:B------:R-:W-:Y:S01]  /*9bf00*/  F2FP.BF16.PACK_AB R5, R11, R7 ;  /* 0x000000070b05723e */ /* 0x000fe200000010ff */
[----:B------:R-:W-:Y:S01]  /*9bf10*/  IMAD R6, R28, 0x1ae, RZ ;  /* 0x000001ae1c067824 */ /* 0x000fe200078e02ff */
[----:B0-----:R-:W4:Y:S01]  /*9bf20*/  LDL.LU R12, [R1+0x2ec] ;  /* 0x0002ec00010c7983 */ /* 0x001f220000300800 */
[----:B------:R0:W-:Y:S01]  /*9bf30*/  STL.64 [R1+0x758], R18 ;  /* 0x0007581201007387 */ /* 0x0001e20000100a00 */
[----:B------:R-:W-:Y:S01]  /*9bf40*/  IADD3 R14, P5, R8, R2, RZ ;  /* 0x00000002080e7210 */ /* 0x000fe20007fbe0ff */
[----:B------:R-:W-:-:S03]  /*9bf50*/  IMAD R8, R28, 0xd7, RZ ;  /* 0x000000d71c087824 */ /* 0x000fc600078e02ff */
[----:B------:R-:W-:Y:S01]  /*9bf60*/  LEA.HI.X.SX32 R15, R20, R3, 0x1, P5 ;  /* 0x00000003140f7211 */ /* 0x000fe200028f0eff */
[----:B0-----:R-:W4:Y:S01]  /*9bf70*/  LDL.LU.64 R18, [R1+0x2ca0] ;  /* 0x002ca00001127983 */ /* 0x001f220000300a00 */
[----:B------:R-:W4:Y:S02]  /*9bf80*/  LDL.LU R13, [R1+0x2fc] ;  /* 0x0002fc00010d7983 */ /* 0x000f240000300800 */
[----:B------:R-:W4:Y:S02]  /*9bf90*/  LDL.LU R27, [R1+0x2f8] ;  /* 0x0002f800011b7983 */ /* 0x000f240000300800 */
[----:B------:R0:W-:Y:S01]  /*9bfa0*/  STL.64 [R1+0x2c90], R4 ;  /* 0x002c900401007387 */ /* 0x0001e20000100a00 */
[----:B------:R1:W-:Y:S01]  /*9bfb0*/  STL.64 [R1+0x730], R14 ;  /* 0x0007300e01007387 */ /* 0x0003e20000100a00 */
[----:B0-----:R-:W-:-:S04]  /*9bfc0*/  IADD3 R4, P5, R6, R2, RZ ;  /* 0x0000000206047210 */ /* 0x001fc80007fbe0ff */
[----:B------:R-:W-:Y:S02]  /*9bfd0*/  LEA.HI.X.SX32 R5, R8, R3, 0x1, P5 ;  /* 0x0000000308057211 */ /* 0x000fe400028f0eff */
[----:B--2---:R-:W-:Y:S02]  /*9bfe0*/  F2FP.BF16.PACK_AB R6, R24, R25 ;  /* 0x000000191806723e */ /* 0x004fe400000010ff */
[----:B------:R-:W2:Y:S01]  /*9bff0*/  LDL.LU R24, [R1+0x324] ;  /* 0x0003240001187983 */ /* 0x000ea20000300800 */
[----:B------:R-:W2:Y:S02]  /*9c000*/  LDL.LU R25, [R1+0x320] ;  /* 0x0003200001197983 */ /* 0x000ea40000300800 */
[----:B-1----:R-:W2:Y:S02]  /*9c010*/  LDL.LU R14, [R1+0x32c] ;  /* 0x00032c00010e7983 */ /* 0x002ea40000300800 */
[----:B------:R0:W-:Y:S01]  /*9c020*/  STL.64 [R1+0x728], R4 ;  /* 0x0007280401007387 */ /* 0x0001e20000100a00 */
[----:B---3--:R-:W-:-:S02]  /*9c030*/  F2FP.BF16.PACK_AB R8, R26, R22 ;  /* 0x000000161a08723e */ /* 0x008fc400000010ff */
[----:B------:R-:W3:Y:S01]  /*9c040*/  LDL.LU R26, [R1+0x328] ;  /* 0x00032800011a7983 */ /* 0x000ee20000300800 */
[----:B------:R-:W2:Y:S02]  /*9c050*/  LDL.LU R15, [R1+0x334] ;  /* 0x00033400010f7983 */ /* 0x000ea40000300800 */
[C---:B------:R-:W-:Y:S01]  /*9c060*/  IMAD R11, R28.reuse, 0x1b0, RZ ;  /* 0x000001b01c0b7824 */ /* 0x040fe200078e02ff */
[----:B------:R-:W-:Y:S01]  /*9c070*/  F2FP.BF16.PACK_AB R7, R17, R16 ;  /* 0x000000101107723e */ /* 0x000fe200000010ff */
[----:B------:R-:W-:-:S03]  /*9c080*/  IMAD R22, R28, 0xd8, RZ ;  /* 0x000000d81c167824 */ /* 0x000fc600078e02ff */
[----:B------:R-:W-:Y:S01]  /*9c090*/  IADD3 R16, P5, R11, R2, RZ ;  /* 0x000000020b107210 */ /* 0x000fe20007fbe0ff */
[----:B------:R-:W-:-:S03]  /*9c0a0*/  IMAD R20, R28, 0x1b2, RZ ;  /* 0x000001b21c147824 */ /* 0x000fc600078e02ff */
[----:B------:R-:W-:Y:S01]  /*9c0b0*/  LEA.HI.X.SX32 R17, R22, R3, 0x1, P5 ;  /* 0x0000000316117211 */ /* 0x000fe200028f0eff */
[C---:B------:R-:W-:Y:S02]  /*9c0c0*/  IMAD R11, R28.reuse, 0xd9, RZ ;  /* 0x000000d91c0b7824 */ /* 0x040fe400078e02ff */
[----:B0-----:R-:W-:Y:S01]  /*9c0d0*/  IMAD R4, R28, 0x1b4, RZ ;  /* 0x000001b41c047824 */ /* 0x001fe200078e02ff */
[----:B-----5:R-:W-:Y:S01]  /*9c0e0*/  F2FP.BF16.PACK_AB R10, R10, R23 ;  /* 0x000000170a0a723e */ /* 0x020fe200000010ff */
[----:B--2---:R-:W-:Y:S01]  /*9c0f0*/  STL.64 [R1+0x2c88], R14 ;  /* 0x002c880e01007387 */ /* 0x004fe20000100a00 */
[----:B------:R-:W2:Y:S02]  /*9c100*/  LDL.LU R22, [R1+0x330] ;  /* 0x0003300001167983 */ /* 0x000ea40000300800 */
[----:B------:R0:W-:Y:S02]  /*9c110*/  STL.64 [R1+0x720], R16 ;  /* 0x0007201001007387 */ /* 0x0001e40000100a00 */
[----:B0-----:R-:W-:-:S04]  /*9c120*/  IADD3 R16, P5, R20, R2, RZ ;  /* 0x0000000214107210 */ /* 0x001fc80007fbe0ff */
[----:B------:R-:W-:Y:S01]  /*9c130*/  LEA.HI.X.SX32 R17, R11, R3, 0x1, P5 ;  /* 0x000000030b117211 */ /* 0x000fe200028f0eff */
[----:B------:R-:W-:-:S04]  /*9c140*/  IADD3 R4, P5, R4, R2, RZ ;  /* 0x0000000204047210 */ /* 0x000fc80007fbe0ff */
[----:B----4-:R-:W-:Y:S01]  /*9c150*/  LEA.HI.X.SX32 R5, R19, R3, 0x1, P5 ;  /* 0x0000000313057211 */ /* 0x010fe200028f0eff */
[----:B------:R0:W-:Y:S04]  /*9c160*/  STL.64 [R1+0x718], R16 ;  /* 0x0007181001007387 */ /* 0x0001e80000100a00 */
[----:B0-----:R-:W4:Y:S01]  /*9c170*/  LDL.LU R17, [R1+0x2c98] ;  /* 0x002c980001117983 */ /* 0x001f220000300800 */
[----:B------:R-:W5:Y:S02]  /*9c180*/  LDL.LU R16, [R1+0x33c] ;  /* 0x00033c0001107983 */ /* 0x000f640000300800 */
[----:B------:R-:W5:Y:S02]  /*9c190*/  LDL.LU R23, [R1+0x338] ;  /* 0x0003380001177983 */ /* 0x000f640000300800 */
[----:B------:R0:W-:Y:S02]  /*9c1a0*/  STL.64 [R1+0x710], R4 ;  /* 0x0007100401007387 */ /* 0x0001e40000100a00 */
[----:B0-----:R-:W2:Y:S01]  /*9c1b0*/  LDL.LU.64 R4, [R1+0x2c90] ;  /* 0x002c900001047983 */ /* 0x001ea20000300a00 */
[----:B------:R-:W-:-:S05]  /*9c1c0*/  IMAD R14, R28, 0x1b6, RZ ;  /* 0x000001b61c0e7824 */ /* 0x000fca00078e02ff */
[----:B------:R-:W-:-:S05]  /*9c1d0*/  IADD3 R14, P5, R14, R2, RZ ;  /* 0x000000020e0e7210 */ /* 0x000fca0007fbe0ff */
[----:B------:R-:W-:Y:S01]  /*9c1e0*/  STL [R1+0x708], R14 ;  /* 0x0007080e01007387 */ /* 0x000fe20000100800 */
[----:B------:R-:W-:-:S03]  /*9c1f0*/  F2FP.BF16.PACK_AB R9, R12, R9 ;  /* 0x000000090c09723e */ /* 0x000fc600000010ff */
[----:B--2---:R0:W-:Y:S02]  /*9c200*/  STS.128 [R0+0x280], R4 ;  /* 0x0002800400007388 */ /* 0x0041e40000000c00 */
[----:B0-----:R-:W-:Y:S02]  /*9c210*/  MOV R6, R14 ;  /* 0x0000000e00067202 */ /* 0x001fe40000000f00 */
[----:B------:R-:W-:Y:S02]  /*9c220*/  MOV R7, R15 ;  /* 0x0000000f00077202 */ /* 0x000fe40000000f00 */
[----:B------:R-:W3:Y:S01]  /*9c230*/  LDL.LU.64 R14, [R1+0x2c88] ;  /* 0x002c8800010e7983 */ /* 0x000ee20000300a00 */
[C---:B------:R-:W-:Y:S01]  /*9c240*/  IMAD R12, R28.reuse, 0xdb, RZ ;  /* 0x000000db1c0c7824 */ /* 0x040fe200078e02ff */
[----:B------:R-:W-:Y:S01]  /*9c250*/  F2FP.BF16.PACK_AB R11, R13, R27 ;  /* 0x0000001b0d0b723e */ /* 0x000fe200000010ff */
[----:B------:R-:W-:-:S03]  /*9c260*/  IMAD R13, R28, 0x1b8, RZ ;  /* 0x000001b81c0d7824 */ /* 0x000fc600078e02ff */
[----:B------:R-:W-:Y:S01]  /*9c270*/  LEA.HI.X.SX32 R7, R12, R3, 0x1, P5 ;  /* 0x000000030c077211 */ /* 0x000fe200028f0eff */
[----:B------:R-:W-:Y:S01]  /*9c280*/  F2FP.BF16.PACK_AB R12, R24, R25 ;  /* 0x00000019180c723e */ /* 0x000fe200000010ff */
[----:B------:R0:W-:Y:S01]  /*9c290*/  STS.128 [R0+0x300], R8 ;  /* 0x0003000800007388 */ /* 0x0001e20000000c00 */
[C---:B------:R-:W-:Y:S02]  /*9c2a0*/  IMAD R25, R28.reuse, 0xdc, RZ ;  /* 0x000000dc1c197824 */ /* 0x040fe400078e02ff */
[C---:B------:R-:W-:Y:S02]  /*9c2b0*/  IMAD R19, R28.reuse, 0x1ba, RZ ;  /* 0x000001ba1c137824 */ /* 0x040fe400078e02ff */
[C---:B------:R-:W-:Y:S02]  /*9c2c0*/  IMAD R4, R28.reuse, 0xdd, RZ ;  /* 0x000000dd1c047824 */ /* 0x040fe400078e02ff */
[----:B------:R-:W-:Y:S01]  /*9c2d0*/  IMAD R5, R28, 0x1bc, RZ ;  /* 0x000001bc1c057824 */ /* 0x000fe200078e02ff */
[-C--:B0-----:R-:W-:Y:S01]  /*9c2e0*/  IADD3 R8, P5, R13, R2.reuse, RZ ;  /* 0x000000020d087210 */ /* 0x081fe20007fbe0ff */
[----:B------:R-:W2:Y:S01]  /*9c2f0*/  LDL.LU R11, [R1+0x360] ;  /* 0x00036000010b7983 */ /* 0x000ea20000300800 */
[----:B------:R-:W-:Y:S02]  /*9c300*/  STL [R1+0x70c], R7 ;  /* 0x00070c0701007387 */ /* 0x000fe40000100800 */
[----:B------:R-:W2:Y:S01]  /*9c310*/  LDL.LU R6, [R1+0x3a8] ;  /* 0x0003a80001067983 */ /* 0x000ea20000300800 */
[-C--:B------:R-:W-:Y:S01]  /*9c320*/  LEA.HI.X.SX32 R9, R25, R3.reuse, 0x1, P5 ;  /* 0x0000000319097211 */ /* 0x080fe200028f0eff */
[----:B------:R-:W-:Y:S01]  /*9c330*/  IADD3 R24, P5, R19, R2, RZ ;  /* 0x0000000213187210 */ /* 0x000fe20007fbe0ff */
[----:B------:R-:W2:Y:S01]  /*9c340*/  LDL.LU R27, [R1+0x3a0] ;  /* 0x0003a000011b7983 */ /* 0x000ea20000300800 */
[----:B------:R-:W-:Y:S02]  /*9c350*/  STL.64 [R1+0x2c00], R18 ;  /* 0x002c001201007387 */ /* 0x000fe40000100a00 */
[----:B------:R0:W-:Y:S01]  /*9c360*/  STL.64 [R1+0x6d0], R8 ;  /* 0x0006d00801007387 */ /* 0x0001e20000100a00 */
[----:B------:R-:W-:-:S02]  /*9c370*/  LEA.HI.X.SX32 R25, R4, R3, 0x1, P5 ;  /* 0x0000000304197211 */ /* 0x000fc400028f0eff */
[----:B---3--:R-:W-:-:S05]  /*9c380*/  F2FP.BF16.PACK_AB R13, R14, R26 ;  /* 0x0000001a0e0d723e */ /* 0x008fca00000010ff */
[----:B------:R1:W-:Y:S01]  /*9c390*/  STL.64 [R1+0x2c80], R12 ;  /* 0x002c800c01007387 */ /* 0x0003e20000100a00 */
[----:B0-----:R-:W3:Y:S02]  /*9c3a0*/  LDL.LU R9, [R1+0x3b8] ;  /* 0x0003b80001097983 */ /* 0x001ee40000300800 */
[----:B------:R-:W3:Y:S02]  /*9c3b0*/  LDL.LU R26, [R1+0x3b0] ;  /* 0x0003b000011a7983 */ /* 0x000ee40000300800 */
[----:B------:R-:W2:Y:S01]  /*9c3c0*/  LDL.LU R4, [R1+0x364] ;  /* 0x0003640001047983 */ /* 0x000ea20000300800 */
[----:B------:R0:W-:Y:S01]  /*9c3d0*/  STL.64 [R1+0x6c8], R24 ;  /* 0x0006c81801007387 */ /* 0x0001e20000100a00 */
[----:B------:R-:W-:Y:S02]  /*9c3e0*/  F2FP.BF16.PACK_AB R14, R15, R22 ;  /* 0x000000160f0e723e */ /* 0x000fe400000010ff */
[----:B-1----:R-:W-:Y:S01]  /*9c3f0*/  IADD3 R12, P5, R5, R2, RZ ;  /* 0x00000002050c7210 */ /* 0x002fe20007fbe0ff */
[----:B0-----:R-:W2:Y:S01]  /*9c400*/  LDL.LU R24, [R1+0x37c] ;  /* 0x00037c0001187983 */ /* 0x001ea20000300800 */
[----:B------:R-:W2:Y:S02]  /*9c410*/  LDL.LU R25, [R1+0x378] ;  /* 0x0003780001197983 */ /* 0x000ea40000300800 */
[----:B------:R-:W-:Y:S01]  /*9c420*/  LEA.HI.X.SX32 R13, R21, R3, 0x1, P5 ;  /* 0x00000003150d7211 */ /* 0x000fe200028f0eff */
[----:B------:R-:W2:Y:S01]  /*9c430*/  LDL.LU R18, [R1+0x67c] ;  /* 0x00067c0001127983 */ /* 0x000ea20000300800 */
[----:B------:R-:W2:Y:S01]  /*9c440*/  LDL.LU R10, [R1+0x3c0] ;  /* 0x0003c000010a7983 */ /* 0x000ea20000300800 */
[----:B-----5:R-:W-:Y:S01]  /*9c450*/  F2FP.BF16.PACK_AB R15, R16, R23 ;  /* 0x00000017100f723e */ /* 0x020fe200000010ff */
[----:B------:R-:W5:Y:S02]  /*9c460*/  LDL.LU R7, [R1+0x38c] ;  /* 0x00038c0001077983 */ /* 0x000f640000300800 */
[----:B------:R-:W5:Y:S01]  /*9c470*/  LDL.LU R16, [R1+0x388] ;  /* 0x0003880001107983 */ /* 0x000f620000300800 */
[----:B------:R0:W-:Y:S04]  /*9c480*/  STL.64 [R1+0x6c0], R12 ;  /* 0x0006c00c01007387 */ /* 0x0001e80000100a00 */
[----:B0-----:R-:W2:Y:S01]  /*9c490*/  LDL.LU.64 R12, [R1+0x2c80] ;  /* 0x002c8000010c7983 */ /* 0x001ea20000300a00 */
[----:B------:R-:W-:-:S02]  /*9c4a0*/  IMAD R22, R28, 0x1be, RZ ;  /* 0x000001be1c167824 */ /* 0x000fc400078e02ff */
[----:B------:R-:W-:-:S03]  /*9c4b0*/  IMAD R5, R28, 0xdf, RZ ;  /* 0x000000df1c057824 */ /* 0x000fc600078e02ff */
[----:B------:R-:W-:-:S04]  /*9c4c0*/  IADD3 R22, P5, R22, R2, RZ ;  /* 0x0000000216167210 */ /* 0x000fc80007fbe0ff */
[-C--:B------:R-:W-:Y:S01]  /*9c4d0*/  LEA.HI.X.SX32 R23, R5, R3.reuse, 0x1, P5 ;  /* 0x0000000305177211 */ /* 0x080fe200028f0eff */
[C---:B------:R-:W-:Y:S01]  /*9c4e0*/  IMAD R8, R28.reuse, 0x1c0, RZ ;  /* 0x000001c01c087824 */ /* 0x040fe200078e02ff */
[----:B--2---:R0:W-:Y:S04]  /*9c4f0*/  STS.128 [R0+0x380], R12 ;  /* 0x0003800c00007388 */ /* 0x0041e80000000c00 */
[----:B0-----:R-:W2:Y:S01]  /*9c500*/  LDL.LU R13, [R1+0x368] ;  /* 0x00036800010d7983 */ /* 0x001ea20000300800 */
[----:B------:R0:W-:Y:S03]  /*9c510*/  STL.64 [R1+0x6b8], R22 ;  /* 0x0006b81601007387 */ /* 0x0001e60000100a00 */
[----:B0-----:R-:W2:Y:S01]  /*9c520*/  LDL.LU.64 R22, [R1+0x2c78] ;  /* 0x002c780001167983 */ /* 0x001ea20000300a00 */
[----:B------:R-:W2:Y:S02]  /*9c530*/  LDL.LU R5, [R1+0x36c] ;  /* 0x00036c0001057983 */ /* 0x000ea40000300800 */
[----:B------:R-:W-:Y:S01]  /*9c540*/  IMAD R15, R28, 0xe0, RZ ;  /* 0x000000e01c0f7824 */ /* 0x000fe200078e02ff */
[----:B------:R-:W-:Y:S01]  /*9c550*/  IADD3 R14, P5, R8, R2, RZ ;  /* 0x00000002080e7210 */ /* 0x000fe20007fbe0ff */
[----:B------:R-:W-:Y:S01]  /*9c560*/  IMAD R21, R28, 0x1c2, RZ ;  /* 0x000001c21c157824 */ /* 0x000fe200078e02ff */
[----:B------:R-:W4:Y:S02]  /*9c570*/  LDL.LU R12, [R1+0x69c] ;  /* 0x00069c00010c7983 */ /* 0x000f240000300800 */
[----:B------:R-:W-:-:S02]  /*9c580*/  LEA.HI.X.SX32 R15, R15, R3, 0x1, P5 ;  /* 0x000000030f0f7211 */ /* 0x000fc400028f0eff */
[----:B------:R-:W-:Y:S01]  /*9c590*/  F2FP.BF16.PACK_AB R8, R6, R27 ;  /* 0x0000001b0608723e */ /* 0x000fe200000010ff */
[----:B------:R-:W-:Y:S01]  /*9c5a0*/  IMAD R6, R28, 0xe1, RZ ;  /* 0x000000e11c067824 */ /* 0x000fe200078e02ff */
[----:B------:R-:W4:Y:S01]  /*9c5b0*/  LDL.LU R27, [R1+0x698] ;  /* 0x00069800011b7983 */ /* 0x000f220000300800 */
[----:B------:R0:W-:Y:S01]  /*9c5c0*/  STL.64 [R1+0x690], R14 ;  /* 0x0006900e01007387 */ /* 0x0001e20000100a00 */
[----:B------:R-:W-:Y:S01]  /*9c5d0*/  F2FP.BF16.PACK_AB R4, R4, R11 ;  /* 0x0000000b0404723e */ /* 0x000fe200000010ff */
[----:B------:R-:W-:Y:S01]  /*9c5e0*/  IMAD R11, R28, 0x1c4, RZ ;  /* 0x000001c41c0b7824 */ /* 0x000fe200078e02ff */
[----:B------:R1:W-:Y:S01]  /*9c5f0*/  STL.64 [R1+0x2c18], R20 ;  /* 0x002c181401007387 */ /* 0x0003e20000100a00 */
[----:B---3--:R-:W-:Y:S02]  /*9c600*/  F2FP.BF16.PACK_AB R9, R9, R26 ;  /* 0x0000001a0909723e */ /* 0x008fe400000010ff */
[----:B0-----:R-:W-:-:S04]  /*9c610*/  IADD3 R14, P5, R21, R2, RZ ;  /* 0x00000002150e7210 */ /* 0x001fc80007fbe0ff */
[----:B------:R-:W-:Y:S02]  /*9c620*/  LEA.HI.X.SX32 R15, R6, R3, 0x1, P5 ;  /* 0x00000003060f7211 */ /* 0x000fe400028f0eff */
[----:B--2---:R-:W-:-:S05]  /*9c630*/  F2FP.BF16.PACK_AB R5, R5, R13 ;  /* 0x0000000d0505723e */ /* 0x004fca00000010ff */
[----:B------:R-:W-:Y:S01]  /*9c640*/  STL.64 [R1+0x2c70], R4 ;  /* 0x002c700401007387 */ /* 0x000fe20000100a00 */
[----:B-1----:R-:W2:Y:S02]  /*9c650*/  LDL.LU R21, [R1+0x6a8] ;  /* 0x0006a80001157983 */ /* 0x002ea40000300800 */
[----:B------:R-:W2:Y:S02]  /*9c660*/  LDL.LU R26, [R1+0x6a4] ;  /* 0x0006a400011a7983 */ /* 0x000ea40000300800 */
[----:B------:R0:W-:Y:S02]  /*9c670*/  STL.64 [R1+0x688], R14 ;  /* 0x0006880e01007387 */ /* 0x0001e40000100a00 */
[----:B0-----:R-:W-:-:S04]  /*9c680*/  IADD3 R14, P5, R11, R2, RZ ;  /* 0x000000020b0e7210 */ /* 0x001fc80007fbe0ff */
[----:B------:R-:W-:-:S05]  /*9c690*/  LEA.HI.X.SX32 R15, R22, R3, 0x1, P5 ;  /* 0x00000003160f7211 */ /* 0x000fca00028f0eff */
[----:B------:R0:W-:Y:S01]  /*9c6a0*/  STL.64 [R1+0x680], R14 ;  /* 0x0006800e01007387 */ /* 0x0001e20000100a00 */
[----:B------:R-:W3:Y:S03]  /*9c6b0*/  LDL.LU R13, [R1+0x6b0] ;  /* 0x0006b000010d7983 */ /* 0x000ee60000300800 */
[----:B0-----:R-:W2:Y:S01]  /*9c6c0*/  LDL.LU R14, [R1+0x6ac] ;  /* 0x0006ac00010e7983 */ /* 0x001ea20000300800 */
[----:B------:R-:W2:Y:S02]  /*9c6d0*/  LDL.LU R15, [R1+0x6d8] ;  /* 0x0006d800010f7983 */ /* 0x000ea40000300800 */
[----:B------:R-:W-:Y:S01]  /*9c6e0*/  IMAD R5, R28, 0x1c6, RZ ;  /* 0x000001c61c057824 */ /* 0x000fe200078e02ff */
[----:B------:R-:W-:Y:S01]  /*9c6f0*/  F2FP.BF16.PACK_AB R6, R24, R25 ;  /* 0x000000191806723e */ /* 0x000fe200000010ff */
[----:B------:R-:W-:-:S03]  /*9c700*/  IMAD R11, R28, 0xe3, RZ ;  /* 0x000000e31c0b7824 */ /* 0x000fc600078e02ff */
[----:B------:R-:W-:Y:S01]  /*9c710*/  IADD3 R24, P5, R5, R2, RZ ;  /* 0x0000000205187210 */ /* 0x000fe20007fbe0ff */
[----:B------:R-:W-:Y:S01]  /*9c720*/  IMAD R4, R28, 0x1c8, RZ ;  /* 0x000001c81c047824 */ /* 0x000fe200078e02ff */
[----:B-----5:R-:W-:Y:S02]  /*9c730*/  F2FP.BF16.PACK_AB R7, R7, R16 ;  /* 0x000000100707723e */ /* 0x020fe400000010ff */
[-C--:B------:R-:W-:Y:S02]  /*9c740*/  LEA.HI.X.SX32 R25, R11, R3.reuse, 0x1, P5 ;  /* 0x000000030b197211 */ /* 0x080fe400028f0eff */
[----:B------:R-:W-:Y:S02]  /*9c750*/  F2FP.BF16.PACK_AB R10, R18, R10 ;  /* 0x0000000a120a723e */ /* 0x000fe400000010ff */
[----:B------:R-:W-:Y:S01]  /*9c760*/  IADD3 R4, P5, R4, R2, RZ ;  /* 0x0000000204047210 */ /* 0x000fe20007fbe0ff */
[----:B--2---:R-:W-:Y:S01]  /*9c770*/  STL.64 [R1+0x2c68], R14 ;  /* 0x002c680e01007387 */ /* 0x004fe20000100a00 */
[----:B------:R-:W2:Y:S02]  /*9c780*/  LDL.LU R16, [R1+0x6b4] ;  /* 0x0006b40001107983 */ /* 0x000ea40000300800 */
[----:B------:R-:W5:Y:S02]  /*9c790*/  LDL.LU R18, [R1+0x6e0] ;  /* 0x0006e00001127983 */ /* 0x000f640000300800 */
[----:B------:R0:W-:Y:S02]  /*9c7a0*/  STL.64 [R1+0x678], R24 ;  /* 0x0006781801007387 */ /* 0x0001e40000100a00 */
[----:B0-----:R-:W-:Y:S01]  /*9c7b0*/  IMAD R25, R28, 0xe4, RZ ;  /* 0x000000e41c197824 */ /* 0x001fe200078e02ff */
[----:B------:R-:W5:Y:S04]  /*9c7c0*/  LDL.LU R24, [R1+0x6dc] ;  /* 0x0006dc0001187983 */ /* 0x000f680000300800 */
[----:B------:R-:W-:-:S05]  /*9c7d0*/  LEA.HI.X.SX32 R5, R25, R3, 0x1, P5 ;  /* 0x0000000319057211 */ /* 0x000fca00028f0eff */
[----:B------:R0:W-:Y:S04]  /*9c7e0*/  STL.64 [R1+0x670], R4 ;  /* 0x0006700401007387 */ /* 0x0001e80000100a00 */
[----:B0-----:R-:W2:Y:S01]  /*9c7f0*/  LDL.LU.64 R4, [R1+0x2c70] ;  /* 0x002c700001047983 */ /* 0x001ea20000300a00 */
[----:B------:R-:W-:Y:S01]  /*9c800*/  IMAD R22, R28, 0x1ca, RZ ;  /* 0x000001ca1c167824 */ /* 0x000fe200078e02ff */
[----:B----4-:R-:W-:Y:S01]  /*9c810*/  F2FP.BF16.PACK_AB R11, R12, R27 ;  /* 0x0000001b0c0b723e */ /* 0x010fe200000010ff */
[----:B------:R-:W-:-:S03]  /*9c820*/  IMAD R12, R28, 0xe5, RZ ;  /* 0x000000e51c0c7824 */ /* 0x000fc600078e02ff */
[----:B------:R-:W-:Y:S01]  /*9c830*/  IADD3 R14, P5, R22, R2, RZ ;  /* 0x00000002160e7210 */ /* 0x000fe20007fbe0ff */
[----:B------:R-:W-:Y:S04]  /*9c840*/  STS.128 [R0+0x480], R8 ;  /* 0x0004800800007388 */ /* 0x000fe80000000c00 */
[----:B------:R-:W-:Y:S04]  /*9c850*/  STL [R1+0x668], R14 ;  /* 0x0006680e01007387 */ /* 0x000fe80000100800 */
[----:B--2---:R0:W-:Y:S02]  /*9c860*/  STS.128 [R0+0x400], R4 ;  /* 0x0004000400007388 */ /* 0x0041e40000000c00 */
[----:B0-----:R-:W-:Y:S01]  /*9c870*/  IMAD.MOV.U32 R5, RZ, RZ, R15 ;  /* 0x000000ffff057224 */ /* 0x001fe200078e000f */
[----:B------:R-:W-:-:S02]  /*9c880*/  LEA.HI.X.SX32 R5, R12, R3, 0x1, P5 ;  /* 0x000000030c057211 */ /* 0x000fc400028f0eff */
[----:B------:R-:W-:Y:S02]  /*9c890*/  MOV R4, R14 ;  /* 0x0000000e00047202 */ /* 0x000fe40000000f00 */
[----:B------:R-:W3:Y:S01]  /*9c8a0*/  LDL.LU.64 R14, [R1+0x2c68] ;  /* 0x002c6800010e7983 */ /* 0x000ee20000300a00 */
[----:B------:R-:W2:Y:S02]  /*9c8b0*/  LDL.LU R27, [R1+0x6e8] ;  /* 0x0006e800011b7983 */ /* 0x000ea40000300800 */
[----:B------:R-:W2:Y:S02]  /*9c8c0*/  LDL.LU R25, [R1+0x6e4] ;  /* 0x0006e40001197983 */ /* 0x000ea40000300800 */
[----:B------:R0:W-:Y:S01]  /*9c8d0*/  STL [R1+0x66c], R5 ;  /* 0x00066c0501007387 */ /* 0x0001e20000100800 */
[----:B------:R-:W-:Y:S01]  /*9c8e0*/  F2FP.BF16.PACK_AB R12, R21, R26 ;  /* 0x0000001a150c723e */ /* 0x000fe200000010ff */
[----:B------:R-:W4:Y:S01]  /*9c8f0*/  LDL.LU R8, [R1+0x6f0] ;  /* 0x0006f00001087983 */ /* 0x000f220000300800 */
[----:B------:R-:W2:Y:S02]  /*9c900*/  LDL.LU R21, [R1+0x6ec] ;  /* 0x0006ec0001157983 */ /* 0x000ea40000300800 */
[----:B------:R-:W-:-:S02]  /*9c910*/  IMAD R7, R28, 0x1cc, RZ ;  /* 0x000001cc1c077824 */ /* 0x000fc400078e02ff */
[----:B------:R-:W-:-:S03]  /*9c920*/  IMAD R20, R28, 0x1ce, RZ ;  /* 0x000001ce1c147824 */ /* 0x000fc600078e02ff */
[----:B------:R-:W-:Y:S01]  /*9c930*/  IADD3 R6, P5, R7, R2, RZ ;  /* 0x0000000207067210 */ /* 0x000fe20007fbe0ff */
[----:B------:R-:W-:-:S03]  /*9c940*/  IMAD R4, R28, 0xe7, RZ ;  /* 0x000000e71c047824 */ /* 0x000fc600078e02ff */
[-C--:B------:R-:W-:Y:S01]  /*9c950*/  LEA.HI.X.SX32 R7, R23, R3.reuse, 0x1, P5 ;  /* 0x0000000317077211 */ /* 0x080fe200028f0eff */
[----:B------:R-:W-:Y:S02]  /*9c960*/  IADD3 R10, P5, R20, R2, RZ ;  /* 0x00000002140a7210 */ /* 0x000fe40007fbe0ff */
[----:B0-----:R-:W-:Y:S02]  /*9c970*/  IMAD R5, R28, 0x1d0, RZ ;  /* 0x000001d01c057824 */ /* 0x001fe400078e02ff */
[----:B------:R-:W-:-:S03]  /*9c980*/  LEA.HI.X.SX32 R11, R4, R3, 0x1, P5 ;  /* 0x00000003040b7211 */ /* 0x000fc600028f0eff */
[----:B------:R-:W-:Y:S01]  /*9c990*/  IADD3 R20, P5, R5, R2, RZ ;  /* 0x0000000205147210 */ /* 0x000fe20007fbe0ff */
[----:B--2---:R-:W-:Y:S01]  /*9c9a0*/  STL [R1+0x2c60], R21 ;  /* 0x002c601501007387 */ /* 0x004fe20000100800 */
[----:B------:R-:W2:Y:S02]  /*9c9b0*/  LDL.LU R23, [R1+0x6f8] ;  /* 0x0006f80001177983 */ /* 0x000ea40000300800 */
[----:B------:R0:W-:Y:S01]  /*9c9c0*/  STL.64 [R1+0x630], R6 ;  /* 0x0006300601007387 */ /* 0x0001e20000100a00 */
[----:B---3--:R-:W-:Y:S01]  /*9c9d0*/  F2FP.BF16.PACK_AB R13, R13, R14 ;  /* 0x0000000e0d0d723e */ /* 0x008fe200000010ff */
[----:B------:R-:W-:Y:S02]  /*9c9e0*/  F2FP.BF16.PACK_AB R14, R15, R16 ;  /* 0x000000100f0e723e */ /* 0x000fe400000010ff */
[----:B------:R-:W-:Y:S01]  /*9c9f0*/  IMAD R16, R28, 0x1d2, RZ ;  /* 0x000001d21c107824 */ /* 0x000fe200078e02ff */
[----:B0-----:R-:W2:Y:S01]  /*9ca00*/  LDL.LU R6, [R1+0x6f4] ;  /* 0x0006f40001067983 */ /* 0x001ea20000300800 */
[----:B------:R-:W3:Y:S02]  /*9ca10*/  LDL.LU R7, [R1+0x704] ;  /* 0x0007040001077983 */ /* 0x000ee40000300800 */
[----:B------:R-:W3:Y:S02]  /*9ca20*/  LDL.LU R26, [R1+0x6fc] ;  /* 0x0006fc00011a7983 */ /* 0x000ee40000300800 */
[----:B------:R0:W-:Y:S01]  /*9ca30*/  STL.64 [R1+0x628], R10 ;  /* 0x0006280a01007387 */ /* 0x0001e20000100a00 */
[----:B-----5:R-:W-:Y:S01]  /*9ca40*/  F2FP.BF16.PACK_AB R15, R18, R24 ;  /* 0x00000018120f723e */ /* 0x020fe200000010ff */
[----:B0-----:R-:W-:Y:S01]  /*9ca50*/  IMAD R10, R28, 0xe8, RZ ;  /* 0x000000e81c0a7824 */ /* 0x001fe200078e02ff */
[----:B------:R-:W5:Y:S01]  /*9ca60*/  LDL.LU R11, [R1+0xe48] ;  /* 0x000e4800010b7983 */ /* 0x000f620000300800 */
[----:B------:R-:W4:Y:S02]  /*9ca70*/  LDL.LU R9, [R1+0x135c] ;  /* 0x00135c0001097983 */ /* 0x000f240000300800 */
[----:B------:R-:W4:Y:S01]  /*9ca80*/  LDL.LU R18, [R1+0x1358] ;  /* 0x0013580001127983 */ /* 0x000f220000300800 */
[----:B------:R-:W-:Y:S01]  /*9ca90*/  LEA.HI.X.SX32 R21, R10, R3, 0x1, P5 ;  /* 0x000000030a157211 */ /* 0x000fe200028f0eff */
[----:B------:R-:W-:Y:S01]  /*9caa0*/  IADD3 R16, P5, R16, R2, RZ ;  /* 0x0000000210107210 */ /* 0x000fe20007fbe0ff */
[----:B------:R-:W-:Y:S04]  /*9cab0*/  STS.128 [R0+0x500], R12 ;  /* 0x0005000c00007388 */ /* 0x000fe80000000c00 */
[----:B------:R0:W-:Y:S04]  /*9cac0*/  STL.64 [R1+0x620], R20 ;  /* 0x0006201401007387 */ /* 0x0001e80000100a00 */
[----:B0-----:R-:W4:Y:S01]  /*9cad0*/  LDL.LU R21, [R1+0x2c60] ;  /* 0x002c600001157983 */ /* 0x001f220000300800 */
[----:B------:R-:W5:Y:S02]  /*9cae0*/  LDL.LU R10, [R1+0x1360] ;  /* 0x00136000010a7983 */ /* 0x000f640000300800 */
[----:B------:R0:W-:Y:S01]  /*9caf0*/  STL [R1+0x618], R16 ;  /* 0x0006181001007387 */ /* 0x0001e20000100800 */
[----:B------:R-:W-:-:S02]  /*9cb00*/  MOV R12, R16 ;  /* 0x00000010000c7202 */ /* 0x000fc40000000f00 */
[----:B------:R-:W-:Y:S02]  /*9cb10*/  MOV R13, R17 ;  /* 0x00000011000d7202 */ /* 0x000fe40000000f00 */
[----:B0-----:R-:W5:Y:S01]  /*9cb20*/  LDL.LU.64 R16, [R1+0x2c58] ;  /* 0x002c580001107983 */ /* 0x001f620000300a00 */
[C---:B------:R-:W-:Y:S02]  /*9cb30*/  IMAD R5, R28.reuse, 0xe9, RZ ;  /* 0x000000e91c057824 */ /* 0x040fe400078e02ff */
[C---:B------:R-:W-:Y:S02]  /*9cb40*/  IMAD R24, R28.reuse, 0x1d4, RZ ;  /* 0x000001d41c187824 */ /* 0x040fe400078e02ff */
[----:B------:R-:W-:Y:S01]  /*9cb50*/  IMAD R20, R28, 0x1d6, RZ ;  /* 0x000001d61c147824 */ /* 0x000fe200078e02ff */
[----:B------:R-:W-:Y:S01]  /*9cb60*/  F2FP.BF16.PACK_AB R4, R27, R25 ;  /* 0x000000191b04723e */ /* 0x000fe200000010ff */
[----:B------:R-:W5:Y:S01]  /*9cb70*/  LDL.LU R14, [R1+0xe8c] ;  /* 0x000e8c00010e7983 */ /* 0x000f620000300800 */
[----:B------:R-:W-:Y:S01]  /*9cb80*/  LEA.HI.X.SX32 R13, R5, R3, 0x1, P5 ;  /* 0x00000003050d7211 */ /* 0x000fe200028f0eff */
[----:B------:R-:W-:-:S02]  /*9cb90*/  IADD3 R24, P5, R24, R2, RZ ;  /* 0x0000000218187210 */ /* 0x000fc40007fbe0ff */
[----:B------:R-:W5:Y:S02]  /*9cba0*/  LDL.LU R15, [R1+0x1364] ;  /* 0x00136400010f7983 */ /* 0x000f640000300800 */
[----:B------:R0:W-:Y:S01]  /*9cbb0*/  STL [R1+0x61c], R13 ;  /* 0x00061c0d01007387 */ /* 0x0001e20000100800 */
[----:B------:R-:W5:Y:S02]  /*9cbc0*/  LDL.LU R12, [R1+0x136c] ;  /* 0x00136c00010c7983 */ /* 0x000f640000300800 */
[----:B------:R-:W5:Y:S02]  /*9cbd0*/  LDL.LU R27, [R1+0x1368] ;  /* 0x00136800011b7983 */ /* 0x000f640000300800 */
[C---:B0-----:R-:W-:Y:S01]  /*9cbe0*/  IMAD R13, R28.reuse, 0x1d8, RZ ;  /* 0x000001d81c0d7824 */ /* 0x041fe200078e02ff */
[----:B--2---:R-:W-:Y:S02]  /*9cbf0*/  F2FP.BF16.PACK_AB R6, R23, R6 ;  /* 0x000000061706723e */ /* 0x004fe400000010ff */
[----:B---3--:R-:W-:Y:S01]  /*9cc00*/  F2FP.BF16.PACK_AB R7, R7, R26 ;  /* 0x0000001a0707723e */ /* 0x008fe200000010ff */
[----:B------:R-:W-:Y:S01]  /*9cc10*/  IMAD R23, R28, 0xec, RZ ;  /* 0x000000ec1c177824 */ /* 0x000fe200078e02ff */
[----:B----4-:R-:W-:Y:S01]  /*9cc20*/  F2FP.BF16.PACK_AB R5, R8, R21 ;  /* 0x000000150805723e */ /* 0x010fe200000010ff */
[----:B------:R-:W-:-:S04]  /*9cc30*/  IMAD R8, R28, 0xeb, RZ ;  /* 0x000000eb1c087824 */ /* 0x000fc800078e02ff */
[----:B------:R-:W-:Y:S01]  /*9cc40*/  STL.64 [R1+0x2c48], R4 ;  /* 0x002c480401007387 */ /* 0x000fe20000100a00 */
[----:B-----5:R-:W-:Y:S01]  /*9cc50*/  LEA.HI.X.SX32 R25, R16, R3, 0x1, P5 ;  /* 0x0000000310197211 */ /* 0x020fe200028f0eff */
[----:B------:R-:W-:-:S04]  /*9cc60*/  IADD3 R20, P5, R20, R2, RZ ;  /* 0x0000000214147210 */ /* 0x000fc80007fbe0ff */
[----:B------:R-:W-:Y:S01]  /*9cc70*/  LEA.HI.X.SX32 R21, R8, R3, 0x1, P5 ;  /* 0x0000000308157211 */ /* 0x000fe200028f0eff */
[----:B------:R0:W-:Y:S04]  /*9cc80*/  STL.64 [R1+0x5f0], R24 ;  /* 0x0005f01801007387 */ /* 0x0001e80000100a00 */
[----:B0-----:R-:W2:Y:S01]  /*9cc90*/  LDL.LU.64 R24, [R1+0x2c50] ;  /* 0x002c500001187983 */ /* 0x001ea20000300a00 */
[----:B------:R-:W3:Y:S02]  /*9cca0*/  LDL.LU R16, [R1+0x1380] ;  /* 0x0013800001107983 */ /* 0x000ee40000300800 */
[----:B------:R-:W3:Y:S02]  /*9ccb0*/  LDL.LU R26, [R1+0x137c] ;  /* 0x00137c00011a7983 */ /* 0x000ee40000300800 */
[----:B------:R0:W-:Y:S02]  /*9ccc0*/  STL.64 [R1+0x5e8], R20 ;  /* 0x0005e81401007387 */ /* 0x0001e40000100a00 */
[----:B0-----:R-:W-:-:S04]  /*9ccd0*/  IADD3 R20, P5, R13, R2, RZ ;  /* 0x000000020d147210 */ /* 0x001fc80007fbe0ff */
[----:B------:R-:W-:-:S05]  /*9cce0*/  LEA.HI.X.SX32 R21, R23, R3, 0x1, P5 ;  /* 0x0000000317157211 */ /* 0x000fca00028f0eff */
[----:B------:R0:W-:Y:S01]  /*9ccf0*/  STL.64 [R1+0x5e0], R20 ;  /* 0x0005e01401007387 */ /* 0x0001e20000100a00 */
[----:B------:R-:W4:Y:S02]  /*9cd00*/  LDL.LU R23, [R1+0x1390] ;  /* 0x0013900001177983 */ /* 0x000f240000300800 */
[----:B------:R-:W-:Y:S01]  /*9cd10*/  IMAD R5, R28, 0x1da, RZ ;  /* 0x000001da1c057824 */ /* 0x000fe200078e02ff */
[----:B------:R-:W-:Y:S01]  /*9cd20*/  F2FP.BF16.PACK_AB R8, R14, R11 ;  /* 0x0000000b0e08723e */ /* 0x000fe200000010ff */
[C---:B------:R-:W-:Y:S02]  /*9cd30*/  IMAD R11, R28.reuse, 0xed, RZ ;  /* 0x000000ed1c0b7824 */ /* 0x040fe400078e02ff */
[----:B------:R-:W-:Y:S01]  /*9cd40*/  IMAD R4, R28, 0x1dc, RZ ;  /* 0x000001dc1c047824 */ /* 0x000fe200078e02ff */
[----:B0-----:R-:W-:Y:S02]  /*9cd50*/  IADD3 R20, P5, R5, R2, RZ ;  /* 0x0000000205147210 */ /* 0x001fe40007fbe0ff */
[----:B------:R-:W-:-:S02]  /*9cd60*/  F2FP.BF16.PACK_AB R9, R9, R18 ;  /* 0x000000120909723e */ /* 0x000fc400000010ff */
[----:B------:R-:W-:Y:S01]  /*9cd70*/  LEA.HI.X.SX32 R21, R11, R3, 0x1, P5 ;  /* 0x000000030b157211 */ /* 0x000fe200028f0eff */
[----:B------:R-:W-:Y:S01]  /*9cd80*/  IADD3 R4, P5, R4, R2, RZ ;  /* 0x0000000204047210 */ /* 0x000fe20007fbe0ff */
[----:B------:R-:W-:-:S03]  /*9cd90*/  F2FP.BF16.PACK_AB R10, R15, R10 ;  /* 0x0000000a0f0a723e */ /* 0x000fc600000010ff */
[----:B--2---:R-:W-:Y:S01]  /*9cda0*/  LEA.HI.X.SX32 R5, R24, R3, 0x1, P5 ;  /* 0x0000000318057211 */ /* 0x004fe200028f0eff */
[----:B----4-:R-:W-:Y:S01]  /*9cdb0*/  STL.64 [R1+0x2c40], R22 ;  /* 0x002c401601007387 */ /* 0x010fe20000100a00 */
[----:B------:R-:W2:Y:S02]  /*9cdc0*/  LDL.LU R18, [R1+0x1388] ;  /* 0x0013880001127983 */ /* 0x000ea40000300800 */
[----:B------:R-:W4:Y:S02]  /*9cdd0*/  LDL.LU R14, [R1+0x1398] ;  /* 0x00139800010e7983 */ /* 0x000f240000300800 */
[----:B------:R-:W4:Y:S01]  /*9cde0*/  LDL.LU R15, [R1+0x1394] ;  /* 0x00139400010f7983 */ /* 0x000f220000300800 */
[----:B------:R0:W-:Y:S04]  /*9cdf0*/  STL.64 [R1+0x5d8], R20 ;  /* 0x0005d81401007387 */ /* 0x0001e80000100a00 */
[----:B0-----:R-:W5:Y:S01]  /*9ce00*/  LDL.LU R20, [R1+0x13a0] ;  /* 0x0013a00001147983 */ /* 0x001f620000300800 */
[----:B------:R-:W5:Y:S02]  /*9ce10*/  LDL.LU R21, [R1+0x139c] ;  /* 0x00139c0001157983 */ /* 0x000f640000300800 */
[----:B------:R0:W-:Y:S02]  /*9ce20*/  STL.64 [R1+0x5d0], R4 ;  /* 0x0005d00401007387 */ /* 0x0001e40000100a00 */
[----:B0-----:R-:W2:Y:S01]  /*9ce30*/  LDL.LU.64 R4, [R1+0x2c48] ;  /* 0x002c480001047983 */ /* 0x001ea20000300a00 */
[----:B------:R-:W-:Y:S01]  /*9ce40*/  IMAD R13, R28, 0x1de, RZ ;  /* 0x000001de1c0d7824 */ /* 0x000fe200078e02ff */
[----:B------:R-:W-:Y:S01]  /*9ce50*/  F2FP.BF16.PACK_AB R11, R12, R27 ;  /* 0x0000001b0c0b723e */ /* 0x000fe200000010ff */
[----:B------:R-:W-:-:S02]  /*9ce60*/  IMAD R12, R28, 0xef, RZ ;  /* 0x000000ef1c0c7824 */ /* 0x000fc400078e02ff */
[----:B------:R-:W-:Y:S01]  /*9ce70*/  IMAD R24, R28, 0x1e0, RZ ;  /* 0x000001e01c187824 */ /* 0x000fe200078e02ff */
[----:B------:R-:W-:Y:S01]  /*9ce80*/  IADD3 R22, P5, R13, R2, RZ ;  /* 0x000000020d167210 */ /* 0x000fe20007fbe0ff */
[----:B------:R-:W-:Y:S04]  /*9ce90*/  STS.128 [R0+0x600], R8 ;  /* 0x0006000800007388 */ /* 0x000fe80000000c00 */
[----:B------:R-:W-:Y:S04]  /*9cea0*/  STL [R1+0x5c8], R22 ;  /* 0x0005c81601007387 */ /* 0x000fe80000100800 */
[----:B--2---:R0:W-:Y:S02]  /*9ceb0*/  STS.128 [R0+0x580], R4 ;  /* 0x0005800400007388 */ /* 0x0041e40000000c00 */
[----:B0-----:R-:W-:Y:S01]  /*9cec0*/  IMAD.MOV.U32 R7, RZ, RZ, R23 ;  /* 0x000000ffff077224 */ /* 0x001fe200078e0017 */
[----:B------:R-:W-:Y:S01]  /*9ced0*/  LEA.HI.X.SX32 R7, R12, R3, 0x1, P5 ;  /* 0x000000030c077211 */ /* 0x000fe200028f0eff */
[----:B---3--:R-:W-:-:S02]  /*9cee0*/  F2FP.BF16.PACK_AB R12, R16, R26 ;  /* 0x0000001a100c723e */ /* 0x008fc400000010ff */
[----:B------:R-:W-:Y:S01]  /*9cef0*/  IMAD R16, R28, 0xf0, RZ ;  /* 0x000000f01c107824 */ /* 0x000fe200078e02ff */
[----:B------:R-:W-:Y:S02]  /*9cf00*/  IADD3 R10, P5, R24, R2, RZ ;  /* 0x00000002180a7210 */ /* 0x000fe40007fbe0ff */
[----:B------:R-:W-:Y:S02]  /*9cf10*/  MOV R6, R22 ;  /* 0x0000001600067202 */ /* 0x000fe40000000f00 */
[----:B------:R-:W2:Y:S01]  /*9cf20*/  LDL.LU.64 R22, [R1+0x2c40] ;  /* 0x002c400001167983 */ /* 0x000ea20000300a00 */
[----:B------:R-:W3:Y:S01]  /*9cf30*/  LDL.LU R9, [R1+0x13e4] ;  /* 0x0013e40001097983 */ /* 0x000ee20000300800 */
[----:B------:R-:W-:Y:S01]  /*9cf40*/  LEA.HI.X.SX32 R11, R16, R3, 0x1, P5 ;  /* 0x00000003100b7211 */ /* 0x000fe200028f0eff */
[----:B------:R-:W3:Y:S01]  /*9cf50*/  LDL.LU R27, [R1+0x13e0] ;  /* 0x0013e000011b7983 */ /* 0x000ee20000300800 */
[----:B------:R-:W-:Y:S01]  /*9cf60*/  STL [R1+0x5cc], R7 ;  /* 0x0005cc0701007387 */ /* 0x000fe20000100800 */
[----:B------:R-:W3:Y:S02]  /*9cf70*/  LDL.LU R6, [R1+0x1444] ;  /* 0x0014440001067983 */ /* 0x000ee40000300800 */
[----:B------:R-:W3:Y:S02]  /*9cf80*/  LDL.LU R26, [R1+0x143c] ;  /* 0x00143c00011a7983 */ /* 0x000ee40000300800 */
[----:B------:R0:W-:Y:S01]  /*9cf90*/  STL.64 [R1+0x590], R10 ;  /* 0x0005900a01007387 */ /* 0x0001e20000100a00 */
[----:B------:R-:W3:Y:S01]  /*9cfa0*/  LDL.LU R24, [R1+0x13fc] ;  /* 0x0013fc0001187983 */ /* 0x000ee20000300800 */
[----:B------:R-:W-:-:S02]  /*9cfb0*/  IMAD R13, R28, 0x1e2, RZ ;  /* 0x000001e21c0d7824 */ /* 0x000fc400078e02ff */
[C---:B------:R-:W-:Y:S02]  /*9cfc0*/  IMAD R4, R28.reuse, 0xf1, RZ ;  /* 0x000000f11c047824 */ /* 0x040fe400078e02ff */
[----:B------:R-:W-:Y:S01]  /*9cfd0*/  IMAD R5, R28, 0x1e4, RZ ;  /* 0x000001e41c057824 */ /* 0x000fe200078e02ff */
[----:B0-----:R-:W-:-:S04]  /*9cfe0*/  IADD3 R10, P5, R13, R2, RZ ;  /* 0x000000020d0a7210 */ /* 0x001fc80007fbe0ff */
[----:B------:R-:W-:Y:S01]  /*9cff0*/  LEA.HI.X.SX32 R11, R4, R3, 0x1, P5 ;  /* 0x00000003040b7211 */ /* 0x000fe200028f0eff */
[----:B------:R-:W-:Y:S01]  /*9d000*/  IMAD R7, R28, 0x1e6, RZ ;  /* 0x000001e61c077824 */ /* 0x000fe200078e02ff */
[----:B----4-:R-:W-:Y:S01]  /*9d010*/  F2FP.BF16.PACK_AB R14, R14, R15 ;  /* 0x0000000f0e0e723e */ /* 0x010fe200000010ff */
[----:B-----5:R-:W-:Y:S01]  /*9d020*/  F2FP.BF16.PACK_AB R15, R20, R21 ;  /* 0x00000015140f723e */ /* 0x020fe200000010ff */
[----:B--2---:R-:W-:Y:S01]  /*9d030*/  F2FP.BF16.PACK_AB R13, R23, R18 ;  /* 0x00000012170d723e */ /* 0x004fe200000010ff */
[----:B---3--:R-:W-:Y:S01]  /*9d040*/  STL.64 [R1+0x2c38], R24 ;  /* 0x002c381801007387 */ /* 0x008fe20000100a00 */
[----:B------:R-:W2:Y:S02]  /*9d050*/  LDL.LU R16, [R1+0x13f8] ;  /* 0x0013f80001107983 */ /* 0x000ea40000300800 */
[----:B------:R-:W3:Y:S02]  /*9d060*/  LDL.LU R23, [R1+0x1450] ;  /* 0x0014500001177983 */ /* 0x000ee40000300800 */
[----:B------:R-:W3:Y:S01]  /*9d070*/  LDL.LU R18, [R1+0x144c] ;  /* 0x00144c0001127983 */ /* 0x000ee20000300800 */
[----:B------:R0:W-:Y:S02]  /*9d080*/  STL.64 [R1+0x588], R10 ;  /* 0x0005880a01007387 */ /* 0x0001e40000100a00 */
[----:B0-----:R-:W-:-:S04]  /*9d090*/  IADD3 R10, P5, R5, R2, RZ ;  /* 0x00000002050a7210 */ /* 0x001fc80007fbe0ff */
[----:B------:R-:W-:Y:S01]  /*9d0a0*/  LEA.HI.X.SX32 R11, R17, R3, 0x1, P5 ;  /* 0x00000003110b7211 */ /* 0x000fe200028f0eff */
[----:B------:R-:W-:-:S04]  /*9d0b0*/  IADD3 R24, P5, R7, R2, RZ ;  /* 0x0000000207187210 */ /* 0x000fc80007fbe0ff */
[----:B------:R0:W-:Y:S04]  /*9d0c0*/  STL.64 [R1+0x580], R10 ;  /* 0x0005800a01007387 */ /* 0x0001e80000100a00 */
[----:B------:R1:W-:Y:S04]  /*9d0d0*/  STS.128 [R0+0x680], R12 ;  /* 0x0006800c00007388 */ /* 0x0003e80000000c00 */
[----:B0-----:R-:W4:Y:S01]  /*9d0e0*/  LDL.LU R11, [R1+0x140c] ;  /* 0x00140c00010b7983 */ /* 0x001f220000300800 */
[----:B------:R-:W4:Y:S02]  /*9d0f0*/  LDL.LU R20, [R1+0x1408] ;  /* 0x0014080001147983 */ /* 0x000f240000300800 */
[----:B------:R-:W5:Y:S02]  /*9d100*/  LDL.LU R10, [R1+0x145c] ;  /* 0x00145c00010a7983 */ /* 0x000f640000300800 */
[----:B------:R-:W2:Y:S01]  /*9d110*/  LDL.LU R7, [R1+0x141c] ;  /* 0x00141c0001077983 */ /* 0x000ea20000300800 */
[----:B------:R-:W2:Y:S01]  /*9d120*/  LDL.LU R21, [R1+0x1418] ;  /* 0x0014180001157983 */ /* 0x000ea20000300800 */
[----:B------:R0:W-:Y:S01]  /*9d130*/  STL [R1+0x578], R24 ;  /* 0x0005781801007387 */ /* 0x0001e20000100800 */
[----:B-1----:R-:W-:-:S02]  /*9d140*/  MOV R14, R24 ;  /* 0x00000018000e7202 */ /* 0x002fc40000000f00 */
[----:B------:R-:W-:Y:S02]  /*9d150*/  MOV R15, R25 ;  /* 0x00000019000f7202 */ /* 0x000fe40000000f00 */
[----:B0-----:R-:W2:Y:S01]  /*9d160*/  LDL.LU.64 R24, [R1+0x2c38] ;  /* 0x002c380001187983 */ /* 0x001ea20000300a00 */
[----:B------:R-:W3:Y:S02]  /*9d170*/  LDL.LU R13, [R1+0x1464] ;  /* 0x00146400010d7983 */ /* 0x000ee40000300800 */
[----:B------:R-:W3:Y:S02]  /*9d180*/  LDL.LU R12, [R1+0x146c] ;  /* 0x00146c00010c7983 */ /* 0x000ee40000300800 */
[C---:B------:R-:W-:Y:S02]  /*9d190*/  IMAD R5, R28.reuse, 0xf3, RZ ;  /* 0x000000f31c057824 */ /* 0x040fe400078e02ff */
[C---:B------:R-:W-:Y:S01]  /*9d1a0*/  IMAD R8, R28.reuse, 0x1e8, RZ ;  /* 0x000001e81c087824 */ /* 0x040fe200078e02ff */
[----:B------:R-:W-:Y:S01]  /*9d1b0*/  F2FP.BF16.PACK_AB R4, R9, R27 ;  /* 0x0000001b0904723e */ /* 0x000fe200000010ff */
[----:B------:R-:W-:Y:S01]  /*9d1c0*/  IMAD R27, R28, 0xf4, RZ ;  /* 0x000000f41c1b7824 */ /* 0x000fe200078e02ff */
[----:B------:R-:W-:-:S02]  /*9d1d0*/  LEA.HI.X.SX32 R15, R5, R3, 0x1, P5 ;  /* 0x00000003050f7211 */ /* 0x000fc400028f0eff */
[----:B------:R-:W-:Y:S02]  /*9d1e0*/  IADD3 R14, P5, R8, R2, RZ ;  /* 0x00000002080e7210 */ /* 0x000fe40007fbe0ff */
[----:B------:R-:W-:Y:S01]  /*9d1f0*/  IMAD R9, R28, 0x1ea, RZ ;  /* 0x000001ea1c097824 */ /* 0x000fe200078e02ff */
[----:B------:R-:W-:Y:S01]  /*9d200*/  F2FP.BF16.PACK_AB R8, R6, R26 ;  /* 0x0000001a0608723e */ /* 0x000fe200000010ff */
[----:B------:R-:W-:Y:S01]  /*9d210*/  IMAD R6, R28, 0xf5, RZ ;  /* 0x000000f51c067824 */ /* 0x000fe200078e02ff */
[----:B--2---:R-:W-:Y:S01]  /*9d220*/  F2FP.BF16.PACK_AB R5, R24, R16 ;  /* 0x000000101805723e */ /* 0x004fe200000010ff */
[----:B---3--:R-:W-:Y:S01]  /*9d230*/  STL.64 [R1+0x2c28], R12 ;  /* 0x002c280c01007387 */ /* 0x008fe20000100a00 */
[----:B------:R0:W-:Y:S03]  /*9d240*/  STL [R1+0x57c], R15 ;  /* 0x00057c0f01007387 */ /* 0x0001e60000100800 */
[----:B------:R-:W-:Y:S01]  /*9d250*/  STL.64 [R1+0x2c20], R4 ;  /* 0x002c200401007387 */ /* 0x000fe20000100a00 */
[----:B0-----:R-:W-:Y:S01]  /*9d260*/  LEA.HI.X.SX32 R15, R27, R3, 0x1, P5 ;  /* 0x000000031b0f7211 */ /* 0x001fe200028f0eff */
[----:B------:R-:W-:-:S04]  /*9d270*/  IADD3 R26, P5, R9, R2, RZ ;  /* 0x00000002091a7210 */ /* 0x000fc80007fbe0ff */
[----:B------:R0:W-:Y:S01]  /*9d280*/  STL.64 [R1+0x550], R14 ;  /* 0x0005500e01007387 */ /* 0x0001e20000100a00 */
[----:B------:R-:W-:-:S03]  /*9d290*/  LEA.HI.X.SX32 R27, R6, R3, 0x1, P5 ;  /* 0x00000003061b7211 */ /* 0x000fc600028f0eff */
[----:B0-----:R-:W2:Y:S01]  /*9d2a0*/  LDL.LU R14, [R1+0x160] ;  /* 0x00016000010e7983 */ /* 0x001ea20000300800 */
[----:B------:R-:W3:Y:S02]  /*9d2b0*/  LDL.LU R15, [R1+0x178] ;  /* 0x00017800010f7983 */ /* 0x000ee40000300800 */
[----:B------:R-:W3:Y:S02]  /*9d2c0*/  LDL.LU R17, [R1+0x170] ;  /* 0x0001700001117983 */ /* 0x000ee40000300800 */
[----:B------:R-:W2:Y:S01]  /*9d2d0*/  LDL.LU R24, [R1+0x188] ;  /* 0x0001880001187983 */ /* 0x000ea20000300800 */
[----:B------:R-:W2:Y:S01]  /*9d2e0*/  LDL.LU R16, [R1+0x180] ;  /* 0x0001800001107983 */ /* 0x000ea20000300800 */
[----:B------:R0:W-:Y:S03]  /*9d2f0*/  STL.64 [R1+0x548], R26 ;  /* 0x0005481a01007387 */ /* 0x0001e60000100a00 */
[----:B0-----:R-:W2:Y:S01]  /*9d300*/  LDL.LU.64 R26, [R1+0x2c30] ;  /* 0x002c3000011a7983 */ /* 0x001ea20000300a00 */
[----:B------:R-:W-:-:S02]  /*9d310*/  IMAD R12, R28, 0x1ec, RZ ;  /* 0x000001ec1c0c7824 */ /* 0x000fc400078e02ff */
[----:B------:R-:W-:Y:S01]  /*9d320*/  IMAD R4, R28, 0x1ee, RZ ;  /* 0x000001ee1c047824 */ /* 0x000fe200078e02ff */
[----:B----4-:R-:W-:Y:S02]  /*9d330*/  F2FP.BF16.PACK_AB R6, R11, R20 ;  /* 0x000000140b06723e */ /* 0x010fe400000010ff */
[----:B------:R-:W-:Y:S01]  /*9d340*/  IADD3 R12, P5, R12, R2, RZ ;  /* 0x000000020c0c7210 */ /* 0x000fe20007fbe0ff */
[----:B------:R-:W-:Y:S01]  /*9d350*/  IMAD R11, R28, 0xf7, RZ ;  /* 0x000000f71c0b7824 */ /* 0x000fe200078e02ff */
[----:B------:R-:W-:Y:S02]  /*9d360*/  F2FP.BF16.PACK_AB R9, R23, R18 ;  /* 0x000000121709723e */ /* 0x000fe400000010ff */
[----:B------:R-:W4:Y:S01]  /*9d370*/  LDL.LU R23, [R1+0x198] ;  /* 0x0001980001177983 */ /* 0x000f220000300800 */
[----:B------:R-:W4:Y:S01]  /*9d380*/  LDL.LU R18, [R1+0x190] ;  /* 0x0001900001127983 */ /* 0x000f220000300800 */
[----:B--2---:R-:W-:Y:S01]  /*9d390*/  LEA.HI.X.SX32 R13, R26, R3, 0x1, P5 ;  /* 0x000000031a0d7211 */ /* 0x004fe200028f0eff */
[----:B------:R-:W-:-:S04]  /*9d3a0*/  IADD3 R4, P5, R4, R2, RZ ;  /* 0x0000000204047210 */ /* 0x000fc80007fbe0ff */
[----:B------:R-:W-:Y:S01]  /*9d3b0*/  LEA.HI.X.SX32 R5, R11, R3, 0x1, P5 ;  /* 0x000000030b057211 */ /* 0x000fe200028f0eff */
[----:B------:R0:W-:Y:S04]  /*9d3c0*/  STL.64 [R1+0x540], R12 ;  /* 0x0005400c01007387 */ /* 0x0001e80000100a00 */
[----:B0-----:R-:W5:Y:S01]  /*9d3d0*/  LDL.LU.64 R12, [R1+0x2c28] ;  /* 0x002c2800010c7983 */ /* 0x001f620000300a00 */
[----:B------:R-:W2:Y:S02]  /*9d3e0*/  LDL.LU R26, [R1+0x168] ;  /* 0x00016800011a7983 */ /* 0x000ea40000300800 */
[----:B------:R0:W-:Y:S02]  /*9d3f0*/  STL.64 [R1+0x538], R4 ;  /* 0x0005380401007387 */ /* 0x0001e40000100a00 */
[----:B0-----:R-:W2:Y:S01]  /*9d400*/  LDL.LU.64 R4, [R1+0x2c20] ;  /* 0x002c200001047983 */ /* 0x001ea20000300a00 */
[----:B------:R-:W3:Y:S02]  /*9d410*/  LDL.LU R11, [R1+0x1474] ;  /* 0x00147400010b7983 */ /* 0x000ee40000300800 */
[C---:B------:R-:W-:Y:S01]  /*9d420*/  IMAD R20, R28.reuse, 0x1f0, RZ ;  /* 0x000001f01c147824 */ /* 0x040fe200078e02ff */
[----:B------:R-:W-:Y:S01]  /*9d430*/  F2FP.BF16.PACK_AB R7, R7, R21 ;  /* 0x000000150707723e */ /* 0x000fe200000010ff */
[----:B------:R-:W-:-:S03]  /*9d440*/  IMAD R21, R28, 0xf8, RZ ;  /* 0x000000f81c157824 */ /* 0x000fc600078e02ff */
[----:B------:R-:W-:-:S04]  /*9d450*/  IADD3 R20, P5, R20, R2, RZ ;  /* 0x0000000214147210 */ /* 0x000fc80007fbe0ff */
[----:B------:R-:W-:-:S05]  /*9d460*/  LEA.HI.X.SX32 R21, R21, R3, 0x1, P5 ;  /* 0x0000000315157211 */ /* 0x000fca00028f0eff */
[----:B------:R0:W-:Y:S01]  /*9d470*/  STL.64 [R1+0x530], R20 ;  /* 0x0005301401007387 */ /* 0x0001e20000100a00 */
[----:B-----5:R-:W-:Y:S01]  /*9d480*/  F2FP.BF16.PACK_AB R10, R13, R10 ;  /* 0x0000000a0d0a723e */ /* 0x020fe200000010ff */
[----:B------:R-:W-:-:S05]  /*9d490*/  IMAD R13, R28, 0x1f2, RZ ;  /* 0x000001f21c0d7824 */ /* 0x000fca00078e02ff */
[----:B0-----:R-:W-:Y:S01]  /*9d4a0*/  IADD3 R20, P5, R13, R2, RZ ;  /* 0x000000020d147210 */ /* 0x001fe20007fbe0ff */
[----:B--2---:R0:W-:Y:S01]  /*9d4b0*/  STS.128 [R0+0x700], R4 ;  /* 0x0007000400007388 */ /* 0x0041e20000000c00 */
[----:B---3--:R-:W-:Y:S01]  /*9d4c0*/  F2FP.BF16.PACK_AB R11, R11, R12 ;  /* 0x0000000c0b0b723e */ /* 0x008fe200000010ff */
[----:B------:R-:W-:-:S04]  /*9d4d0*/  IMAD R12, R28, 0xf9, RZ ;  /* 0x000000f91c0c7824 */ /* 0x000fc800078e02ff */
[----:B------:R1:W-:Y:S01]  /*9d4e0*/  STS.128 [R0+0x780], R8 ;  /* 0x0007800800007388 */ /* 0x0003e20000000c00 */
[----:B------:R-:W-:Y:S01]  /*9d4f0*/  LEA.HI.X.SX32 R21, R12, R3, 0x1, P5 ;  /* 0x000000030c157211 */ /* 0x000fe200028f0eff */
[C---:B------:R-:W-:Y:S02]  /*9d500*/  IMAD R13, R28.reuse, 0x1f6, RZ ;  /* 0x000001f61c0d7824 */ /* 0x040fe400078e02ff */
[----:B------:R-:W-:Y:S02]  /*9d510*/  BAR.SYNC.DEFER_BLOCKING 0x0 ;  /* 0x0000000000007b1d */ /* 0x000fe40000010000 */
[----:B0-----:R-:W-:-:S05]  /*9d520*/  IMAD R7, R28, 0x1f4, RZ ;  /* 0x000001f41c077824 */ /* 0x001fca00078e02ff */
[-C--:B-1----:R-:W-:Y:S01]  /*9d530*/  IADD3 R10, P5, R7, R2.reuse, RZ ;  /* 0x00000002070a7210 */ /* 0x082fe20007fbe0ff */
[----:B------:R0:W-:Y:S03]  /*9d540*/  STL.64 [R1+0x528], R20 ;  /* 0x0005281401007387 */ /* 0x0001e60000100a00 */
[----:B------:R-:W-:Y:S01]  /*9d550*/  LEA.HI.X.SX32 R11, R25, R3, 0x1, P5 ;  /* 0x00000003190b7211 */ /* 0x000fe200028f0eff */
[----:B------:R-:W-:Y:S01]  /*9d560*/  IMAD R7, R28, 0xfb, RZ ;  /* 0x000000fb1c077824 */ /* 0x000fe200078e02ff */
[----:B0-----:R-:W2:Y:S03]  /*9d570*/  LDL.LU.64 R20, [R1+0x2c18] ;  /* 0x002c180001147983 */ /* 0x001ea60000300a00 */
[----:B------:R0:W-:Y:S02]  /*9d580*/  STL.64 [R1+0x4f0], R10 ;  /* 0x0004f00a01007387 */ /* 0x0001e40000100a00 */
[----:B0-----:R-:W-:-:S04]  /*9d590*/  IADD3 R10, P5, R13, R2, RZ ;  /* 0x000000020d0a7210 */ /* 0x001fc80007fbe0ff */
[----:B------:R-:W-:Y:S01]  /*9d5a0*/  LEA.HI.X.SX32 R11, R7, R3, 0x1, P5 ;  /* 0x00000003070b7211 */ /* 0x000fe200028f0eff */
[----:B----4-:R-:W-:Y:S02]  /*9d5b0*/  F2FP.BF16.PACK_AB R7, R23, R18 ;  /* 0x000000121707723e */ /* 0x010fe400000010ff */
[----:B------:R-:W0:Y:S01]  /*9d5c0*/  S2R R23, SR_TID.X ;  /* 0x0000000000177919 */ /* 0x000e220000002100 */
[----:B------:R-:W-:Y:S02]  /*9d5d0*/  F2FP.BF16.PACK_AB R6, R24, R16 ;  /* 0x000000101806723e */ /* 0x000fe400000010ff */
[----:B------:R-:W-:Y:S02]  /*9d5e0*/  F2FP.BF16.PACK_AB R4, R26, R14 ;  /* 0x0000000e1a04723e */ /* 0x000fe400000010ff */
[----:B------:R-:W-:Y:S01]  /*9d5f0*/  F2FP.BF16.PACK_AB R5, R15, R17 ;  /* 0x000000110f05723e */ /* 0x000fe200000010ff */
[----:B------:R1:W-:Y:S01]  /*9d600*/  STL.64 [R1+0x4e8], R10 ;  /* 0x0004e80a01007387 */ /* 0x0003e20000100a00 */
[----:B------:R-:W-:Y:S03]  /*9d610*/  STL.64 [R1+0x2c10], R6 ;  /* 0x002c100601007387 */ /* 0x000fe60000100a00 */
[----:B------:R-:W-:Y:S01]  /*9d620*/  STL.64 [R1+0x2c08], R4 ;  /* 0x002c080401007387 */ /* 0x000fe20000100a00 */
[C---:B0-----:R-:W-:Y:S01]  /*9d630*/  LOP3.LUT R18, R23.reuse, 0x7f, RZ, 0xc0, !PT ;  /* 0x0000007f17127812 */ /* 0x041fe200078ec0ff */
[----:B------:R-:W-:-:S04]  /*9d640*/  SHF.L.U32 R23, R23, 0xc, RZ ;  /* 0x0000000c17177819 */ /* 0x000fc800000006ff */
[----:B------:R-:W-:-:S04]  /*9d650*/  LOP3.LUT R23, R23, 0x6000, RZ, 0xc0, !PT ;  /* 0x0000600017177812 */ /* 0x000fc800078ec0ff */
[----:B------:R-:W-:-:S05]  /*9d660*/  LEA R23, R18, R23, 0x4 ;  /* 0x0000001712177211 */ /* 0x000fca00078e20ff */
[----:B------:R-:W0:Y:S01]  /*9d670*/  LDS.128 R4, [R23] ;  /* 0x0000000017047984 */ /* 0x000e220000000c00 */
[C---:B------:R-:W-:Y:S02]  /*9d680*/  IMAD R8, R28.reuse, 0x1f8, RZ ;  /* 0x000001f81c087824 */ /* 0x040fe400078e02ff */
[C---:B------:R-:W-:Y:S02]  /*9d690*/  IMAD R24, R28.reuse, 0xfc, RZ ;  /* 0x000000fc1c187824 */ /* 0x040fe400078e02ff */
[----:B------:R-:W-:Y:S01]  /*9d6a0*/  IMAD R9, R28, 0x1fa, RZ ;  /* 0x000001fa1c097824 */ /* 0x000fe200078e02ff */
[----:B-1----:R-:W-:-:S04]  /*9d6b0*/  IADD3 R10, P5, R8, R2, RZ ;  /* 0x00000002080a7210 */ /* 0x002fc80007fbe0ff */
[----:B------:R-:W-:Y:S01]  /*9d6c0*/  LEA.HI.X.SX32 R11, R24, R3, 0x1, P5 ;  /* 0x00000003180b7211 */ /* 0x000fe200028f0eff */
[----:B------:R-:W-:-:S04]  /*9d6d0*/  IADD3 R18, P5, R9, R2, RZ ;  /* 0x0000000209127210 */ /* 0x000fc80007fbe0ff */
[----:B------:R-:W-:Y:S01]  /*9d6e0*/  STL.64 [R1+0x4e0], R10 ;  /* 0x0004e00a01007387 */ /* 0x000fe20000100a00 */
[----:B------:R-:W3:Y:S02]  /*9d6f0*/  LDL.LU R9, [R1+0x304] ;  /* 0x0003040001097983 */ /* 0x000ee40000300800 */
[----:B------:R-:W-:Y:S01]  /*9d700*/  STL [R1+0x4d8], R18 ;  /* 0x0004d81201007387 */ /* 0x000fe20000100800 */
[----:B0-----:R-:W-:Y:S01]  /*9d710*/  STL.64 [R1+0x1c0], R4 ;  /* 0x0001c00401007387 */ /* 0x001fe20000100a00 */
[----:B------:R-:W-:Y:S02]  /*9d720*/  STL.64 [R1+0x1c8], R6 ;  /* 0x0001c80601007387 */ /* 0x000fe40000100a00 */
[----:B------:R-:W0:Y:S04]  /*9d730*/  LDS.128 R4, [R23+0x800] ;  /* 0x0008000017047984 */ /* 0x000e280000000c00 */
[----:B------:R-:W3:Y:S01]  /*9d740*/  LDL.LU R17, [R1+0x300] ;  /* 0x0003000001117983 */ /* 0x000ee20000300800 */
[----:B0-----:R-:W-:Y:S01]  /*9d750*/  STL.64 [R1+0x1b0], R4 ;  /* 0x0001b00401007387 */ /* 0x001fe20000100a00 */
[----:B------:R-:W-:Y:S02]  /*9d760*/  STL.64 [R1+0x1b8], R6 ;  /* 0x0001b80601007387 */ /* 0x000fe40000100a00 */
[----:B------:R-:W0:Y:S01]  /*9d770*/  LDS.128 R4, [R23+0x1000] ;  /* 0x0010000017047984 */ /* 0x000e220000000c00 */
[----:B------:R-:W1:Y:S04]  /*9d780*/  S2R R16, SR_TID.X ;  /* 0x0000000000107919 */ /* 0x000e680000002100 */
[----:B0-----:R-:W-:Y:S01]  /*9d790*/  STL.64 [R1+0x1a0], R4 ;  /* 0x0001a00401007387 */ /* 0x001fe20000100a00 */
[----:B------:R-:W-:Y:S02]  /*9d7a0*/  STL.64 [R1+0x1a8], R6 ;  /* 0x0001a80601007387 */ /* 0x000fe40000100a00 */
[----:B------:R-:W0:Y:S04]  /*9d7b0*/  LDS.128 R4, [R23+0x1800] ;  /* 0x0018000017047984 */ /* 0x000e280000000c00 */
[C---:B-1----:R-:W-:Y:S01]  /*9d7c0*/  IMAD.SHL.U32 R25, R16.reuse, 0x1000, RZ ;  /* 0x0000100010197824 */ /* 0x042fe200078e00ff */
[----:B------:R-:W-:Y:S01]  /*9d7d0*/  LOP3.LUT R26, R16, 0x7f, RZ, 0xc0, !PT ;  /* 0x0000007f101a7812 */ /* 0x000fe200078ec0ff */
[----:B------:R-:W4:Y:S03]  /*9d7e0*/  LDL.LU R13, [R1+0x308] ;  /* 0x00030800010d7983 */ /* 0x000f260000300800 */
[----:B------:R-:W-:-:S04]  /*9d7f0*/  LOP3.LUT R25, R25, 0x6000, RZ, 0xc0, !PT ;  /* 0x0000600019197812 */ /* 0x000fc800078ec0ff */
[----:B------:R-:W-:-:S04]  /*9d800*/  LEA R24, R26, R25, 0x4 ;  /* 0x000000191a187211 */ /* 0x000fc800078e20ff */
[----:B------:R-:W-:Y:S01]  /*9d810*/  LOP3.LUT R24, R24, 0x20, RZ, 0x3c, !PT ;  /* 0x0000002018187812 */ /* 0x000fe200078e3cff */
[----:B0-----:R-:W-:Y:S01]  /*9d820*/  STL.64 [R1+0x190], R4 ;  /* 0x0001900401007387 */ /* 0x001fe20000100a00 */
[----:B------:R-:W-:Y:S03]  /*9d830*/  STL.64 [R1+0x198], R6 ;  /* 0x0001980601007387 */ /* 0x000fe60000100a00 */
[----:B------:R-:W0:Y:S04]  /*9d840*/  LDS.128 R4, [R24] ;  /* 0x0000000018047984 */ /* 0x000e280000000c00 */
[----:B------:R-:W5:Y:S01]  /*9d850*/  LDL.LU R11, [R1+0x314] ;  /* 0x00031400010b7983 */ /* 0x000f620000300800 */
[----:B------:R-:W5:Y:S04]  /*9d860*/  LDL.LU R14, [R1+0x310] ;  /* 0x00031000010e7983 */ /* 0x000f680000300800 */
[----:B0-----:R-:W-:Y:S01]  /*9d870*/  STL.64 [R1+0x180], R4 ;  /* 0x0001800401007387 */ /* 0x001fe20000100a00 */
[----:B------:R-:W-:Y:S02]  /*9d880*/  STL.64 [R1+0x188], R6 ;  /* 0x0001880601007387 */ /* 0x000fe40000100a00 */
[----:B------:R-:W0:Y:S02]  /*9d890*/  LDS.128 R4, [R24+0x800] ;  /* 0x0008000018047984 */ /* 0x000e240000000c00 */
[----:B0-----:R-:W-:Y:S02]  /*9d8a0*/  STL.64 [R1+0x170], R4 ;  /* 0x0001700401007387 */ /* 0x001fe40000100a00 */
[----:B------:R-:W-:Y:S02]  /*9d8b0*/  STL.64 [R1+0x178], R6 ;  /* 0x0001780601007387 */ /* 0x000fe40000100a00 */
[----:B------:R-:W0:Y:S01]  /*9d8c0*/  LDS.128 R4, [R24+0x1000] ;  /* 0x0010000018047984 */ /* 0x000e220000000c00 */
[----:B------:R-:W1:Y:S04]  /*9d8d0*/  S2R R15, SR_TID.X ;  /* 0x00000000000f7919 */ /* 0x000e680000002100 */
[----:B0-----:R-:W-:Y:S01]  /*9d8e0*/  STL.64 [R1+0x160], R4 ;  /* 0x0001600401007387 */ /* 0x001fe20000100a00 */
[----:B------:R-:W-:Y:S02]  /*9d8f0*/  STL.64 [R1+0x168], R6 ;  /* 0x0001680601007387 */ /* 0x000fe40000100a00 */
[----:B------:R-:W0:Y:S01]  /*9d900*/  LDS.128 R4, [R24+0x1800] ;  /* 0x0018000018047984 */ /* 0x000e220000000c00 */
[----:B-1----:R-:W-:-:S03]  /*9d910*/  LOP3.LUT R23, R15, 0x7f, RZ, 0xc0, !PT ;  /* 0x0000007f0f177812 */ /* 0x002fc600078ec0ff */
[----:B------:R-:W-:-:S04]  /*9d920*/  SHF.L.U32 R15, R15, 0xc, RZ ;  /* 0x0000000c0f0f7819 */ /* 0x000fc800000006ff */
[----:B------:R-:W-:-:S05]  /*9d930*/  LOP3.LUT R15, R15, 0x6000, RZ, 0xc0, !PT ;  /* 0x000060000f0f7812 */ /* 0x000fca00078ec0ff */
[----:B------:R-:W-:-:S05]  /*9d940*/  IMAD R10, R23, 0x10, R15 ;  /* 0x00000010170a7824 */ /* 0x000fca00078e020f */
[----:B------:R-:W-:Y:S01]  /*9d950*/  LOP3.LUT R10, R10, 0x40, RZ, 0x3c, !PT ;  /* 0x000000400a0a7812 */ /* 0x000fe200078e3cff */
[----:B0-----:R-:W-:Y:S01]  /*9d960*/  STL.64 [R1+0x150], R4 ;  /* 0x0001500401007387 */ /* 0x001fe20000100a00 */
[----:B------:R-:W-:Y:S03]  /*9d970*/  STL.64 [R1+0x158], R6 ;  /* 0x0001580601007387 */ /* 0x000fe60000100a00 */
[----:B------:R-:W0:Y:S04]  /*9d980*/  LDS.128 R4, [R10] ;  /* 0x000000000a047984 */ /* 0x000e280000000c00 */
[----:B------:R-:W2:Y:S01]  /*9d990*/  LDL.LU R15, [R1+0x318] ;  /* 0x00031800010f7983 */ /* 0x000ea20000300800 */
[----:B0-----:R-:W-:Y:S01]  /*9d9a0*/  STL.64 [R1+0x140], R4 ;  /* 0x0001400401007387 */ /* 0x001fe20000100a00 */
[----:B------:R-:W-:Y:S02]  /*9d9b0*/  STL.64 [R1+0x148], R6 ;  /* 0x0001480601007387 */ /* 0x000fe40000100a00 */
[----:B------:R-:W0:Y:S01]  /*9d9c0*/  LDS.128 R4, [R10+0x800] ;  /* 0x000800000a047984 */ /* 0x000e220000000c00 */
[----:B------:R-:W-:Y:S01]  /*9d9d0*/  LEA R23, R26, R25, 0x4 ;  /* 0x000000191a177211 */ /* 0x000fe200078e20ff */
[----:B------:R1:W-:Y:S04]  /*9d9e0*/  STL.64 [R1+0x2bf0], R24 ;  /* 0x002bf01801007387 */ /* 0x0003e80000100a00 */
[----:B-1----:R-:W4:Y:S04]  /*9d9f0*/  LDL.LU R25, [R1+0x30c] ;  /* 0x00030c0001197983 */ /* 0x002f280000300800 */
[----:B0-----:R-:W-:Y:S01]  /*9da00*/  STL.64 [R1+0x130], R4 ;  /* 0x0001300401007387 */ /* 0x001fe20000100a00 */
[----:B------:R-:W-:Y:S02]  /*9da10*/  STL.64 [R1+0x138], R6 ;  /* 0x0001380601007387 */ /* 0x000fe40000100a00 */
[----:B------:R-:W0:Y:S01]  /*9da20*/  LDS.128 R4, [R10+0x1000] ;  /* 0x001000000a047984 */ /* 0x000e220000000c00 */
[----:B------:R-:W-:Y:S01]  /*9da30*/  LOP3.LUT R23, R23, 0x60, RZ, 0x3c, !PT ;  /* 0x0000006017177812 */ /* 0x000fe200078e3cff */
[----:B0-----:R-:W-:Y:S02]  /*9da40*/  STL.64 [R1+0x120], R4 ;  /* 0x0001200401007387 */ /* 0x001fe40000100a00 */
        /* <DEDUP_REMOVED lines=11> */
[----:B0-----:R-:W-:Y:S02]  /*9db00*/  STL.64 [R1+0x70], R4 ;  /* 0x0000700401007387 */ /* 0x001fe40000100a00 */
[----:B------:R-:W-:Y:S02]  /*9db10*/  STL.64 [R1+0x78], R6 ;  /* 0x0000780601007387 */ /* 0x000fe40000100a00 */
[----:B------:R-:W0:Y:S04]  /*9db20*/  LDS.128 R4, [R23+0x1800] ;  /* 0x0018000017047984 */ /* 0x000e280000000c00 */
[----:B------:R-:W-:Y:S06]  /*9db30*/  BAR.SYNC.DEFER_BLOCKING 0x0 ;  /* 0x0000000000007b1d */ /* 0x000fec0000010000 */
[----:B0-----:R-:W-:Y:S01]  /*9db40*/  STL.64 [R1+0x60], R4 ;  /* 0x0000600401007387 */ /* 0x001fe20000100a00 */
[----:B------:R0:W-:Y:S03]  /*9db50*/  STL.64 [R1+0x68], R6 ;  /* 0x0000680601007387 */ /* 0x0001e60000100a00 */
[----:B0-----:R-:W2:Y:S01]  /*9db60*/  LDL.LU.64 R6, [R1+0x2c10] ;  /* 0x002c100001067983 */ /* 0x001ea20000300a00 */
[----:B------:R-:W2:Y:S02]  /*9db70*/  LDL.LU.64 R4, [R1+0x2c08] ;  /* 0x002c080001047983 */ /* 0x000ea40000300a00 */
[----:B------:R-:W4:Y:S02]  /*9db80*/  LDL.LU R10, [R1+0x370] ;  /* 0x00037000010a7983 */ /* 0x000f240000300800 */
[----:B------:R0:W-:Y:S02]  /*9db90*/  STL.64 [R1+0x2bf8], R22 ;  /* 0x002bf81601007387 */ /* 0x0001e40000100a00 */
[----:B0-----:R-:W-:-:S02]  /*9dba0*/  MOV R22, R18 ;  /* 0x0000001200167202 */ /* 0x001fc40000000f00 */
[----:B------:R-:W-:Y:S02]  /*9dbb0*/  MOV R23, R19 ;  /* 0x0000001300177202 */ /* 0x000fe40000000f00 */
[----:B------:R-:W4:Y:S01]  /*9dbc0*/  LDL.LU.64 R18, [R1+0x2c00] ;  /* 0x002c000001127983 */ /* 0x000f220000300a00 */
[C---:B------:R-:W-:Y:S02]  /*9dbd0*/  IMAD R8, R28.reuse, 0xfd, RZ ;  /* 0x000000fd1c087824 */ /* 0x040fe400078e02ff */
[----:B------:R-:W-:Y:S01]  /*9dbe0*/  IMAD R24, R28, 0x1fc, RZ ;  /* 0x000001fc1c187824 */ /* 0x000fe200078e02ff */
[----:B---3--:R-:W-:Y:S01]  /*9dbf0*/  F2FP.BF16.PACK_AB R12, R9, R17 ;  /* 0x00000011090c723e */ /* 0x008fe200000010ff */
[----:B--2---:R0:W-:Y:S04]  /*9dc00*/  STS.128 [R0], R4 ;  /* 0x0000000400007388 */ /* 0x0041e80000000c00 */
[----:B0-----:R-:W2:Y:S01]  /*9dc10*/  LDL.LU R7, [R1+0x31c] ;  /* 0x00031c0001077983 */ /* 0x001ea20000300800 */
[----:B------:R-:W-:Y:S01]  /*9dc20*/  LEA.HI.X.SX32 R23, R8, R3, 0x1, P5 ;  /* 0x0000000308177211 */ /* 0x000fe200028f0eff */
[----:B------:R-:W3:Y:S02]  /*9dc30*/  LDL.LU R5, [R1+0x340] ;  /* 0x0003400001057983 */ /* 0x000ee40000300800 */
[----:B------:R-:W3:Y:S01]  /*9dc40*/  LDL.LU R9, [R1+0x384] ;  /* 0x0003840001097983 */ /* 0x000ee20000300800 */
[----:B------:R-:W-:Y:S01]  /*9dc50*/  IADD3 R22, P5, R24, R2, RZ ;  /* 0x0000000218167210 */ /* 0x000fe20007fbe0ff */
[----:B------:R-:W3:Y:S01]  /*9dc60*/  LDL.LU R17, [R1+0x380] ;  /* 0x0003800001117983 */ /* 0x000ee20000300800 */
[----:B------:R-:W3:Y:S02]  /*9dc70*/  LDL.LU R8, [R1+0x374] ;  /* 0x0003740001087983 */ /* 0x000ee40000300800 */
[----:B------:R0:W-:Y:S02]  /*9dc80*/  STL [R1+0x4dc], R23 ;  /* 0x0004dc1701007387 */ /* 0x0001e40000100800 */
[----:B------:R-:W-:Y:S01]  /*9dc90*/  IMAD R6, R28, 0x1fe, RZ ;  /* 0x000001fe1c067824 */ /* 0x000fe200078e02ff */
[----:B-----5:R-:W-:-:S02]  /*9dca0*/  F2FP.BF16.PACK_AB R14, R11, R14 ;  /* 0x0000000e0b0e723e */ /* 0x020fc400000010ff */
[----:B------:R-:W5:Y:S01]  /*9dcb0*/  LDL.LU R11, [R1+0x350] ;  /* 0x00035000010b7983 */ /* 0x000f620000300800 */
[----:B------:R-:W-:Y:S01]  /*9dcc0*/  IMAD R4, R28, 0xff, RZ ;  /* 0x000000ff1c047824 */ /* 0x000fe200078e02ff */
[----:B0-----:R-:W-:Y:S02]  /*9dcd0*/  LEA.HI.X.SX32 R23, R27, R3, 0x1, P5 ;  /* 0x000000031b177211 */ /* 0x001fe400028f0eff */
[----:B------:R-:W3:Y:S03]  /*9dce0*/  LDL.LU R27, [R1+0x348] ;  /* 0x00034800011b7983 */ /* 0x000ee60000300800 */
[----:B------:R0:W-:Y:S01]  /*9dcf0*/  STL.64 [R1+0x4b0], R22 ;  /* 0x0004b01601007387 */ /* 0x0001e20000100a00 */
[----:B----4-:R-:W-:Y:S01]  /*9dd00*/  F2FP.BF16.PACK_AB R13, R25, R13 ;  /* 0x0000000d190d723e */ /* 0x010fe200000010ff */
[----:B------:R-:W4:Y:S01]  /*9dd10*/  LDL.LU R24, [R1+0x35c] ;  /* 0x00035c0001187983 */ /* 0x000f220000300800 */
[----:B------:R-:W4:Y:S01]  /*9dd20*/  LDL.LU R25, [R1+0x358] ;  /* 0x0003580001197983 */ /* 0x000f220000300800 */
[----:B0-----:R-:W-:-:S04]  /*9dd30*/  IADD3 R22, P5, R6, R2, RZ ;  /* 0x0000000206167210 */ /* 0x001fc80007fbe0ff */
[----:B------:R-:W-:Y:S02]  /*9dd40*/  LEA.HI.X.SX32 R23, R4, R3, 0x1, P5 ;  /* 0x0000000304177211 */ /* 0x000fe400028f0eff */
[----:B------:R-:W4:Y:S03]  /*9dd50*/  LDL.LU R4, [R1+0x344] ;  /* 0x0003440001047983 */ /* 0x000f260000300800 */
[----:B------:R-:W-:Y:S01]  /*9dd60*/  STL.64 [R1+0x4a8], R22 ;  /* 0x0004a81601007387 */ /* 0x000fe20000100a00 */
[----:B--2---:R-:W-:-:S05]  /*9dd70*/  F2FP.BF16.PACK_AB R15, R7, R15 ;  /* 0x0000000f070f723e */ /* 0x004fca00000010ff */
[----:B------:R0:W-:Y:S04]  /*9dd80*/  STS.128 [R0+0x80], R12 ;  /* 0x0000800c00007388 */ /* 0x0001e80000000c00 */
[----:B0-----:R-:W2:Y:S01]  /*9dd90*/  LDL.LU R15, [R1+0x34c] ;  /* 0x00034c00010f7983 */ /* 0x001ea20000300800 */
[----:B------:R-:W5:Y:S02]  /*9dda0*/  LDL.LU R13, [R1+0x354] ;  /* 0x00035400010d7983 */ /* 0x000f640000300800 */
[C---:B------:R-:W-:Y:S01]  /*9ddb0*/  IMAD.SHL.U32 R7, R28.reuse, 0x100, RZ ;  /* 0x000001001c077824 */ /* 0x040fe200078e00ff */
[C---:B------:R-:W-:Y:S01]  /*9ddc0*/  LEA R22, P5, R28.reuse, R2, 0x9 ;  /* 0x000000021c167211 */ /* 0x040fe200078a48ff */
[----:B------:R-:W-:Y:S01]  /*9ddd0*/  IMAD R6, R28, 0x330, RZ ;  /* 0x000003301c067824 */ /* 0x000fe200078e02ff */
[----:B------:R-:W5:Y:S01]  /*9dde0*/  LDL.LU R12, [R1+0x390] ;  /* 0x00039000010c7983 */ /* 0x000f620000300800 */
[----:B------:R-:W5:Y:S01]  /*9ddf0*/  LDL.LU R14, [R1+0x398] ;  /* 0x00039800010e7983 */ /* 0x000f620000300800 */
[----:B------:R-:W-:-:S05]  /*9de00*/  LEA.HI.X.SX32 R23, R7, R3, 0x1, P5 ;  /* 0x0000000307177211 */ /* 0x000fca00028f0eff */
[----:B------:R0:W-:Y:S01]  /*9de10*/  STL.64 [R1+0x4a0], R22 ;  /* 0x0004a01601007387 */ /* 0x0001e20000100a00 */
[----:B---3--:R-:W-:Y:S02]  /*9de20*/  F2FP.BF16.PACK_AB R8, R8, R10 ;  /* 0x0000000a0808723e */ /* 0x008fe400000010ff */
[----:B----4-:R-:W-:Y:S01]  /*9de30*/  F2FP.BF16.PACK_AB R4, R4, R5 ;  /* 0x000000050404723e */ /* 0x010fe200000010ff */
[----:B------:R-:W-:Y:S01]  /*9de40*/  IMAD R5, R28, 0x332, RZ ;  /* 0x000003321c057824 */ /* 0x000fe200078e02ff */
[----:B0-----:R-:W-:-:S04]  /*9de50*/  IADD3 R22, P5, R6, R2, RZ ;  /* 0x0000000206167210 */ /* 0x001fc80007fbe0ff */
[----:B------:R-:W-:Y:S01]  /*9de60*/  LEA.HI.X.SX32 R23, R18, R3, 0x1, P5 ;  /* 0x0000000312177211 */ /* 0x000fe200028f0eff */
[C---:B------:R-:W-:Y:S01]  /*9de70*/  IMAD R10, R28.reuse, 0x199, RZ ;  /* 0x000001991c0a7824 */ /* 0x040fe200078e02ff */
[----:B------:R-:W3:Y:S03]  /*9de80*/  LDL.LU R18, [R1+0x394] ;  /* 0x0003940001127983 */ /* 0x000ee60000300800 */
[----:B------:R0:W-:Y:S02]  /*9de90*/  STL.64 [R1+0x7a0], R22 ;  /* 0x0007a01601007387 */ /* 0x0001e40000100a00 */
[----:B------:R-:W-:Y:S01]  /*9dea0*/  IMAD R6, R28, 0x334, RZ ;  /* 0x000003341c067824 */ /* 0x000fe200078e02ff */
[----:B------:R-:W-:Y:S02]  /*9deb0*/  F2FP.BF16.PACK_AB R9, R9, R17 ;  /* 0x000000110909723e */ /* 0x000fe400000010ff */
[----:B0-----:R-:W-:-:S04]  /*9dec0*/  IADD3 R22, P5, R5, R2, RZ ;  /* 0x0000000205167210 */ /* 0x001fc80007fbe0ff */
[----:B------:R-:W-:Y:S01]  /*9ded0*/  LEA.HI.X.SX32 R23, R10, R3, 0x1, P5 ;  /* 0x000000030a177211 */ /* 0x000fe200028f0eff */
[C---:B------:R-:W-:Y:S01]  /*9dee0*/  IMAD R7, R28.reuse, 0x336, RZ ;  /* 0x000003361c077824 */ /* 0x040fe200078e02ff */
[----:B--2---:R-:W-:Y:S02]  /*9def0*/  F2FP.BF16.PACK_AB R5, R15, R27 ;  /* 0x0000001b0f05723e */ /* 0x004fe400000010ff */
[----:B------:R-:W2:Y:S01]  /*9df00*/  LDL.LU R27, [R1+0x3b4] ;  /* 0x0003b400011b7983 */ /* 0x000ea20000300800 */
[----:B------:R-:W2:Y:S02]  /*9df10*/  LDL.LU R17, [R1+0x3a4] ;  /* 0x0003a40001117983 */ /* 0x000ea40000300800 */
[----:B------:R0:W-:Y:S02]  /*9df20*/  STL.64 [R1+0x798], R22 ;  /* 0x0007981601007387 */ /* 0x0001e40000100a00 */
[----:B------:R-:W-:Y:S01]  /*9df30*/  IMAD R15, R28, 0x19a, RZ ;  /* 0x0000019a1c0f7824 */ /* 0x000fe200078e02ff */
[----:B0-----:R-:W-:-:S04]  /*9df40*/  IADD3 R22, P5, R6, R2, RZ ;  /* 0x0000000206167210 */ /* 0x001fc80007fbe0ff */
[----:B------:R-:W-:Y:S01]  /*9df50*/  LEA.HI.X.SX32 R23, R15, R3, 0x1, P5 ;  /* 0x000000030f177211 */ /* 0x000fe200028f0eff */
[----:B-----5:R-:W-:Y:S01]  /*9df60*/  F2FP.BF16.PACK_AB R6, R13, R11 ;  /* 0x0000000b0d06723e */ /* 0x020fe200000010ff */
[----:B------:R-:W4:Y:S01]  /*9df70*/  LDL.LU R15, [R1+0x3d4] ;  /* 0x0003d400010f7983 */ /* 0x000f220000300800 */
[----:B------:R-:W-:Y:S02]  /*9df80*/  IMAD R13, R28, 0x19b, RZ ;  /* 0x0000019b1c0d7824 */ /* 0x000fe400078e02ff */
[----:B------:R0:W-:Y:S02]  /*9df90*/  STL.64 [R1+0x790], R22 ;  /* 0x0007901601007387 */ /* 0x0001e40000100a00 */
[----:B0-----:R-:W-:Y:S01]  /*9dfa0*/  IADD3 R22, P5, R7, R2, RZ ;  /* 0x0000000207167210 */ /* 0x001fe20007fbe0ff */
[----:B------:R-:W-:Y:S02]  /*9dfb0*/  F2FP.BF16.PACK_AB R7, R24, R25 ;  /* 0x000000191807723e */ /* 0x000fe400000010ff */
[----:B------:R-:W5:Y:S01]  /*9dfc0*/  LDL.LU R24, [R1+0x3ec] ;  /* 0x0003ec0001187983 */ /* 0x000f620000300800 */
[----:B------:R-:W5:Y:S01]  /*9dfd0*/  LDL.LU R25, [R1+0x3e4] ;  /* 0x0003e40001197983 */ /* 0x000f620000300800 */
[----:B------:R-:W-:-:S02]  /*9dfe0*/  LEA.HI.X.SX32 R23, R13, R3, 0x1, P5 ;  /* 0x000000030d177211 */ /* 0x000fc400028f0eff */
[----:B------:R-:W2:Y:S01]  /*9dff0*/  LDL.LU R13, [R1+0x39c] ;  /* 0x00039c00010d7983 */ /* 0x000ea20000300800 */
[----:B------:R-:W-:Y:S01]  /*9e000*/  IMAD R11, R28, 0x338, RZ ;  /* 0x000003381c0b7824 */ /* 0x000fe200078e02ff */
[----:B---3--:R-:W-:Y:S01]  /*9e010*/  F2FP.BF16.PACK_AB R10, R18, R12 ;  /* 0x0000000c120a723e */ /* 0x008fe200000010ff */
[----:B------:R0:W-:Y:S02]  /*9e020*/  STL.64 [R1+0x788], R22 ;  /* 0x0007881601007387 */ /* 0x0001e40000100a00 */
[C---:B------:R-:W-:Y:S02]  /*9e030*/  IMAD R18, R28.reuse, 0x19c, RZ ;  /* 0x0000019c1c127824 */ /* 0x040fe400078e02ff */
[----:B------:R-:W-:Y:S01]  /*9e040*/  IMAD R12, R28, 0x33a, RZ ;  /* 0x0000033a1c0c7824 */ /* 0x000fe200078e02ff */
[----:B0-----:R-:W-:-:S04]  /*9e050*/  IADD3 R22, P5, R11, R2, RZ ;  /* 0x000000020b167210 */ /* 0x001fc80007fbe0ff */
[----:B------:R-:W-:Y:S01]  /*9e060*/  LEA.HI.X.SX32 R23, R18, R3, 0x1, P5 ;  /* 0x0000000312177211 */ /* 0x000fe200028f0eff */
[----:B------:R-:W-:Y:S04]  /*9e070*/  STS.128 [R0+0x100], R4 ;  /* 0x0001000400007388 */ /* 0x000fe80000000c00 */
[----:B------:R0:W-:Y:S02]  /*9e080*/  STL.64 [R1+0x780], R22 ;  /* 0x0007801601007387 */ /* 0x0001e40000100a00 */
[----:B0-----:R-:W-:Y:S02]  /*9e090*/  IADD3 R22, P5, R12, R2, RZ ;  /* 0x000000020c167210 */ /* 0x001fe40007fbe0ff */
[----:B------:R-:W4:Y:S01]  /*9e0a0*/  LDL.LU R7, [R1+0x3dc] ;  /* 0x0003dc0001077983 */ /* 0x000f220000300800 */
[----:B--2---:R-:W-:Y:S01]  /*9e0b0*/  F2FP.BF16.PACK_AB R11, R13, R14 ;  /* 0x0000000e0d0b723e */ /* 0x004fe200000010ff */
[----:B------:R-:W-:-:S04]  /*9e0c0*/  IMAD R14, R28, 0x19d, RZ ;  /* 0x0000019d1c0e7824 */ /* 0x000fc800078e02ff */
[----:B------:R0:W-:Y:S01]  /*9e0d0*/  STS.128 [R0+0x180], R8 ;  /* 0x0001800800007388 */ /* 0x0001e20000000c00 */
[----:B------:R-:W-:-:S03]  /*9e0e0*/  LEA.HI.X.SX32 R23, R14, R3, 0x1, P5 ;  /* 0x000000030e177211 */ /* 0x000fc600028f0eff */
[----:B0-----:R-:W2:Y:S01]  /*9e0f0*/  LDL.LU R11, [R1+0x3c4] ;  /* 0x0003c400010b7983 */ /* 0x001ea20000300800 */
[----:B------:R-:W2:Y:S02]  /*9e100*/  LDL.LU R14, [R1+0x3cc] ;  /* 0x0003cc00010e7983 */ /* 0x000ea40000300800 */
[C---:B------:R-:W-:Y:S02]  /*9e110*/  IMAD R13, R28.reuse, 0x33c, RZ ;  /* 0x0000033c1c0d7824 */ /* 0x040fe400078e02ff */
[----:B------:R-:W3:Y:S01]  /*9e120*/  LDL.LU R8, [R1+0x400] ;  /* 0x0004000001087983 */ /* 0x000ee20000300800 */
[----:B------:R-:W3:Y:S01]  /*9e130*/  LDL.LU R10, [R1+0x3fc] ;  /* 0x0003fc00010a7983 */ /* 0x000ee20000300800 */
[----:B------:R0:W-:Y:S02]  /*9e140*/  STL.64 [R1+0x778], R22 ;  /* 0x0007781601007387 */ /* 0x0001e40000100a00 */
[C---:B------:R-:W-:Y:S01]  /*9e150*/  IMAD R18, R28.reuse, 0x19e, RZ ;  /* 0x0000019e1c127824 */ /* 0x040fe200078e02ff */
[----:B------:R-:W-:Y:S01]  /*9e160*/  F2FP.BF16.PACK_AB R12, R27, R17 ;  /* 0x000000111b0c723e */ /* 0x000fe200000010ff */
[----:B------:R-:W-:Y:S01]  /*9e170*/  IMAD R4, R28, 0x33e, RZ ;  /* 0x0000033e1c047824 */ /* 0x000fe200078e02ff */
[----:B------:R-:W3:Y:S01]  /*9e180*/  LDL.LU R27, [R1+0x408] ;  /* 0x00040800011b7983 */ /* 0x000ee20000300800 */
[----:B------:R-:W3:Y:S02]  /*9e190*/  LDL.LU R17, [R1+0x404] ;  /* 0x0004040001117983 */ /* 0x000ee40000300800 */
[----:B------:R-:W3:Y:S01]  /*9e1a0*/  LDL.LU R9, [R1+0x410] ;  /* 0x0004100001097983 */ /* 0x000ee20000300800 */
[----:B0-----:R-:W-:-:S04]  /*9e1b0*/  IADD3 R22, P5, R13, R2, RZ ;  /* 0x000000020d167210 */ /* 0x001fc80007fbe0ff */
[----:B------:R-:W-:Y:S01]  /*9e1c0*/  LEA.HI.X.SX32 R23, R18, R3, 0x1, P5 ;  /* 0x0000000312177211 */ /* 0x000fe200028f0eff */
[C---:B------:R-:W-:Y:S01]  /*9e1d0*/  IMAD R6, R28.reuse, 0x19f, RZ ;  /* 0x0000019f1c067824 */ /* 0x040fe200078e02ff */
[----:B------:R-:W3:Y:S03]  /*9e1e0*/  LDL.LU R18, [R1+0x40c] ;  /* 0x00040c0001127983 */ /* 0x000ee60000300800 */
[----:B------:R0:W-:Y:S02]  /*9e1f0*/  STL.64 [R1+0x750], R22 ;  /* 0x0007501601007387 */ /* 0x0001e40000100a00 */
[----:B------:R-:W-:Y:S01]  /*9e200*/  IMAD R5, R28, 0x340, RZ ;  /* 0x000003401c057824 */ /* 0x000fe200078e02ff */
[----:B0-----:R-:W-:-:S04]  /*9e210*/  IADD3 R22, P5, R4, R2, RZ ;  /* 0x0000000204167210 */ /* 0x001fc80007fbe0ff */
[----:B------:R-:W-:Y:S01]  /*9e220*/  LEA.HI.X.SX32 R23, R6, R3, 0x1, P5 ;  /* 0x0000000306177211 */ /* 0x000fe200028f0eff */
[----:B------:R-:W-:Y:S01]  /*9e230*/  IMAD R4, R28, 0x342, RZ ;  /* 0x000003421c047824 */ /* 0x000fe200078e02ff */
[----:B--2---:R-:W-:Y:S02]  /*9e240*/  F2FP.BF16.PACK_AB R13, R14, R11 ;  /* 0x0000000b0e0d723e */ /* 0x004fe400000010ff */
[----:B------:R-:W2:Y:S01]  /*9e250*/  LDL.LU R11, [R1+0x414] ;  /* 0x00041400010b7983 */ /* 0x000ea20000300800 */
[----:B------:R-:W2:Y:S02]  /*9e260*/  LDL.LU R6, [R1+0x3f4] ;  /* 0x0003f40001067983 */ /* 0x000ea40000300800 */
[----:B------:R0:W-:Y:S01]  /*9e270*/  STL.64 [R1+0x748], R22 ;  /* 0x0007481601007387 */ /* 0x0001e20000100a00 */
[----:B----4-:R-:W-:Y:S01]  /*9e280*/  F2FP.BF16.PACK_AB R14, R7, R15 ;  /* 0x0000000f070e723e */ /* 0x010fe200000010ff */
[----:B-----5:R-:W-:Y:S02]  /*9e290*/  F2FP.BF16.PACK_AB R15, R24, R25 ;  /* 0x00000019180f723e */ /* 0x020fe400000010ff */
[----:B------:R-:W4:Y:S01]  /*9e2a0*/  LDL.LU R24, [R1+0x428] ;  /* 0x0004280001187983 */ /* 0x000f220000300800 */
[----:B------:R-:W4:Y:S02]  /*9e2b0*/  LDL.LU R25, [R1+0x424] ;  /* 0x0004240001197983 */ /* 0x000f240000300800 */
[----:B0-----:R-:W-:Y:S01]  /*9e2c0*/  IMAD R23, R28, 0x1a0, RZ ;  /* 0x000001a01c177824 */ /* 0x001fe200078e02ff */
[----:B------:R-:W-:-:S04]  /*9e2d0*/  IADD3 R22, P5, R5, R2, RZ ;  /* 0x0000000205167210 */ /* 0x000fc80007fbe0ff */
[----:B------:R-:W-:-:S05]  /*9e2e0*/  LEA.HI.X.SX32 R23, R23, R3, 0x1, P5 ;  /* 0x0000000317177211 */ /* 0x000fca00028f0eff */
[----:B------:R0:W-:Y:S02]  /*9e2f0*/  STL.64 [R1+0x740], R22 ;  /* 0x0007401601007387 */ /* 0x0001e40000100a00 */
[----:B0-----:R-:W-:Y:S02]  /*9e300*/  IADD3 R22, P5, R4, R2, RZ ;  /* 0x0000000204167210 */ /* 0x001fe40007fbe0ff */
[----:B------:R-:W2:Y:S01]  /*9e310*/  LDL.LU R4, [R1+0x3f8] ;  /* 0x0003f80001047983 */ /* 0x000ea20000300800 */
[----:B------:R-:W-:-:S03]  /*9e320*/  IMAD R7, R28, 0x1a1, RZ ;  /* 0x000001a11c077824 */ /* 0x000fc600078e02ff */
[----:B------:R0:W-:Y:S01]  /*9e330*/  STS.128 [R0+0x200], R12 ;  /* 0x0002000c00007388 */ /* 0x0001e20000000c00 */
[----:B------:R-:W-:Y:S01]  /*9e340*/  IMAD R5, R28, 0x344, RZ ;  /* 0x000003441c057824 */ /* 0x000fe200078e02ff */
[----:B------:R-:W-:Y:S02]  /*9e350*/  LEA.HI.X.SX32 R23, R7, R3, 0x1, P5 ;  /* 0x0000000307177211 */ /* 0x000fe400028f0eff */
[----:B0-----:R-:W5:Y:S01]  /*9e360*/  LDL.LU R15, [R1+0x418] ;  /* 0x00041800010f7983 */ /* 0x001f620000300800 */
[----:B------:R-:W4:Y:S02]  /*9e370*/  LDL.LU R12, [R1+0x41c] ;  /* 0x00041c00010c7983 */ /* 0x000f240000300800 */
[----:B------:R-:W4:Y:S02]  /*9e380*/  LDL.LU R14, [R1+0x42c] ;  /* 0x00042c00010e7983 */ /* 0x000f240000300800 */
[----:B------:R0:W-:Y:S02]  /*9e390*/  STL.64 [R1+0x738], R22 ;  /* 0x0007381601007387 */ /* 0x0001e40000100a00 */
[----:B0-----:R-:W-:-:S04]  /*9e3a0*/  IADD3 R22, P5, R5, R2, RZ ;  /* 0x0000000205167210 */ /* 0x001fc80007fbe0ff */
[----:B------:R-:W-:Y:S01]  /*9e3b0*/  LEA.HI.X.SX32 R23, R29, R3, 0x1, P5 ;  /* 0x000000031d177211 */ /* 0x000fe200028f0eff */
[----:B---3--:R-:W-:Y:S02]  /*9e3c0*/  F2FP.BF16.PACK_AB R5, R8, R10 ;  /* 0x0000000a0805723e */ /* 0x008fe400000010ff */
[----:B------:R-:W-:Y:S02]  /*9e3d0*/  IMAD R10, R28, 0x1a3, RZ ;  /* 0x000001a31c0a7824 */ /* 0x000fe400078e02ff */
[----:B------:R0:W-:Y:S01]  /*9e3e0*/  STL.64 [R1+0x700], R22 ;  /* 0x0007001601007387 */ /* 0x0001e20000100a00 */
[----:B--2---:R-:W-:Y:S01]  /*9e3f0*/  F2FP.BF16.PACK_AB R4, R4, R6 ;  /* 0x000000060404723e */ /* 0x004fe200000010ff */
[----:B------:R-:W-:-:S05]  /*9e400*/  IMAD R6, R28, 0x346, RZ ;  /* 0x000003461c067824 */ /* 0x000fca00078e02ff */
[----:B0-----:R-:W-:Y:S01]  /*9e410*/  IADD3 R22, P5, R6, R2, RZ ;  /* 0x0000000206167210 */ /* 0x001fe20007fbe0ff */
[----:B------:R-:W-:Y:S02]  /*9e420*/  F2FP.BF16.PACK_AB R6, R27, R17 ;  /* 0x000000111b06723e */ /* 0x000fe400000010ff */
[----:B------:R-:W2:Y:S01]  /*9e430*/  LDL.LU R27, [R1+0x458] ;  /* 0x00045800011b7983 */ /* 0x000ea20000300800 */
[----:B------:R-:W2:Y:S01]  /*9e440*/  LDL.LU R17, [R1+0x454] ;  /* 0x0004540001117983 */ /* 0x000ea20000300800 */
[----:B------:R-:W-:Y:S02]  /*9e450*/  LEA.HI.X.SX32 R23, R10, R3, 0x1, P5 ;  /* 0x000000030a177211 */ /* 0x000fe400028f0eff */
[----:B------:R-:W4:Y:S01]  /*9e460*/  LDL.LU R10, [R1+0x420] ;  /* 0x00042000010a7983 */ /* 0x000f220000300800 */
[C---:B------:R-:W-:Y:S01]  /*9e470*/  IMAD R8, R28.reuse, 0x348, RZ ;  /* 0x000003481c087824 */ /* 0x040fe200078e02ff */
[----:B------:R-:W-:Y:S01]  /*9e480*/  F2FP.BF16.PACK_AB R7, R9, R18 ;  /* 0x000000120907723e */ /* 0x000fe200000010ff */
[----:B------:R0:W-:Y:S02]  /*9e490*/  STL.64 [R1+0x6f8], R22 ;  /* 0x0006f81601007387 */ /* 0x0001e40000100a00 */
[----:B------:R-:W-:-:S02]  /*9e4a0*/  IMAD R18, R28, 0x1a4, RZ ;  /* 0x000001a41c127824 */ /* 0x000fc400078e02ff */
[----:B------:R-:W-:Y:S01]  /*9e4b0*/  IMAD R9, R28, 0x34a, RZ ;  /* 0x0000034a1c097824 */ /* 0x000fe200078e02ff */
[----:B------:R-:W3:Y:S01]  /*9e4c0*/  LDL.LU R29, [R1+0x464] ;  /* 0x00046400011d7983 */ /* 0x000ee20000300800 */
[-C--:B0-----:R-:W-:Y:S01]  /*9e4d0*/  IADD3 R22, P5, R8, R2.reuse, RZ ;  /* 0x0000000208167210 */ /* 0x081fe20007fbe0ff */
[----:B-----5:R-:W-:Y:S02]  /*9e4e0*/  F2FP.BF16.PACK_AB R8, R15, R11 ;  /* 0x0000000b0f08723e */ /* 0x020fe400000010ff */
[----:B------:R-:W5:Y:S01]  /*9e4f0*/  LDL.LU R15, [R1+0x1370] ;  /* 0x00137000010f7983 */ /* 0x000f620000300800 */
[----:B------:R-:W-:Y:S02]  /*9e500*/  LEA.HI.X.SX32 R23, R18, R3, 0x1, P5 ;  /* 0x0000000312177211 */ /* 0x000fe400028f0eff */
[----:B------:R-:W5:Y:S02]  /*9e510*/  LDL.LU R18, [R1+0x474] ;  /* 0x0004740001127983 */ /* 0x000f640000300800 */
[----:B------:R-:W-:Y:S01]  /*9e520*/  IMAD R13, R28, 0x1a5, RZ ;  /* 0x000001a51c0d7824 */ /* 0x000fe200078e02ff */
[----:B------:R0:W-:Y:S02]  /*9e530*/  STL.64 [R1+0x6f0], R22 ;  /* 0x0006f01601007387 */ /* 0x0001e40000100a00 */
[----:B0-----:R-:W-:-:S04]  /*9e540*/  IADD3 R22, P5, R9, R2, RZ ;  /* 0x0000000209167210 */ /* 0x001fc80007fbe0ff */
[----:B------:R-:W-:Y:S02]  /*9e550*/  LEA.HI.X.SX32 R23, R13, R3, 0x1, P5 ;  /* 0x000000030d177211 */ /* 0x000fe400028f0eff */
[----:B------:R-:W2:Y:S01]  /*9e560*/  LDL.LU R13, [R1+0x430] ;  /* 0x00043000010d7983 */ /* 0x000ea20000300800 */
[----:B------:R-:W-:-:S03]  /*9e570*/  IMAD R11, R28, 0x34c, RZ ;  /* 0x0000034c1c0b7824 */ /* 0x000fc600078e02ff */
[----:B------:R-:W-:Y:S01]  /*9e580*/  STS.128 [R0+0x280], R4 ;  /* 0x0002800400007388 */ /* 0x000fe20000000c00 */
[----:B----4-:R-:W-:Y:S01]  /*9e590*/  F2FP.BF16.PACK_AB R9, R10, R12 ;  /* 0x0000000c0a09723e */ /* 0x010fe200000010ff */
[----:B------:R-:W-:Y:S02]  /*9e5a0*/  F2FP.BF16.PACK_AB R10, R24, R25 ;  /* 0x00000019180a723e */ /* 0x000fe400000010ff */
[----:B------:R-:W4:Y:S01]  /*9e5b0*/  LDL.LU R24, [R1+0x1378] ;  /* 0x0013780001187983 */ /* 0x000f220000300800 */
[----:B------:R-:W4:Y:S02]  /*9e5c0*/  LDL.LU R25, [R1+0x1374] ;  /* 0x0013740001197983 */ /* 0x000f240000300800 */
[----:B------:R0:W-:Y:S02]  /*9e5d0*/  STL.64 [R1+0x6e8], R22 ;  /* 0x0006e81601007387 */ /* 0x0001e40000100a00 */
[----:B0-----:R-:W-:Y:S01]  /*9e5e0*/  IMAD R23, R28, 0x1a6, RZ ;  /* 0x000001a61c177824 */ /* 0x001fe200078e02ff */
[----:B------:R-:W-:-:S04]  /*9e5f0*/  IADD3 R22, P5, R11, R2, RZ ;  /* 0x000000020b167210 */ /* 0x000fc80007fbe0ff */
[----:B------:R-:W-:-:S05]  /*9e600*/  LEA.HI.X.SX32 R23, R23, R3, 0x1, P5 ;  /* 0x0000000317177211 */ /* 0x000fca00028f0eff */
[----:B------:R0:W-:Y:S01]  /*9e610*/  STL.64 [R1+0x6e0], R22 ;  /* 0x0006e01601007387 */ /* 0x0001e20000100a00 */
[----:B------:R-:W3:Y:S02]  /*9e620*/  LDL.LU R7, [R1+0x468] ;  /* 0x0004680001077983 */ /* 0x000ee40000300800 */
[----:B------:R-:W-:-:S05]  /*9e630*/  IMAD R12, R28, 0x34e, RZ ;  /* 0x0000034e1c0c7824 */ /* 0x000fca00078e02ff */
[----:B0-----:R-:W-:Y:S02]  /*9e640*/  IADD3 R22, P5, R12, R2, RZ ;  /* 0x000000020c167210 */ /* 0x001fe40007fbe0ff */
[----:B--2---:R-:W-:Y:S01]  /*9e650*/  F2FP.BF16.PACK_AB R11, R13, R14 ;  /* 0x0000000e0d0b723e */ /* 0x004fe200000010ff */
[C---:B------:R-:W-:Y:S02]  /*9e660*/  IMAD R14, R28.reuse, 0x1a7, RZ ;  /* 0x000001a71c0e7824 */ /* 0x040fe400078e02ff */
[----:B------:R-:W-:-:S03]  /*9e670*/  IMAD R13, R28, 0x350, RZ ;  /* 0x000003501c0d7824 */ /* 0x000fc600078e02ff */
[----:B------:R-:W-:Y:S01]  /*9e680*/  LEA.HI.X.SX32 R23, R14, R3, 0x1, P5 ;  /* 0x000000030e177211 */ /* 0x000fe200028f0eff */
[----:B------:R0:W-:Y:S04]  /*9e690*/  STS.128 [R0+0x300], R8 ;  /* 0x0003000800007388 */ /* 0x0001e80000000c00 */
[----:B------:R1:W-:Y:S01]  /*9e6a0*/  STL.64 [R1+0x6d8], R22 ;  /* 0x0006d81601007387 */ /* 0x0003e20000100a00 */
[----:B------:R-:W-:Y:S01]  /*9e6b0*/  F2FP.BF16.PACK_AB R12, R27, R17 ;  /* 0x000000111b0c723e */ /* 0x000fe200000010ff */
[C---:B------:R-:W-:Y:S02]  /*9e6c0*/  IMAD R4, R28.reuse, 0x352, RZ ;  /* 0x000003521c047824 */ /* 0x040fe400078e02ff */
[C---:B0-----:R-:W-:Y:S01]  /*9e6d0*/  IMAD R11, R28.reuse, 0x1a8, RZ ;  /* 0x000001a81c0b7824 */ /* 0x041fe200078e02ff */
[----:B-1----:R-:W-:Y:S01]  /*9e6e0*/  IADD3 R22, P5, R13, R2, RZ ;  /* 0x000000020d167210 */ /* 0x002fe20007fbe0ff */
[----:B------:R-:W2:Y:S01]  /*9e6f0*/  LDL.LU R8, [R1+0x1404] ;  /* 0x0014040001087983 */ /* 0x000ea20000300800 */
[----:B------:R-:W2:Y:S02]  /*9e700*/  LDL.LU R10, [R1+0x1400] ;  /* 0x00140000010a7983 */ /* 0x000ea40000300800 */
[----:B------:R-:W2:Y:S01]  /*9e710*/  LDL.LU R27, [R1+0x13b0] ;  /* 0x0013b000011b7983 */ /* 0x000ea20000300800 */
[----:B------:R-:W-:Y:S01]  /*9e720*/  LEA.HI.X.SX32 R23, R11, R3, 0x1, P5 ;  /* 0x000000030b177211 */ /* 0x000fe200028f0eff */
[----:B------:R-:W2:Y:S01]  /*9e730*/  LDL.LU R17, [R1+0x13ac] ;  /* 0x0013ac0001117983 */ /* 0x000ea20000300800 */
[----:B------:R-:W2:Y:S02]  /*9e740*/  LDL.LU R9, [R1+0x1414] ;  /* 0x0014140001097983 */ /* 0x000ea40000300800 */
[----:B------:R-:W2:Y:S02]  /*9e750*/  LDL.LU R11, [R1+0x1410] ;  /* 0x00141000010b7983 */ /* 0x000ea40000300800 */
[C---:B------:R-:W-:Y:S01]  /*9e760*/  IMAD R6, R28.reuse, 0x1a9, RZ ;  /* 0x000001a91c067824 */ /* 0x040fe200078e02ff */
[----:B------:R0:W-:Y:S01]  /*9e770*/  STL.64 [R1+0x6b0], R22 ;  /* 0x0006b01601007387 */ /* 0x0001e20000100a00 */
[----:B------:R-:W-:Y:S01]  /*9e780*/  IMAD R5, R28, 0x354, RZ ;  /* 0x000003541c057824 */ /* 0x000fe200078e02ff */
[----:B-----5:R-:W-:-:S02]  /*9e790*/  F2FP.BF16.PACK_AB R14, R15, R18 ;  /* 0x000000120f0e723e */ /* 0x020fc400000010ff */
[----:B0-----:R-:W-:-:S04]  /*9e7a0*/  IADD3 R22, P5, R4, R2, RZ ;  /* 0x0000000204167210 */ /* 0x001fc80007fbe0ff */
[----:B------:R-:W-:Y:S01]  /*9e7b0*/  LEA.HI.X.SX32 R23, R6, R3, 0x1, P5 ;  /* 0x0000000306177211 */ /* 0x000fe200028f0eff */
[----:B------:R-:W-:Y:S01]  /*9e7c0*/  IMAD R4, R28, 0x356, RZ ;  /* 0x000003561c047824 */ /* 0x000fe200078e02ff */
[----:B----4-:R-:W-:Y:S02]  /*9e7d0*/  F2FP.BF16.PACK_AB R15, R24, R25 ;  /* 0x00000019180f723e */ /* 0x010fe400000010ff */
[----:B---3--:R-:W-:Y:S02]  /*9e7e0*/  F2FP.BF16.PACK_AB R13, R7, R29 ;  /* 0x0000001d070d723e */ /* 0x008fe400000010ff */
[----:B------:R-:W3:Y:S01]  /*9e7f0*/  LDL.LU R29, [R1+0x13b8] ;  /* 0x0013b800011d7983 */ /* 0x000ee20000300800 */
[----:B------:R-:W3:Y:S02]  /*9e800*/  LDL.LU R18, [R1+0x13b4] ;  /* 0x0013b40001127983 */ /* 0x000ee40000300800 */
[----:B------:R0:W-:Y:S02]  /*9e810*/  STL.64 [R1+0x6a8], R22 ;  /* 0x0006a81601007387 */ /* 0x0001e40000100a00 */
[----:B0-----:R-:W-:Y:S01]  /*9e820*/  IMAD R23, R28, 0x1aa, RZ ;  /* 0x000001aa1c177824 */ /* 0x001fe200078e02ff */
[----:B------:R-:W-:-:S02]  /*9e830*/  IADD3 R22, P5, R5, R2, RZ ;  /* 0x0000000205167210 */ /* 0x000fc40007fbe0ff */
[----:B------:R-:W4:Y:S01]  /*9e840*/  LDL.LU R5, [R1+0x13a4] ;  /* 0x0013a40001057983 */ /* 0x000f220000300800 */
[----:B------:R-:W5:Y:S01]  /*9e850*/  LDL.LU R24, [R1+0x13d4] ;  /* 0x0013d40001187983 */ /* 0x000f620000300800 */
[----:B------:R-:W-:Y:S01]  /*9e860*/  LEA.HI.X.SX32 R23, R23, R3, 0x1, P5 ;  /* 0x0000000317177211 */ /* 0x000fe200028f0eff */
[----:B------:R-:W5:Y:S04]  /*9e870*/  LDL.LU R25, [R1+0x13c8] ;  /* 0x0013c80001197983 */ /* 0x000f680000300800 */
[----:B------:R0:W-:Y:S02]  /*9e880*/  STL.64 [R1+0x6a0], R22 ;  /* 0x0006a01601007387 */ /* 0x0001e40000100a00 */
[----:B0-----:R-:W-:Y:S02]  /*9e890*/  IADD3 R22, P5, R4, R2, RZ ;  /* 0x0000000204167210 */ /* 0x001fe40007fbe0ff */
[----:B------:R-:W4:Y:S01]  /*9e8a0*/  LDL.LU R4, [R1+0x13a8] ;  /* 0x0013a80001047983 */ /* 0x000f220000300800 */
[----:B------:R-:W-:-:S02]  /*9e8b0*/  IMAD R7, R28, 0x1ab, RZ ;  /* 0x000001ab1c077824 */ /* 0x000fc400078e02ff */
[----:B------:R-:W-:Y:S01]  /*9e8c0*/  IMAD R6, R28, 0x358, RZ ;  /* 0x000003581c067824 */ /* 0x000fe200078e02ff */
[----:B------:R0:W-:Y:S02]  /*9e8d0*/  STS.128 [R0+0x380], R12 ;  /* 0x0003800c00007388 */ /* 0x0001e40000000c00 */
[----:B------:R-:W-:Y:S02]  /*9e8e0*/  LEA.HI.X.SX32 R23, R7, R3, 0x1, P5 ;  /* 0x0000000307177211 */ /* 0x000fe400028f0eff */
[----:B--2---:R-:W-:Y:S01]  /*9e8f0*/  F2FP.BF16.PACK_AB R8, R8, R10 ;  /* 0x0000000a0808723e */ /* 0x004fe200000010ff */
[----:B0-----:R-:W2:Y:S01]  /*9e900*/  LDL.LU R12, [R1+0x1420] ;  /* 0x00142000010c7983 */ /* 0x001ea20000300800 */
[----:B------:R-:W2:Y:S02]  /*9e910*/  LDL.LU R14, [R1+0x1434] ;  /* 0x00143400010e7983 */ /* 0x000ea40000300800 */
[----:B------:R0:W-:Y:S02]  /*9e920*/  STL.64 [R1+0x698], R22 ;  /* 0x0006981601007387 */ /* 0x0001e40000100a00 */
[----:B------:R-:W-:-:S02]  /*9e930*/  IMAD R15, R28, 0x1ac, RZ ;  /* 0x000001ac1c0f7824 */ /* 0x000fc400078e02ff */
[----:B------:R-:W-:Y:S01]  /*9e940*/  IMAD R10, R28, 0x1ad, RZ ;  /* 0x000001ad1c0a7824 */ /* 0x000fe200078e02ff */
[----:B0-----:R-:W-:-:S04]  /*9e950*/  IADD3 R22, P5, R6, R2, RZ ;  /* 0x0000000206167210 */ /* 0x001fc80007fbe0ff */
[----:B------:R-:W-:-:S05]  /*9e960*/  LEA.HI.X.SX32 R23, R15, R3, 0x1, P5 ;  /* 0x000000030f177211 */ /* 0x000fca00028f0eff */
[----:B------:R0:W-:Y:S01]  /*9e970*/  STL.64 [R1+0x660], R22 ;  /* 0x0006601601007387 */ /* 0x0001e20000100a00 */
[C---:B------:R-:W-:Y:S02]  /*9e980*/  IMAD R6, R28.reuse, 0x35c, RZ ;  /* 0x0000035c1c067824 */ /* 0x040fe400078e02ff */
[C---:B------:R-:W-:Y:S02]  /*9e990*/  IMAD R7, R28.reuse, 0x35e, RZ ;  /* 0x0000035e1c077824 */ /* 0x040fe400078e02ff */
[C---:B------:R-:W-:Y:S01]  /*9e9a0*/  IMAD R13, R28.reuse, 0x1af, RZ ;  /* 0x000001af1c0d7824 */ /* 0x040fe200078e02ff */
[----:B------:R-:W-:Y:S01]  /*9e9b0*/  F2FP.BF16.PACK_AB R9, R9, R11 ;  /* 0x0000000b0909723e */ /* 0x000fe200000010ff */
[----:B------:R-:W-:Y:S01]  /*9e9c0*/  IMAD R11, R28, 0x360, RZ ;  /* 0x000003601c0b7824 */ /* 0x000fe200078e02ff */
[----:B----4-:R-:W-:Y:S01]  /*9e9d0*/  F2FP.BF16.PACK_AB R4, R4, R5 ;  /* 0x000000050404723e */ /* 0x010fe200000010ff */
[----:B------:R-:W-:-:S05]  /*9e9e0*/  IMAD R5, R28, 0x35a, RZ ;  /* 0x0000035a1c057824 */ /* 0x000fca00078e02ff */
[-C--:B0-----:R-:W-:Y:S01]  /*9e9f0*/  IADD3 R22, P5, R5, R2.reuse, RZ ;  /* 0x0000000205167210 */ /* 0x081fe20007fbe0ff */
[----:B------:R-:W-:Y:S02]  /*9ea00*/  F2FP.BF16.PACK_AB R5, R27, R17 ;  /* 0x000000111b05723e */ /* 0x000fe400000010ff */
[----:B------:R-:W4:Y:S01]  /*9ea10*/  LDL.LU R27, [R1+0x1480] ;  /* 0x00148000011b7983 */ /* 0x000f220000300800 */
[----:B------:R-:W-:Y:S01]  /*9ea20*/  LEA.HI.X.SX32 R23, R10, R3, 0x1, P5 ;  /* 0x000000030a177211 */ /* 0x000fe200028f0eff */
[----:B------:R-:W4:Y:S02]  /*9ea30*/  LDL.LU R17, [R1+0x147c] ;  /* 0x00147c0001117983 */ /* 0x000f240000300800 */
[----:B------:R-:W2:Y:S02]  /*9ea40*/  LDL.LU R10, [R1+0x1424] ;  /* 0x00142400010a7983 */ /* 0x000ea40000300800 */
[----:B------:R0:W-:Y:S01]  /*9ea50*/  STL.64 [R1+0x658], R22 ;  /* 0x0006581601007387 */ /* 0x0001e20000100a00 */
[----:B------:R-:W4:Y:S02]  /*9ea60*/  LDL.LU R15, [R1+0x1484] ;  /* 0x00148400010f7983 */ /* 0x000f240000300800 */
[----:B0-----:R-:W-:Y:S01]  /*9ea70*/  IMAD R23, R28, 0x1ae, RZ ;  /* 0x000001ae1c177824 */ /* 0x001fe200078e02ff */
[----:B------:R-:W-:Y:S01]  /*9ea80*/  IADD3 R22, P5, R6, R2, RZ ;  /* 0x0000000206167210 */ /* 0x000fe20007fbe0ff */
[----:B---3--:R-:W-:-:S02]  /*9ea90*/  F2FP.BF16.PACK_AB R6, R29, R18 ;  /* 0x000000121d06723e */ /* 0x008fc400000010ff */
[----:B------:R-:W3:Y:S01]  /*9eaa0*/  LDL.LU R29, [R1+0x1490] ;  /* 0x00149000011d7983 */ /* 0x000ee20000300800 */
[----:B------:R-:W-:Y:S01]  /*9eab0*/  LEA.HI.X.SX32 R23, R23, R3, 0x1, P5 ;  /* 0x0000000317177211 */ /* 0x000fe200028f0eff */
[----:B------:R-:W3:Y:S04]  /*9eac0*/  LDL.LU R18, [R1+0x148c] ;  /* 0x00148c0001127983 */ /* 0x000ee80000300800 */
[----:B------:R0:W-:Y:S02]  /*9ead0*/  STL.64 [R1+0x650], R22 ;  /* 0x0006501601007387 */ /* 0x0001e40000100a00 */
[----:B0-----:R-:W-:Y:S01]  /*9eae0*/  IADD3 R22, P5, R7, R2, RZ ;  /* 0x0000000207167210 */ /* 0x001fe20007fbe0ff */
[----:B-----5:R-:W-:Y:S02]  /*9eaf0*/  F2FP.BF16.PACK_AB R7, R24, R25 ;  /* 0x000000191807723e */ /* 0x020fe400000010ff */
[----:B------:R-:W5:Y:S01]  /*9eb00*/  LDL.LU R24, [R1+0x14a0] ;  /* 0x0014a00001187983 */ /* 0x000f620000300800 */
[----:B------:R-:W5:Y:S01]  /*9eb10*/  LDL.LU R25, [R1+0x149c] ;  /* 0x00149c0001197983 */ /* 0x000f620000300800 */
[----:B------:R-:W-:-:S02]  /*9eb20*/  LEA.HI.X.SX32 R23, R13, R3, 0x1, P5 ;  /* 0x000000030d177211 */ /* 0x000fc400028f0eff */
[----:B------:R-:W3:Y:S03]  /*9eb30*/  LDL.LU R13, [R1+0x1438] ;  /* 0x00143800010d7983 */ /* 0x000ee60000300800 */
[----:B------:R0:W-:Y:S01]  /*9eb40*/  STL.64 [R1+0x648], R22 ;  /* 0x0006481601007387 */ /* 0x0001e20000100a00 */
[----:B------:R1:W-:Y:S01]  /*9eb50*/  STS.128 [R0+0x400], R4 ;  /* 0x0004000400007388 */ /* 0x0003e20000000c00 */
[----:B0-----:R-:W-:Y:S01]  /*9eb60*/  IMAD R23, R28, 0x1b0, RZ ;  /* 0x000001b01c177824 */ /* 0x001fe200078e02ff */
[----:B------:R-:W-:-:S04]  /*9eb70*/  IADD3 R22, P5, R11, R2, RZ ;  /* 0x000000020b167210 */ /* 0x000fc80007fbe0ff */
[----:B------:R-:W-:-:S05]  /*9eb80*/  LEA.HI.X.SX32 R23, R23, R3, 0x1, P5 ;  /* 0x0000000317177211 */ /* 0x000fca00028f0eff */
[----:B------:R0:W-:Y:S01]  /*9eb90*/  STL.64 [R1+0x640], R22 ;  /* 0x0006401601007387 */ /* 0x0001e20000100a00 */
[----:B-1----:R-:W5:Y:S02]  /*9eba0*/  LDL.LU R7, [R1+0x1488] ;  /* 0x0014880001077983 */ /* 0x002f640000300800 */
[C---:B------:R-:W-:Y:S02]  /*9ebb0*/  IMAD R4, R28.reuse, 0x366, RZ ;  /* 0x000003661c047824 */ /* 0x040fe400078e02ff */
[C---:B------:R-:W-:Y:S02]  /*9ebc0*/  IMAD R6, R28.reuse, 0x1b3, RZ ;  /* 0x000001b31c067824 */ /* 0x040fe400078e02ff */
[----:B------:R-:W-:Y:S01]  /*9ebd0*/  IMAD R5, R28, 0x368, RZ ;  /* 0x000003681c057824 */ /* 0x000fe200078e02ff */
[----:B--2---:R-:W-:Y:S01]  /*9ebe0*/  F2FP.BF16.PACK_AB R10, R10, R12 ;  /* 0x0000000c0a0a723e */ /* 0x004fe200000010ff */
[----:B------:R-:W-:-:S05]  /*9ebf0*/  IMAD R12, R28, 0x362, RZ ;  /* 0x000003621c0c7824 */ /* 0x000fca00078e02ff */
[----:B0-----:R-:W-:Y:S01]  /*9ec00*/  IADD3 R22, P5, R12, R2, RZ ;  /* 0x000000020c167210 */ /* 0x001fe20007fbe0ff */
[----:B----4-:R-:W-:Y:S01]  /*9ec10*/  F2FP.BF16.PACK_AB R12, R27, R17 ;  /* 0x000000111b0c723e */ /* 0x010fe200000010ff */
[----:B---3--:R-:W-:Y:S01]  /*9ec20*/  F2FP.BF16.PACK_AB R11, R13, R14 ;  /* 0x0000000e0d0b723e */ /* 0x008fe200000010ff */
[C---:B------:R-:W-:Y:S02]  /*9ec30*/  IMAD R14, R28.reuse, 0x1b1, RZ ;  /* 0x000001b11c0e7824 */ /* 0x040fe400078e02ff */
[----:B------:R-:W-:-:S03]  /*9ec40*/  IMAD R13, R28, 0x364, RZ ;  /* 0x000003641c0d7824 */ /* 0x000fc600078e02ff */
[-C--:B------:R-:W-:Y:S01]  /*9ec50*/  LEA.HI.X.SX32 R23, R14, R3.reuse, 0x1, P5 ;  /* 0x000000030e177211 */ /* 0x080fe200028f0eff */
[----:B------:R-:W-:Y:S04]  /*9ec60*/  STS.128 [R0+0x480], R8 ;  /* 0x0004800800007388 */ /* 0x000fe80000000c00 */
[----:B------:R0:W-:Y:S02]  /*9ec70*/  STL.64 [R1+0x638], R22 ;  /* 0x0006381601007387 */ /* 0x0001e40000100a00 */
[----:B0-----:R-:W-:Y:S02]  /*9ec80*/  IADD3 R22, P5, R13, R2, RZ ;  /* 0x000000020d167210 */ /* 0x001fe40007fbe0ff */
[----:B------:R-:W2:Y:S01]  /*9ec90*/  LDL.LU R8, [R1+0x14c8] ;  /* 0x0014c80001087983 */ /* 0x000ea20000300800 */
[----:B------:R-:W2:Y:S02]  /*9eca0*/  LDL.LU R10, [R1+0x14c4] ;  /* 0x0014c400010a7983 */ /* 0x000ea40000300800 */
[----:B------:R-:W3:Y:S01]  /*9ecb0*/  LDL.LU R9, [R1+0x14cc] ;  /* 0x0014cc0001097983 */ /* 0x000ee20000300800 */
[----:B------:R-:W-:Y:S01]  /*9ecc0*/  LEA.HI.X.SX32 R23, R20, R3, 0x1, P5 ;  /* 0x0000000314177211 */ /* 0x000fe200028f0eff */
[----:B------:R-:W4:Y:S01]  /*9ecd0*/  LDL.LU R27, [R1+0x14d8] ;  /* 0x0014d800011b7983 */ /* 0x000f220000300800 */
[----:B------:R-:W4:Y:S03]  /*9ece0*/  LDL.LU R17, [R1+0x14d4] ;  /* 0x0014d40001117983 */ /* 0x000f260000300800 */
[----:B------:R0:W-:Y:S01]  /*9ecf0*/  STL.64 [R1+0x610], R22 ;  /* 0x0006101601007387 */ /* 0x0001e20000100a00 */
[----:B------:R-:W-:Y:S01]  /*9ed00*/  F2FP.BF16.PACK_AB R14, R29, R18 ;  /* 0x000000121d0e723e */ /* 0x000fe200000010ff */
[----:B------:R-:W-:Y:S01]  /*9ed10*/  IMAD R18, R28, 0x1b4, RZ ;  /* 0x000001b41c127824 */ /* 0x000fe200078e02ff */
[----:B0-----:R-:W-:-:S04]  /*9ed20*/  IADD3 R22, P5, R4, R2, RZ ;  /* 0x0000000204167210 */ /* 0x001fc80007fbe0ff */
[----:B------:R-:W-:Y:S02]  /*9ed30*/  LEA.HI.X.SX32 R23, R6, R3, 0x1, P5 ;  /* 0x0000000306177211 */ /* 0x000fe400028f0eff */
[----:B------:R-:W3:Y:S01]  /*9ed40*/  LDL.LU R6, [R1+0x14bc] ;  /* 0x0014bc0001067983 */ /* 0x000ee20000300800 */
[----:B------:R-:W3:Y:S02]  /*9ed50*/  LDL.LU R11, [R1+0x14fc] ;  /* 0x0014fc00010b7983 */ /* 0x000ee40000300800 */
[----:B------:R0:W-:Y:S01]  /*9ed60*/  STL.64 [R1+0x608], R22 ;  /* 0x0006081601007387 */ /* 0x0001e20000100a00 */
[----:B-----5:R-:W-:Y:S01]  /*9ed70*/  F2FP.BF16.PACK_AB R13, R7, R15 ;  /* 0x0000000f070d723e */ /* 0x020fe200000010ff */
[----:B------:R-:W-:Y:S01]  /*9ed80*/  F2FP.BF16.PACK_AB R15, R24, R25 ;  /* 0x00000019180f723e */ /* 0x000fe200000010ff */
[----:B------:R-:W5:Y:S01]  /*9ed90*/  LDL.LU R20, [R1+0x1504] ;  /* 0x0015040001147983 */ /* 0x000f620000300800 */
[----:B------:R-:W-:Y:S02]  /*9eda0*/  IMAD R4, R28, 0x36a, RZ ;  /* 0x0000036a1c047824 */ /* 0x000fe400078e02ff */
[----:B------:R-:W3:Y:S02]  /*9edb0*/  LDL.LU R24, [R1+0x1510] ;  /* 0x0015100001187983 */ /* 0x000ee40000300800 */
[----:B------:R-:W3:Y:S01]  /*9edc0*/  LDL.LU R25, [R1+0x150c] ;  /* 0x00150c0001197983 */ /* 0x000ee20000300800 */
[----:B------:R-:W3:Y:S01]  /*9edd0*/  LDL.LU R29, [R1+0x1518] ;  /* 0x00151800011d7983 */ /* 0x000ee20000300800 */
[----:B0-----:R-:W-:-:S04]  /*9ede0*/  IADD3 R22, P5, R5, R2, RZ ;  /* 0x0000000205167210 */ /* 0x001fc80007fbe0ff */
[----:B------:R-:W-:Y:S01]  /*9edf0*/  LEA.HI.X.SX32 R23, R18, R3, 0x1, P5 ;  /* 0x0000000312177211 */ /* 0x000fe200028f0eff */
[----:B------:R-:W-:Y:S01]  /*9ee00*/  IMAD R7, R28, 0x1b5, RZ ;  /* 0x000001b51c077824 */ /* 0x000fe200078e02ff */
[----:B------:R-:W3:Y:S03]  /*9ee10*/  LDL.LU R18, [R1+0x1514] ;  /* 0x0015140001127983 */ /* 0x000ee60000300800 */
[----:B------:R0:W-:Y:S01]  /*9ee20*/  STL.64 [R1+0x600], R22 ;  /* 0x0006001601007387 */ /* 0x0001e20000100a00 */
[----:B------:R1:W-:Y:S01]  /*9ee30*/  STS.128 [R0+0x500], R12 ;  /* 0x0005000c00007388 */ /* 0x0003e20000000c00 */
[----:B0-----:R-:W-:-:S03]  /*9ee40*/  IADD3 R22, P5, R4, R2, RZ ;  /* 0x0000000204167210 */ /* 0x001fc60007fbe0ff */
[----:B------:R-:W3:Y:S01]  /*9ee50*/  LDL.LU R4, [R1+0x14c0] ;  /* 0x0014c00001047983 */ /* 0x000ee20000300800 */
[----:B-1----:R-:W4:Y:S01]  /*9ee60*/  LDL.LU R13, [R1+0x1500] ;  /* 0x00150000010d7983 */ /* 0x002f220000300800 */
[----:B------:R-:W-:Y:S01]  /*9ee70*/  LEA.HI.X.SX32 R23, R7, R3, 0x1, P5 ;  /* 0x0000000307177211 */ /* 0x000fe200028f0eff */
[----:B------:R-:W5:Y:S04]  /*9ee80*/  LDL.LU R12, [R1+0x1508] ;  /* 0x00150800010c7983 */ /* 0x000f680000300800 */
[----:B------:R0:W-:Y:S04]  /*9ee90*/  STL.64 [R1+0x5f8], R22 ;  /* 0x0005f81601007387 */ /* 0x0001e80000100a00 */
[----:B0-----:R-:W4:Y:S01]  /*9eea0*/  LDL.LU.64 R22, [R1+0x2bf8] ;  /* 0x002bf80001167983 */ /* 0x001f220000300a00 */
[----:B------:R-:W4:Y:S02]  /*9eeb0*/  LDL.LU R7, [R1+0x14d0] ;  /* 0x0014d00001077983 */ /* 0x000f240000300800 */
[----:B------:R-:W-:-:S02]  /*9eec0*/  IMAD R5, R28, 0x36c, RZ ;  /* 0x0000036c1c057824 */ /* 0x000fc400078e02ff */
[----:B------:R-:W-:-:S03]  /*9eed0*/  IMAD R15, R28, 0x1b6, RZ ;  /* 0x000001b61c0f7824 */ /* 0x000fc600078e02ff */
[----:B------:R-:W-:-:S04]  /*9eee0*/  IADD3 R14, P5, R5, R2, RZ ;  /* 0x00000002050e7210 */ /* 0x000fc80007fbe0ff */
[----:B------:R-:W-:-:S05]  /*9eef0*/  LEA.HI.X.SX32 R15, R15, R3, 0x1, P5 ;  /* 0x000000030f0f7211 */ /* 0x000fca00028f0eff */
[----:B------:R0:W-:Y:S01]  /*9ef00*/  STL.64 [R1+0x5c0], R14 ;  /* 0x0005c00e01007387 */ /* 0x0001e20000100a00 */
[----:B--2---:R-:W-:Y:S01]  /*9ef10*/  F2FP.BF16.PACK_AB R5, R8, R10 ;  /* 0x0000000a0805723e */ /* 0x004fe200000010ff */
[C---:B------:R-:W-:Y:S02]  /*9ef20*/  IMAD R10, R28.reuse, 0x1b7, RZ ;  /* 0x000001b71c0a7824 */ /* 0x040fe400078e02ff */
[----:B------:R-:W-:Y:S01]  /*9ef30*/  IMAD R8, R28, 0x370, RZ ;  /* 0x000003701c087824 */ /* 0x000fe200078e02ff */
[----:B---3--:R-:W-:Y:S01]  /*9ef40*/  F2FP.BF16.PACK_AB R4, R4, R6 ;  /* 0x000000060404723e */ /* 0x008fe200000010ff */
[----:B------:R-:W-:-:S05]  /*9ef50*/  IMAD R6, R28, 0x36e, RZ ;  /* 0x0000036e1c067824 */ /* 0x000fca00078e02ff */
[----:B0-----:R-:W-:Y:S02]  /*9ef60*/  IADD3 R14, P5, R6, R2, RZ ;  /* 0x00000002060e7210 */ /* 0x001fe40007fbe0ff */
[----:B----4-:R-:W-:Y:S01]  /*9ef70*/  F2FP.BF16.PACK_AB R6, R7, R9 ;  /* 0x000000090706723e */ /* 0x010fe200000010ff */
[----:B------:R-:W-:Y:S02]  /*9ef80*/  F2FP.BF16.PACK_AB R7, R27, R17 ;  /* 0x000000111b07723e */ /* 0x000fe400000010ff */
[----:B------:R-:W2:Y:S01]  /*9ef90*/  LDL.LU R27, [R1+0x1540] ;  /* 0x00154000011b7983 */ /* 0x000ea20000300800 */
[----:B------:R-:W2:Y:S01]  /*9efa0*/  LDL.LU R17, [R1+0x153c] ;  /* 0x00153c0001117983 */ /* 0x000ea20000300800 */
[----:B------:R-:W-:Y:S01]  /*9efb0*/  LEA.HI.X.SX32 R15, R10, R3, 0x1, P5 ;  /* 0x000000030a0f7211 */ /* 0x000fe200028f0eff */
[----:B------:R-:W-:-:S04]  /*9efc0*/  IMAD R10, R28, 0x1b8, RZ ;  /* 0x000001b81c0a7824 */ /* 0x000fc800078e02ff */
[----:B------:R0:W-:Y:S01]  /*9efd0*/  STL.64 [R1+0x5b8], R14 ;  /* 0x0005b80e01007387 */ /* 0x0001e20000100a00 */
[----:B------:R-:W-:Y:S01]  /*9efe0*/  IMAD R9, R28, 0x372, RZ ;  /* 0x000003721c097824 */ /* 0x000fe200078e02ff */
[----:B0-----:R-:W-:-:S04]  /*9eff0*/  IADD3 R14, P5, R8, R2, RZ ;  /* 0x00000002080e7210 */ /* 0x001fc80007fbe0ff */
[----:B------:R-:W-:Y:S01]  /*9f000*/  LEA.HI.X.SX32 R15, R10, R3, 0x1, P5 ;  /* 0x000000030a0f7211 */ /* 0x000fe200028f0eff */
[----:B------:R-:W-:Y:S02]  /*9f010*/  F2FP.BF16.PACK_AB R8, R13, R11 ;  /* 0x0000000b0d08723e */ /* 0x000fe400000010ff */
[C---:B------:R-:W-:Y:S02]  /*9f020*/  IMAD R13, R28.reuse, 0x1b9, RZ ;  /* 0x000001b91c0d7824 */ /* 0x040fe400078e02ff */
[----:B------:R-:W-:Y:S01]  /*9f030*/  IMAD R11, R28, 0x374, RZ ;  /* 0x000003741c0b7824 */ /* 0x000fe200078e02ff */
[----:B------:R0:W-:Y:S01]  /*9f040*/  STL.64 [R1+0x5b0], R14 ;  /* 0x0005b00e01007387 */ /* 0x0001e20000100a00 */
[----:B------:R-:W-:Y:S02]  /*9f050*/  F2FP.BF16.PACK_AB R10, R24, R25 ;  /* 0x00000019180a723e */ /* 0x000fe400000010ff */
[----:B0-----:R-:W-:Y:S01]  /*9f060*/  IADD3 R14, P5, R9, R2, RZ ;  /* 0x00000002090e7210 */ /* 0x001fe20007fbe0ff */
[----:B-----5:R-:W-:-:S03]  /*9f070*/  F2FP.BF16.PACK_AB R9, R12, R20 ;  /* 0x000000140c09723e */ /* 0x020fc600000010ff */
[-C--:B------:R-:W-:Y:S01]  /*9f080*/  LEA.HI.X.SX32 R15, R13, R3.reuse, 0x1, P5 ;  /* 0x000000030d0f7211 */ /* 0x080fe200028f0eff */
[----:B------:R-:W-:Y:S02]  /*9f090*/  IADD3 R24, P5, R11, R2, RZ ;  /* 0x000000020b187210 */ /* 0x000fe40007fbe0ff */
[----:B------:R-:W-:Y:S01]  /*9f0a0*/  IMAD R12, R28, 0x376, RZ ;  /* 0x000003761c0c7824 */ /* 0x000fe200078e02ff */
[----:B------:R-:W3:Y:S01]  /*9f0b0*/  LDL.LU R20, [R1+0x154c] ;  /* 0x00154c0001147983 */ /* 0x000ee20000300800 */
[----:B------:R0:W-:Y:S01]  /*9f0c0*/  STL.64 [R1+0x5a8], R14 ;  /* 0x0005a80e01007387 */ /* 0x0001e20000100a00 */
[----:B------:R-:W-:Y:S02]  /*9f0d0*/  LEA.HI.X.SX32 R25, R19, R3, 0x1, P5 ;  /* 0x0000000313197211 */ /* 0x000fe400028f0eff */
[----:B------:R-:W-:Y:S01]  /*9f0e0*/  F2FP.BF16.PACK_AB R11, R29, R18 ;  /* 0x000000121d0b723e */ /* 0x000fe200000010ff */
[----:B------:R-:W-:Y:S01]  /*9f0f0*/  IADD3 R18, P5, R12, R2, RZ ;  /* 0x000000020c127210 */ /* 0x000fe20007fbe0ff */
[----:B------:R-:W-:Y:S01]  /*9f100*/  STS.128 [R0+0x580], R4 ;  /* 0x0005800400007388 */ /* 0x000fe20000000c00 */
[----:B------:R-:W-:-:S03]  /*9f110*/  IMAD R13, R28, 0x378, RZ ;  /* 0x000003781c0d7824 */ /* 0x000fc600078e02ff */
[----:B------:R-:W-:Y:S01]  /*9f120*/  STS.128 [R0+0x600], R8 ;  /* 0x0006000800007388 */ /* 0x000fe20000000c00 */
[----:B0-----:R-:W-:-:S03]  /*9f130*/  IMAD R14, R28, 0x1bb, RZ ;  /* 0x000001bb1c0e7824 */ /* 0x001fc600078e02ff */
[----:B------:R-:W4:Y:S01]  /*9f140*/  LDL.LU R15, [R1+0x1554] ;  /* 0x00155400010f7983 */ /* 0x000f220000300800 */
[----:B------:R0:W-:Y:S01]  /*9f150*/  STL.64 [R1+0x5a0], R24 ;  /* 0x0005a01801007387 */ /* 0x0001e20000100a00 */
[----:B------:R-:W-:Y:S02]  /*9f160*/  LEA.HI.X.SX32 R19, R14, R3, 0x1, P5 ;  /* 0x000000030e137211 */ /* 0x000fe400028f0eff */
[----:B0-----:R-:W5:Y:S01]  /*9f170*/  LDL.LU R24, [R1+0x1580] ;  /* 0x0015800001187983 */ /* 0x001f620000300800 */
[----:B------:R-:W5:Y:S02]  /*9f180*/  LDL.LU R25, [R1+0x157c] ;  /* 0x00157c0001197983 */ /* 0x000f640000300800 */
[----:B------:R-:W4:Y:S02]  /*9f190*/  LDL.LU R7, [R1+0x1558] ;  /* 0x0015580001077983 */ /* 0x000f240000300800 */
[----:B------:R-:W3:Y:S01]  /*9f1a0*/  LDL.LU R11, [R1+0x1550] ;  /* 0x00155000010b7983 */ /* 0x000ee20000300800 */
[----:B------:R-:W3:Y:S01]  /*9f1b0*/  LDL.LU R14, [R1+0x1544] ;  /* 0x00154400010e7983 */ /* 0x000ee20000300800 */
[----:B------:R-:W3:Y:S02]  /*9f1c0*/  LDL.LU R10, [R1+0x15c0] ;  /* 0x0015c000010a7983 */ /* 0x000ee40000300800 */
[----:B------:R0:W-:Y:S01]  /*9f1d0*/  STL.64 [R1+0x598], R18 ;  /* 0x0005981201007387 */ /* 0x0001e20000100a00 */
[----:B------:R-:W-:Y:S01]  /*9f1e0*/  IADD3 R8, P5, R13, R2, RZ ;  /* 0x000000020d087210 */ /* 0x000fe20007fbe0ff */
[----:B0-----:R-:W3:Y:S01]  /*9f1f0*/  LDL.LU R19, [R1+0x15bc] ;  /* 0x0015bc0001137983 */ /* 0x001ee20000300800 */
[----:B------:R-:W3:Y:S02]  /*9f200*/  LDL.LU R13, [R1+0x1548] ;  /* 0x00154800010d7983 */ /* 0x000ee40000300800 */
[----:B------:R-:W5:Y:S02]  /*9f210*/  LDL.LU R29, [R1+0x1588] ;  /* 0x00158800011d7983 */ /* 0x000f640000300800 */
[----:B------:R-:W5:Y:S02]  /*9f220*/  LDL.LU R18, [R1+0x1584] ;  /* 0x0015840001127983 */ /* 0x000f640000300800 */
[----:B------:R-:W-:-:S02]  /*9f230*/  IMAD R9, R28, 0x1bc, RZ ;  /* 0x000001bc1c097824 */ /* 0x000fc400078e02ff */
[----:B------:R-:W-:-:S03]  /*9f240*/  IMAD R4, R28, 0x37a, RZ ;  /* 0x0000037a1c047824 */ /* 0x000fc600078e02ff */
[----:B------:R-:W-:Y:S01]  /*9f250*/  LEA.HI.X.SX32 R9, R9, R3, 0x1, P5 ;  /* 0x0000000309097211 */ /* 0x000fe200028f0eff */
[C---:B------:R-:W-:Y:S02]  /*9f260*/  IMAD R6, R28.reuse, 0x1bd, RZ ;  /* 0x000001bd1c067824 */ /* 0x040fe400078e02ff */
[----:B------:R-:W-:Y:S01]  /*9f270*/  IMAD R5, R28, 0x37c, RZ ;  /* 0x0000037c1c057824 */ /* 0x000fe200078e02ff */
[----:B--2---:R-:W-:Y:S02]  /*9f280*/  F2FP.BF16.PACK_AB R12, R27, R17 ;  /* 0x000000111b0c723e */ /* 0x004fe400000010ff */
[----:B------:R-:W2:Y:S01]  /*9f290*/  LDL.LU R27, [R1+0x15c8] ;  /* 0x0015c800011b7983 */ /* 0x000ea20000300800 */
[----:B------:R-:W2:Y:S02]  /*9f2a0*/  LDL.LU R17, [R1+0x15c4] ;  /* 0x0015c40001117983 */ /* 0x000ea40000300800 */
[----:B------:R0:W-:Y:S02]  /*9f2b0*/  STL.64 [R1+0x570], R8 ;  /* 0x0005700801007387 */ /* 0x0001e40000100a00 */
[----:B0-----:R-:W-:-:S04]  /*9f2c0*/  IADD3 R8, P5, R4, R2, RZ ;  /* 0x0000000204087210 */ /* 0x001fc80007fbe0ff */
[----:B------:R-:W-:Y:S02]  /*9f2d0*/  LEA.HI.X.SX32 R9, R6, R3, 0x1, P5 ;  /* 0x0000000306097211 */ /* 0x000fe400028f0eff */
[----:B----4-:R-:W-:Y:S02]  /*9f2e0*/  F2FP.BF16.PACK_AB R15, R7, R15 ;  /* 0x0000000f070f723e */ /* 0x010fe400000010ff */
[----:B---3--:R-:W-:Y:S01]  /*9f2f0*/  F2FP.BF16.PACK_AB R13, R13, R14 ;  /* 0x0000000e0d0d723e */ /* 0x008fe200000010ff */
[----:B------:R-:W-:Y:S02]  /*9f300*/  F2FP.BF16.PACK_AB R14, R11, R20 ;  /* 0x000000140b0e723e */ /* 0x000fe400000010ff */
[----:B------:R-:W-:Y:S01]  /*9f310*/  IMAD R20, R28, 0x1be, RZ ;  /* 0x000001be1c147824 */ /* 0x000fe200078e02ff */
[----:B------:R-:W3:Y:S01]  /*9f320*/  LDL.LU R11, [R1+0x158c] ;  /* 0x00158c00010b7983 */ /* 0x000ee20000300800 */
[----:B------:R0:W-:Y:S03]  /*9f330*/  STL.64 [R1+0x568], R8 ;  /* 0x0005680801007387 */ /* 0x0001e60000100a00 */
[----:B------:R1:W-:Y:S01]  /*9f340*/  STS.128 [R0+0x680], R12 ;  /* 0x0006800c00007388 */ /* 0x0003e20000000c00 */
[----:B0-----:R-:W-:-:S04]  /*9f350*/  IADD3 R8, P5, R5, R2, RZ ;  /* 0x0000000205087210 */ /* 0x001fc80007fbe0ff */
[----:B------:R-:W-:-:S05]  /*9f360*/  LEA.HI.X.SX32 R9, R20, R3, 0x1, P5 ;  /* 0x0000000314097211 */ /* 0x000fca00028f0eff */
[----:B------:R0:W-:Y:S01]  /*9f370*/  STL.64 [R1+0x560], R8 ;  /* 0x0005600801007387 */ /* 0x0001e20000100a00 */
[----:B-1----:R-:W3:Y:S02]  /*9f380*/  LDL.LU R13, [R1+0x1590] ;  /* 0x00159000010d7983 */ /* 0x002ee40000300800 */
[C---:B------:R-:W-:Y:S02]  /*9f390*/  IMAD R4, R28.reuse, 0x37e, RZ ;  /* 0x0000037e1c047824 */ /* 0x040fe400078e02ff */
[C---:B------:R-:W-:Y:S02]  /*9f3a0*/  IMAD R7, R28.reuse, 0x1bf, RZ ;  /* 0x000001bf1c077824 */ /* 0x040fe400078e02ff */
[C---:B------:R-:W-:Y:S02]  /*9f3b0*/  IMAD R6, R28.reuse, 0x380, RZ ;  /* 0x000003801c067824 */ /* 0x040fe400078e02ff */
[C---:B------:R-:W-:Y:S01]  /*9f3c0*/  IMAD R20, R28.reuse, 0x1c0, RZ ;  /* 0x000001c01c147824 */ /* 0x040fe200078e02ff */
[----:B------:R-:W4:Y:S01]  /*9f3d0*/  LDL.LU R12, [R1+0x15a0] ;  /* 0x0015a000010c7983 */ /* 0x000f220000300800 */
[----:B------:R-:W4:Y:S02]  /*9f3e0*/  LDL.LU R15, [R1+0x1598] ;  /* 0x00159800010f7983 */ /* 0x000f240000300800 */
[----:B------:R-:W-:-:S02]  /*9f3f0*/  IMAD R5, R28, 0x382, RZ ;  /* 0x000003821c057824 */ /* 0x000fc400078e02ff */
[----:B------:R-:W4:Y:S01]  /*9f400*/  LDL.LU R14, [R1+0x15d4] ;  /* 0x0015d400010e7983 */ /* 0x000f220000300800 */
[----:B0-----:R-:W-:Y:S01]  /*9f410*/  IADD3 R8, P5, R4, R2, RZ ;  /* 0x0000000204087210 */ /* 0x001fe20007fbe0ff */
[----:B-----5:R-:W-:-:S03]  /*9f420*/  F2FP.BF16.PACK_AB R4, R24, R25 ;  /* 0x000000191804723e */ /* 0x020fc600000010ff */
[----:B------:R-:W-:Y:S01]  /*9f430*/  LEA.HI.X.SX32 R9, R7, R3, 0x1, P5 ;  /* 0x0000000307097211 */ /* 0x000fe200028f0eff */
[----:B------:R-:W-:-:S04]  /*9f440*/  IADD3 R24, P5, R6, R2, RZ ;  /* 0x0000000206187210 */ /* 0x000fc80007fbe0ff */
[----:B------:R-:W-:Y:S01]  /*9f450*/  LEA.HI.X.SX32 R25, R20, R3, 0x1, P5 ;  /* 0x0000000314197211 */ /* 0x000fe200028f0eff */
[----:B------:R0:W-:Y:S04]  /*9f460*/  STL.64 [R1+0x558], R8 ;  /* 0x0005580801007387 */ /* 0x0001e80000100a00 */
[----:B------:R1:W-:Y:S01]  /*9f470*/  STL.64 [R1+0x520], R24 ;  /* 0x0005201801007387 */ /* 0x0003e20000100a00 */
[----:B------:R-:W-:Y:S01]  /*9f480*/  IMAD R6, R28, 0x384, RZ ;  /* 0x000003841c067824 */ /* 0x000fe200078e02ff */
[----:B0-----:R-:W-:Y:S01]  /*9f490*/  F2FP.BF16.PACK_AB R8, R10, R19 ;  /* 0x000000130a08723e */ /* 0x001fe200000010ff */
[----:B------:R-:W-:Y:S01]  /*9f4a0*/  IMAD R10, R28, 0x1c1, RZ ;  /* 0x000001c11c0a7824 */ /* 0x000fe200078e02ff */
[----:B------:R-:W5:Y:S01]  /*9f4b0*/  LDL.LU R19, [R1+0x3d0] ;  /* 0x0003d00001137983 */ /* 0x000f620000300800 */
[----:B------:R-:W5:Y:S01]  /*9f4c0*/  LDL.LU R20, [R1+0x3c8] ;  /* 0x0003c80001147983 */ /* 0x000f620000300800 */
[----:B-1----:R-:W-:Y:S01]  /*9f4d0*/  IADD3 R24, P5, R5, R2, RZ ;  /* 0x0000000205187210 */ /* 0x002fe20007fbe0ff */
[----:B------:R-:W-:-:S02]  /*9f4e0*/  F2FP.BF16.PACK_AB R5, R29, R18 ;  /* 0x000000121d05723e */ /* 0x000fc400000010ff */
[----:B------:R-:W4:Y:S01]  /*9f4f0*/  LDL.LU R29, [R1+0x3e0] ;  /* 0x0003e000011d7983 */ /* 0x000f220000300800 */
[----:B------:R-:W-:Y:S01]  /*9f500*/  LEA.HI.X.SX32 R25, R10, R3, 0x1, P5 ;  /* 0x000000030a197211 */ /* 0x000fe200028f0eff */
[----:B------:R-:W4:Y:S02]  /*9f510*/  LDL.LU R18, [R1+0x3d8] ;  /* 0x0003d80001127983 */ /* 0x000f240000300800 */
[----:B------:R-:W4:Y:S02]  /*9f520*/  LDL.LU R10, [R1+0x15cc] ;  /* 0x0015cc00010a7983 */ /* 0x000f240000300800 */
[----:B------:R-:W-:Y:S01]  /*9f530*/  IMAD R7, R28, 0x386, RZ ;  /* 0x000003861c077824 */ /* 0x000fe200078e02ff */
[----:B--2---:R-:W-:Y:S02]  /*9f540*/  F2FP.BF16.PACK_AB R9, R27, R17 ;  /* 0x000000111b09723e */ /* 0x004fe400000010ff */
[----:B------:R-:W2:Y:S01]  /*9f550*/  LDL.LU R27, [R1+0x3f0] ;  /* 0x0003f000011b7983 */ /* 0x000ea20000300800 */
[----:B------:R-:W2:Y:S02]  /*9f560*/  LDL.LU R17, [R1+0x3e8] ;  /* 0x0003e80001117983 */ /* 0x000ea40000300800 */
[----:B------:R0:W-:Y:S02]  /*9f570*/  STL.64 [R1+0x518], R24 ;  /* 0x0005181801007387 */ /* 0x0001e40000100a00 */
[----:B0-----:R-:W-:-:S04]  /*9f580*/  IADD3 R24, P5, R6, R2, RZ ;  /* 0x0000000206187210 */ /* 0x001fc80007fbe0ff */
[----:B------:R-:W-:Y:S02]  /*9f590*/  LEA.HI.X.SX32 R25, R21, R3, 0x1, P5 ;  /* 0x0000000315197211 */ /* 0x000fe400028f0eff */
[----:B------:R-:W2:Y:S03]  /*9f5a0*/  LDL.LU R21, [R1+0x3ac] ;  /* 0x0003ac0001157983 */ /* 0x000ea60000300800 */
[----:B------:R0:W-:Y:S02]  /*9f5b0*/  STL.64 [R1+0x510], R24 ;  /* 0x0005101801007387 */ /* 0x0001e40000100a00 */
[----:B0-----:R-:W-:Y:S02]  /*9f5c0*/  IADD3 R24, P5, R7, R2, RZ ;  /* 0x0000000207187210 */ /* 0x001fe40007fbe0ff */
[----:B------:R-:W4:Y:S01]  /*9f5d0*/  LDL.LU R7, [R1+0x15d0] ;  /* 0x0015d00001077983 */ /* 0x000f220000300800 */
[----:B---3--:R-:W-:Y:S01]  /*9f5e0*/  F2FP.BF16.PACK_AB R6, R13, R11 ;  /* 0x0000000b0d06723e */ /* 0x008fe200000010ff */
[----:B------:R-:W-:-:S05]  /*9f5f0*/  IMAD R13, R28, 0x1c3, RZ ;  /* 0x000001c31c0d7824 */ /* 0x000fca00078e02ff */
[----:B------:R-:W-:Y:S02]  /*9f600*/  LEA.HI.X.SX32 R25, R13, R3, 0x1, P5 ;  /* 0x000000030d197211 */ /* 0x000fe400028f0eff */
[----:B------:R-:W3:Y:S01]  /*9f610*/  LDL.LU R13, [R1+0x15d8] ;  /* 0x0015d800010d7983 */ /* 0x000ee20000300800 */
[----:B------:R-:W-:Y:S02]  /*9f620*/  IMAD R11, R28, 0x388, RZ ;  /* 0x000003881c0b7824 */ /* 0x000fe400078e02ff */
[----:B------:R0:W-:Y:S03]  /*9f630*/  STL.64 [R1+0x508], R24 ;  /* 0x0005081801007387 */ /* 0x0001e60000100a00 */
[----:B0-----:R-:W-:Y:S02]  /*9f640*/  IADD3 R24, P5, R11, R2, RZ ;  /* 0x000000020b187210 */ /* 0x001fe40007fbe0ff */
[----:B----4-:R-:W-:Y:S01]  /*9f650*/  F2FP.BF16.PACK_AB R10, R7, R10 ;  /* 0x0000000a070a723e */ /* 0x010fe200000010ff */
[----:B------:R-:W-:-:S02]  /*9f660*/  F2FP.BF16.PACK_AB R7, R12, R15 ;  /* 0x0000000f0c07723e */ /* 0x000fc400000010ff */
[C---:B------:R-:W-:Y:S02]  /*9f670*/  IMAD R15, R28.reuse, 0x1c4, RZ ;  /* 0x000001c41c0f7824 */ /* 0x040fe400078e02ff */
[----:B------:R-:W-:-:S03]  /*9f680*/  IMAD R12, R28, 0x38a, RZ ;  /* 0x0000038a1c0c7824 */ /* 0x000fc600078e02ff */
[----:B------:R-:W-:-:S05]  /*9f690*/  LEA.HI.X.SX32 R25, R15, R3, 0x1, P5 ;  /* 0x000000030f197211 */ /* 0x000fca00028f0eff */
[----:B------:R0:W-:Y:S02]  /*9f6a0*/  STL.64 [R1+0x500], R24 ;  /* 0x0005001801007387 */ /* 0x0001e40000100a00 */
[----:B0-----:R-:W-:Y:S02]  /*9f6b0*/  IADD3 R24, P5, R12, R2, RZ ;  /* 0x000000020c187210 */ /* 0x001fe40007fbe0ff */
[----:B------:R-:W4:Y:S01]  /*9f6c0*/  LDL.LU R12, [R1+0x3bc] ;  /* 0x0003bc00010c7983 */ /* 0x000f220000300800 */
[----:B---3--:R-:W-:Y:S01]  /*9f6d0*/  F2FP.BF16.PACK_AB R11, R13, R14 ;  /* 0x0000000e0d0b723e */ /* 0x008fe200000010ff */
[----:B------:R-:W-:-:S05]  /*9f6e0*/  IMAD R14, R28, 0x1c5, RZ ;  /* 0x000001c51c0e7824 */ /* 0x000fca00078e02ff */
[----:B------:R-:W-:-:S05]  /*9f6f0*/  LEA.HI.X.SX32 R25, R14, R3, 0x1, P5 ;  /* 0x000000030e197211 */ /* 0x000fca00028f0eff */
[----:B------:R0:W-:Y:S04]  /*9f700*/  STL.64 [R1+0x4f8], R24 ;  /* 0x0004f81801007387 */ /* 0x0001e80000100a00 */
[----:B0-----:R-:W3:Y:S01]  /*9f710*/  LDL.LU.64 R24, [R1+0x2bf0] ;  /* 0x002bf00001187983 */ /* 0x001ee20000300a00 */
[----:B------:R-:W-:-:S03]  /*9f720*/  IMAD R13, R28, 0x38c, RZ ;  /* 0x0000038c1c0d7824 */ /* 0x000fc600078e02ff */
[----:B------:R0:W-:Y:S01]  /*9f730*/  STS.128 [R0+0x780], R8 ;  /* 0x0007800800007388 */ /* 0x0001e20000000c00 */
[----:B------:R-:W-:-:S03]  /*9f740*/  IMAD R15, R28, 0x1c6, RZ ;  /* 0x000001c61c0f7824 */ /* 0x000fc600078e02ff */
[----:B------:R1:W-:Y:S01]  /*9f750*/  STS.128 [R0+0x700], R4 ;  /* 0x0007000400007388 */ /* 0x0003e20000000c00 */
[----:B------:R-:W-:Y:S01]  /*9f760*/  BAR.SYNC.DEFER_BLOCKING 0x0 ;  /* 0x0000000000007b1d */ /* 0x000fe20000010000 */
[----:B------:R-:W-:Y:S02]  /*9f770*/  F2FP.BF16.PACK_AB R14, R29, R18 ;  /* 0x000000121d0e723e */ /* 0x000fe400000010ff */
[----:B0-----:R-:W-:Y:S01]  /*9f780*/  IADD3 R10, P5, R13, R2, RZ ;  /* 0x000000020d0a7210 */ /* 0x001fe20007fbe0ff */
[----:B-1----:R-:W-:-:S03]  /*9f790*/  IMAD R4, R28, 0x38e, RZ ;  /* 0x0000038e1c047824 */ /* 0x002fc600078e02ff */
[----:B------:R-:W-:Y:S01]  /*9f7a0*/  LEA.HI.X.SX32 R11, R15, R3, 0x1, P5 ;  /* 0x000000030f0b7211 */ /* 0x000fe200028f0eff */
[----:B------:R-:W-:-:S04]  /*9f7b0*/  IMAD R6, R28, 0x1c7, RZ ;  /* 0x000001c71c067824 */ /* 0x000fc800078e02ff */
[----:B------:R0:W-:Y:S01]  /*9f7c0*/  STL.64 [R1+0x4d0], R10 ;  /* 0x0004d00a01007387 */ /* 0x0001e20000100a00 */
[----:B------:R-:W-:Y:S01]  /*9f7d0*/  SHF.L.U32 R29, R16, 0xc, RZ ;  /* 0x0000000c101d7819 */ /* 0x000fe200000006ff */
[----:B------:R-:W-:Y:S01]  /*9f7e0*/  IMAD R5, R28, 0x390, RZ ;  /* 0x000003901c057824 */ /* 0x000fe200078e02ff */
[----:B--2---:R-:W-:Y:S01]  /*9f7f0*/  F2FP.BF16.PACK_AB R15, R27, R17 ;  /* 0x000000111b0f723e */ /* 0x004fe200000010ff */
[----:B------:R-:W-:Y:S01]  /*9f800*/  LOP3.LUT R27, R16, 0x7f, RZ, 0xc0, !PT ;  /* 0x0000007f101b7812 */ /* 0x000fe200078ec0ff */
[----:B------:R-:W-:Y:S02]  /*9f810*/  LOP3.LUT R29, R29, 0x6000, RZ, 0xc0, !PT ;  /* 0x000060001d1d7812 */ /* 0x000fe400078ec0ff */
[----:B0-----:R-:W-:-:S04]  /*9f820*/  IADD3 R10, P5, R4, R2, RZ ;  /* 0x00000002040a7210 */ /* 0x001fc80007fbe0ff */
[----:B------:R-:W-:Y:S01]  /*9f830*/  LEA.HI.X.SX32 R11, R6, R3, 0x1, P5 ;  /* 0x00000003060b7211 */ /* 0x000fe200028f0eff */
[C---:B------:R-:W-:Y:S02]  /*9f840*/  IMAD R18, R28.reuse, 0x1c8, RZ ;  /* 0x000001c81c127824 */ /* 0x040fe400078e02ff */
[----:B------:R-:W-:Y:S01]  /*9f850*/  IMAD R4, R28, 0x392, RZ ;  /* 0x000003921c047824 */ /* 0x000fe200078e02ff */
[----:B------:R-:W-:Y:S01]  /*9f860*/  LEA R27, R27, R29, 0x4 ;  /* 0x0000001d1b1b7211 */ /* 0x000fe200078e20ff */
[----:B------:R0:W-:Y:S02]  /*9f870*/  STL.64 [R1+0x4c8], R10 ;  /* 0x0004c80a01007387 */ /* 0x0001e40000100a00 */
[----:B0-----:R-:W-:-:S04]  /*9f880*/  IADD3 R10, P5, R5, R2, RZ ;  /* 0x00000002050a7210 */ /* 0x001fc80007fbe0ff */
[----:B------:R-:W-:Y:S01]  /*9f890*/  LEA.HI.X.SX32 R11, R18, R3, 0x1, P5 ;  /* 0x00000003120b7211 */ /* 0x000fe200028f0eff */
[----:B------:R-:W-:Y:S02]  /*9f8a0*/  IADD3 R8, P5, R4, R2, RZ ;  /* 0x0000000204087210 */ /* 0x000fe40007fbe0ff */
[----:B------:R-:W0:Y:S01]  /*9f8b0*/  LDS.128 R4, [R27] ;  /* 0x000000001b047984 */ /* 0x000e220000000c00 */
[----:B-----5:R-:W-:-:S03]  /*9f8c0*/  F2FP.BF16.PACK_AB R13, R19, R20 ;  /* 0x00000014130d723e */ /* 0x020fc600000010ff */
[----:B------:R-:W-:Y:S01]  /*9f8d0*/  STL.64 [R1+0x2be8], R14 ;  /* 0x002be80e01007387 */ /* 0x000fe20000100a00 */
[----:B----4-:R-:W-:-:S05]  /*9f8e0*/  F2FP.BF16.PACK_AB R12, R12, R21 ;  /* 0x000000150c0c723e */ /* 0x010fca00000010ff */
[----:B------:R-:W-:Y:S01]  /*9f8f0*/  STL.64 [R1+0x2be0], R12 ;  /* 0x002be00c01007387 */ /* 0x000fe20000100a00 */
[----:B------:R-:W-:Y:S02]  /*9f900*/  STL.64 [R1+0x4c0], R10 ;  /* 0x0004c00a01007387 */ /* 0x000fe40000100a00 */
[----:B------:R-:W-:Y:S02]  /*9f910*/  STL [R1+0x4b8], R8 ;  /* 0x0004b80801007387 */ /* 0x000fe40000100800 */
[----:B------:R-:W1:Y:S01]  /*9f920*/  LDS.128 R12, [R27+0x800] ;  /* 0x000800001b0c7984 */ /* 0x000e620000000c00 */
[----:B0-----:R-:W-:Y:S03]  /*9f930*/  STL.64 [R1+0x50], R4 ;  /* 0x0000500401007387 */ /* 0x001fe60000100a00 */
[----:B------:R-:W-:Y:S02]  /*9f940*/  STL.64 [R1+0x58], R6 ;  /* 0x0000580601007387 */ /* 0x000fe40000100a00 */
[----:B------:R-:W0:Y:S01]  /*9f950*/  LDS.128 R4, [R27+0x1000] ;  /* 0x001000001b047984 */ /* 0x000e220000000c00 */
[----:B-1----:R-:W-:Y:S03]  /*9f960*/  STL.64 [R1+0x40], R12 ;  /* 0x0000400c01007387 */ /* 0x002fe60000100a00 */
[----:B------:R-:W-:Y:S02]  /*9f970*/  STL.64 [R1+0x48], R14 ;  /* 0x0000480e01007387 */ /* 0x000fe40000100a00 */
[----:B------:R-:W1:Y:S04]  /*9f980*/  LDS.128 R12, [R27+0x1800] ;  /* 0x001800001b0c7984 */ /* 0x000e680000000c00 */
[----:B0-----:R-:W-:Y:S01]  /*9f990*/  STL.64 [R1+0x30], R4 ;  /* 0x0000300401007387 */ /* 0x001fe20000100a00 */
[----:B------:R-:W-:Y:S04]  /*9f9a0*/  STL.64 [R1+0x38], R6 ;  /* 0x0000380601007387 */ /* 0x000fe80000100a00 */
[----:B---3--:R-:W0:Y:S04]  /*9f9b0*/  LDS.128 R4, [R24] ;  /* 0x0000000018047984 */ /* 0x008e280000000c00 */
[----:B-1----:R-:W-:Y:S01]  /*9f9c0*/  STL.64 [R1+0xd0], R12 ;  /* 0x0000d00c01007387 */ /* 0x002fe20000100a00 */
[----:B------:R-:W-:Y:S02]  /*9f9d0*/  STL.64 [R1+0xd8], R14 ;  /* 0x0000d80e01007387 */ /* 0x000fe40000100a00 */
[----:B------:R-:W1:Y:S01]  /*9f9e0*/  LDS.128 R12, [R24+0x800] ;  /* 0x00080000180c7984 */ /* 0x000e620000000c00 */
[----:B0-----:R-:W-:Y:S03]  /*9f9f0*/  STL.64 [R1+0x20], R4 ;  /* 0x0000200401007387 */ /* 0x001fe60000100a00 */
[----:B------:R-:W-:Y:S02]  /*9fa00*/  STL.64 [R1+0x28], R6 ;  /* 0x0000280601007387 */ /* 0x000fe40000100a00 */
[----:B------:R-:W0:Y:S01]  /*9fa10*/  LDS.128 R4, [R24+0x1000] ;  /* 0x0010000018047984 */ /* 0x000e220000000c00 */
[----:B------:R-:W-:-:S04]  /*9fa20*/  LEA R29, R26, R25, 0x4 ;  /* 0x000000191a1d7211 */ /* 0x000fc800078e20ff */
[----:B------:R-:W-:Y:S01]  /*9fa30*/  LOP3.LUT R29, R29, 0x40, RZ, 0x3c, !PT ;  /* 0x000000401d1d7812 */ /* 0x000fe200078e3cff */
[----:B-1----:R-:W-:Y:S01]  /*9fa40*/  STL.64 [R1+0x10], R12 ;  /* 0x0000100c01007387 */ /* 0x002fe20000100a00 */
[----:B------:R-:W-:Y:S02]  /*9fa50*/  STL.64 [R1+0x18], R14 ;  /* 0x0000180e01007387 */ /* 0x000fe40000100a00 */
[----:B------:R-:W1:Y:S02]  /*9fa60*/  LDS.128 R12, [R24+0x1800] ;  /* 0x00180000180c7984 */ /* 0x000e640000000c00 */
[----:B------:R-:W-:Y:S04]  /*9fa70*/  LDS.128 R24, [R29+0x800] ;  /* 0x000800001d187984 */ /* 0x000fe80000000c00 */
[----:B0-----:R-:W-:Y:S01]  /*9fa80*/  STL.64 [R1+0x80], R4 ;  /* 0x0000800401007387 */ /* 0x001fe20000100a00 */
[----:B------:R-:W-:Y:S02]  /*9fa90*/  STL.64 [R1+0x88], R6 ;  /* 0x0000880601007387 */ /* 0x000fe40000100a00 */
[----:B------:R-:W0:Y:S04]  /*9faa0*/  LDS.128 R4, [R29] ;  /* 0x000000001d047984 */ /* 0x000e280000000c00 */
[----:B------:R-:W2:Y:S01]  /*9fab0*/  LDL.LU R18, [R1+0x43c] ;  /* 0x00043c0001127983 */ /* 0x000ea20000300800 */
[----:B-1----:R-:W-:Y:S01]  /*9fac0*/  STL.64 [R1+0xc0], R12 ;  /* 0x0000c00c01007387 */ /* 0x002fe20000100a00 */
[----:B------:R-:W-:Y:S02]  /*9fad0*/  STL.64 [R1+0xc8], R14 ;  /* 0x0000c80e01007387 */ /* 0x000fe40000100a00 */
[----:B------:R-:W-:Y:S01]  /*9fae0*/  LDS.128 R12, [R23+0x1000] ;  /* 0x00100000170c7984 */ /* 0x000fe20000000c00 */
[----:B0-----:R-:W-:Y:S03]  /*9faf0*/  STL.64 [R1], R4 ;  /* 0x0000000401007387 */ /* 0x001fe60000100a00 */
[----:B------:R-:W-:Y:S02]  /*9fb00*/  STL.64 [R1+0x8], R6 ;  /* 0x0000080601007387 */ /* 0x000fe40000100a00 */
[----:B------:R-:W0:Y:S04]  /*9fb10*/  LDS.128 R4, [R29+0x1000] ;  /* 0x001000001d047984 */ /* 0x000e280000000c00 */
[----:B------:R-:W-:Y:S01]  /*9fb20*/  STL.64 [R1+0x2658], R24 ;  /* 0x0026581801007387 */ /* 0x000fe20000100a00 */
[----:B------:R1:W-:Y:S04]  /*9fb30*/  STL.64 [R1+0x2588], R26 ;  /* 0x0025881a01007387 */ /* 0x0003e80000100a00 */
[----:B0-----:R-:W-:Y:S01]  /*9fb40*/  STL [R1+0xb0], R4 ;  /* 0x0000b00401007387 */ /* 0x001fe20000100800 */
[----:B------:R-:W-:Y:S02]  /*9fb50*/  STL.64 [R1+0xb8], R6 ;  /* 0x0000b80601007387 */ /* 0x000fe40000100a00 */
[----:B-1----:R-:W-:-:S02]  /*9fb60*/  IMAD.MOV.U32 R27, RZ, RZ, R5 ;  /* 0x000000ffff1b7224 */ /* 0x002fc400078e0005 */
[----:B------:R-:W0:Y:S04]  /*9fb70*/  LDS.128 R4, [R29+0x1800] ;  /* 0x001800001d047984 */ /* 0x000e280000000c00 */
[----:B------:R1:W-:Y:S01]  /*9fb80*/  STL [R1+0x25ec], R27 ;  /* 0x0025ec1b01007387 */ /* 0x0003e20000100800 */
[----:B------:R-:W3:Y:S02]  /*9fb90*/  LDL.LU R24, [R1+0x448] ;  /* 0x0004480001187983 */ /* 0x000ee40000300800 */
[----:B------:R-:W3:Y:S01]  /*9fba0*/  LDL.LU R25, [R1+0x444] ;  /* 0x0004440001197983 */ /* 0x000ee20000300800 */
[----:B0-----:R-:W-:Y:S01]  /*9fbb0*/  STL.64 [R1+0xe0], R4 ;  /* 0x0000e00401007387 */ /* 0x001fe20000100a00 */
[----:B------:R-:W-:Y:S02]  /*9fbc0*/  STL.64 [R1+0xe8], R6 ;  /* 0x0000e80601007387 */ /* 0x000fe40000100a00 */
[----:B------:R-:W0:Y:S04]  /*9fbd0*/  LDS.128 R4, [R23] ;  /* 0x0000000017047984 */ /* 0x000e280000000c00 */
[----:B-1----:R-:W4:Y:S01]  /*9fbe0*/  LDL.LU R27, [R1+0x450] ;  /* 0x00045000011b7983 */ /* 0x002f220000300800 */
[----:B------:R-:W4:Y:S01]  /*9fbf0*/  LDL.LU R26, [R1+0x44c] ;  /* 0x00044c00011a7983 */ /* 0x000f220000300800 */
[----:B------:R-:W5:Y:S02]  /*9fc00*/  LDL.LU R21, [R1+0x460] ;  /* 0x0004600001157983 */ /* 0x000f640000300800 */
[----:B------:R-:W5:Y:S01]  /*9fc10*/  LDL.LU R19, [R1+0x45c] ;  /* 0x00045c0001137983 */ /* 0x000f620000300800 */
[----:B0-----:R0:W-:Y:S02]  /*9fc20*/  STL.64 [R1+0x2670], R4 ;  /* 0x0026700401007387 */ /* 0x0011e40000100a00 */
[----:B0-----:R-:W-:-:S02]  /*9fc30*/  MOV R4, R8 ;  /* 0x0000000800047202 */ /* 0x001fc40000000f00 */
[----:B------:R-:W-:Y:S02]  /*9fc40*/  MOV R5, R9 ;  /* 0x0000000900057202 */ /* 0x000fe40000000f00 */
[----:B------:R-:W0:Y:S04]  /*9fc50*/  LDS.128 R8, [R23+0x800] ;  /* 0x0008000017087984 */ /* 0x000e280000000c00 */
[----:B------:R-:W2:Y:S01]  /*9fc60*/  LDL.LU R5, [R1+0x434] ;  /* 0x0004340001057983 */ /* 0x000ea20000300800 */
[----:B------:R1:W-:Y:S03]  /*9fc70*/  STL.64 [R1+0x2590], R6 ;  /* 0x0025900601007387 */ /* 0x0003e60000100a00 */
[----:B-1----:R-:W2:Y:S04]  /*9fc80*/  LDL.LU R7, [R1+0x440] ;  /* 0x0004400001077983 */ /* 0x002ea80000300800 */
[----:B0-----:R0:W-:Y:S04]  /*9fc90*/  STL.64 [R1+0x2648], R8 ;  /* 0x0026480801007387 */ /* 0x0011e80000100a00 */
[----:B0-----:R-:W2:Y:S01]  /*9fca0*/  LDL.LU R9, [R1+0x438] ;  /* 0x0004380001097983 */ /* 0x001ea20000300800 */
[----:B------:R0:W-:Y:S02]  /*9fcb0*/  STL.64 [R1+0x2580], R10 ;  /* 0x0025800a01007387 */ /* 0x0001e40000100a00 */
[----:B------:R-:W-:Y:S02]  /*9fcc0*/  STL [R1+0xa0], R12 ;  /* 0x0000a00c01007387 */ /* 0x000fe40000100800 */
[----:B------:R-:W-:Y:S01]  /*9fcd0*/  STL.64 [R1+0xa8], R14 ;  /* 0x0000a80e01007387 */ /* 0x000fe20000100a00 */
[----:B0-----:R-:W-:-:S02]  /*9fce0*/  MOV R10, R13 ;  /* 0x0000000d000a7202 */ /* 0x001fc40000000f00 */
[----:B------:R-:W0:Y:S01]  /*9fcf0*/  LDS.128 R12, [R23+0x1800] ;  /* 0x00180000170c7984 */ /* 0x000e220000000c00 */
[----:B------:R-:W-:Y:S06]  /*9fd00*/  BAR.SYNC.DEFER_BLOCKING 0x0 ;  /* 0x0000000000007b1d */ /* 0x000fec0000010000 */
[----:B0-----:R-:W-:Y:S01]  /*9fd10*/  STL.64 [R1+0xf0], R12 ;  /* 0x0000f00c01007387 */ /* 0x001fe20000100a00 */
[----:B------:R0:W-:Y:S03]  /*9fd20*/  STL.64 [R1+0xf8], R14 ;  /* 0x0000f80e01007387 */ /* 0x0001e60000100a00 */
[----:B0-----:R-:W2:Y:S01]  /*9fd30*/  LDL.LU.64 R14, [R1+0x2be8] ;  /* 0x002be800010e7983 */ /* 0x001ea20000300a00 */
[----:B------:R-:W2:Y:S02]  /*9fd40*/  LDL.LU.64 R12, [R1+0x2be0] ;  /* 0x002be000010c7983 */ /* 0x000ea40000300a00 */
[----:B------:R-:W3:Y:S02]  /*9fd50*/  LDL.LU R6, [R1+0x470] ;  /* 0x0004700001067983 */ /* 0x000ee40000300800 */
[----:B------:R-:W3:Y:S01]  /*9fd60*/  LDL.LU R20, [R1+0x46c] ;  /* 0x00046c0001147983 */ /* 0x000ee20000300800 */
[----:B------:R-:W3:Y:S01]  /*9fd70*/  LDL.LU R29, [R1+0x47c] ;  /* 0x00047c00011d7983 */ /* 0x000ee20000300800 */
[----:B------:R-:W3:Y:S02]  /*9fd80*/  LDL.LU R23, [R1+0x478] ;  /* 0x0004780001177983 */ /* 0x000ee40000300800 */
[----:B------:R-:W-:-:S02]  /*9fd90*/  IMAD R17, R28, 0x1c9, RZ ;  /* 0x000001c91c117824 */ /* 0x000fc400078e02ff */
[----:B------:R-:W-:Y:S01]  /*9fda0*/  IMAD R16, R28, 0x394, RZ ;  /* 0x000003941c107824 */ /* 0x000fe200078e02ff */
[----:B------:R-:W3:Y:S01]  /*9fdb0*/  LDL.LU R11, [R1+0x138c] ;  /* 0x00138c00010b7983 */ /* 0x000ee20000300800 */
[----:B------:R-:W3:Y:S03]  /*9fdc0*/  LDL.LU R8, [R1+0x1384] ;  /* 0x0013840001087983 */ /* 0x000ee60000300800 */
[----:B--2---:R0:W-:Y:S02]  /*9fdd0*/  STS.128 [R0], R12 ;  /* 0x0000000c00007388 */ /* 0x0041e40000000c00 */
[----:B0-----:R-:W-:Y:S01]  /*9fde0*/  F2FP.BF16.PACK_AB R12, R9, R5 ;  /* 0x00000005090c723e */ /* 0x001fe200000010ff */
[----:B------:R-:W-:Y:S01]  /*9fdf0*/  LEA.HI.X.SX32 R5, R17, R3, 0x1, P5 ;  /* 0x0000000311057211 */ /* 0x000fe200028f0eff */
[----:B------:R-:W-:Y:S01]  /*9fe00*/  IADD3 R4, P5, R16, R2, RZ ;  /* 0x0000000210047210 */ /* 0x000fe20007fbe0ff */
[----:B------:R-:W-:-:S03]  /*9fe10*/  IMAD R14, R28, 0x396, RZ ;  /* 0x000003961c0e7824 */ /* 0x000fc600078e02ff */
[----:B------:R0:W-:Y:S01]  /*9fe20*/  STL [R1+0x4bc], R5 ;  /* 0x0004bc0501007387 */ /* 0x0001e20000100800 */
[----:B------:R-:W-:Y:S01]  /*9fe30*/  F2FP.BF16.PACK_AB R13, R7, R18 ;  /* 0x00000012070d723e */ /* 0x000fe200000010ff */
[----:B------:R-:W-:Y:S01]  /*9fe40*/  IMAD R18, R28, 0x1cb, RZ ;  /* 0x000001cb1c127824 */ /* 0x000fe200078e02ff */
[----:B0-----:R-:W-:-:S05]  /*9fe50*/  LEA.HI.X.SX32 R5, R22, R3, 0x1, P5 ;  /* 0x0000000316057211 */ /* 0x001fca00028f0eff */
[----:B------:R0:W-:Y:S01]  /*9fe60*/  STL.64 [R1+0x498], R4 ;  /* 0x0004980401007387 */ /* 0x0001e20000100a00 */
[----:B------:R-:W-:Y:S01]  /*9fe70*/  IMAD R16, R28, 0x398, RZ ;  /* 0x000003981c107824 */ /* 0x000fe200078e02ff */
[----:B0-----:R-:W-:Y:S01]  /*9fe80*/  IADD3 R4, P5, R14, R2, RZ ;  /* 0x000000020e047210 */ /* 0x001fe20007fbe0ff */
[----:B---3--:R-:W-:Y:S02]  /*9fe90*/  F2FP.BF16.PACK_AB R14, R24, R25 ;  /* 0x00000019180e723e */ /* 0x008fe400000010ff */
[----:B------:R-:W2:Y:S01]  /*9fea0*/  LDL.LU R24, [R1+0x13d0] ;  /* 0x0013d00001187983 */ /* 0x000ea20000300800 */
[----:B------:R-:W2:Y:S01]  /*9feb0*/  LDL.LU R25, [R1+0x13c4] ;  /* 0x0013c40001197983 */ /* 0x000ea20000300800 */
[----:B------:R-:W-:Y:S02]  /*9fec0*/  LEA.HI.X.SX32 R5, R18, R3, 0x1, P5 ;  /* 0x0000000312057211 */ /* 0x000fe400028f0eff */
[----:B----4-:R-:W-:Y:S01]  /*9fed0*/  F2FP.BF16.PACK_AB R15, R27, R26 ;  /* 0x0000001a1b0f723e */ /* 0x010fe200000010ff */
[----:B------:R-:W-:-:S02]  /*9fee0*/  IMAD R26, R28, 0x1cc, RZ ;  /* 0x000001cc1c1a7824 */ /* 0x000fc400078e02ff */
[----:B------:R0:W-:Y:S01]  /*9fef0*/  STL.64 [R1+0x490], R4 ;  /* 0x0004900401007387 */ /* 0x0001e20000100a00 */
[----:B------:R-:W3:Y:S02]  /*9ff00*/  LDL.LU R9, [R1+0x13dc] ;  /* 0x0013dc0001097983 */ /* 0x000ee40000300800 */
[----:B------:R-:W3:Y:S02]  /*9ff10*/  LDL.LU R7, [R1+0x13d8] ;  /* 0x0013d80001077983 */ /* 0x000ee40000300800 */
[----:B------:R-:W4:Y:S01]  /*9ff20*/  LDL.LU R27, [R1+0x13ec] ;  /* 0x0013ec00011b7983 */ /* 0x000f220000300800 */
[----:B0-----:R-:W-:-:S04]  /*9ff30*/  IADD3 R4, P5, R16, R2, RZ ;  /* 0x0000000210047210 */ /* 0x001fc80007fbe0ff */
[----:B------:R-:W-:-:S05]  /*9ff40*/  LEA.HI.X.SX32 R5, R26, R3, 0x1, P5 ;  /* 0x000000031a057211 */ /* 0x000fca00028f0eff */
[----:B------:R0:W-:Y:S01]  /*9ff50*/  STL.64 [R1+0x488], R4 ;  /* 0x0004880401007387 */ /* 0x0001e20000100a00 */
[----:B------:R-:W4:Y:S01]  /*9ff60*/  LDL.LU R26, [R1+0x13e8] ;  /* 0x0013e800011a7983 */ /* 0x000f220000300800 */
[----:B------:R-:W-:Y:S02]  /*9ff70*/  F2FP.BF16.PACK_AB R18, R29, R23 ;  /* 0x000000171d12723e */ /* 0x000fe400000010ff */
[----:B------:R-:W4:Y:S01]  /*9ff80*/  LDL.LU R29, [R1+0x13f4] ;  /* 0x0013f400011d7983 */ /* 0x000f220000300800 */
[----:B------:R-:W4:Y:S02]  /*9ff90*/  LDL.LU R23, [R1+0x13f0] ;  /* 0x0013f00001177983 */ /* 0x000f240000300800 */
[C---:B------:R-:W-:Y:S01]  /*9ffa0*/  IMAD R17, R28.reuse, 0x39a, RZ ;  /* 0x0000039a1c117824 */ /* 0x040fe200078e02ff */
[----:B-----5:R-:W-:Y:S01]  /*9ffb0*/  F2FP.BF16.PACK_AB R16, R21, R19 ;  /* 0x000000131510723e */ /* 0x020fe200000010ff */
[----:B------:R-:W-:-:S03]  /*9ffc0*/  IMAD R21, R28, 0x1cd, RZ ;  /* 0x000001cd1c157824 */ /* 0x000fc600078e02ff */
[----:B0-----:R-:W-:Y:S01]  /*9ffd0*/  IADD3 R4, P5, R17, R2, RZ ;  /* 0x0000000211047210 */ /* 0x001fe20007fbe0ff */
[----:B------:R-:W-:-:S03]  /*9ffe0*/  IMAD R19, R28, 0x39c, RZ ;  /* 0x0000039c1c137824 */ /* 0x000fc600078e02ff */
[----:B------:R-:W-:Y:S02]  /*9fff0*/  LEA.HI.X.SX32 R5, R21, R3, 0x1, P5 ;  /* 0x0000000315057211 */ /* 0x000fe400028f0eff */
[----:B------:R-:W-:Y:S01]  /*a0000*/  F2FP.BF16.PACK_AB R17, R6, R20 ;  /* 0x000000140611723e */ /* 0x000fe200000010ff */
[C---:B------:R-:W-:Y:S02]  /*a0010*/  IMAD R6, R28.reuse, 0x1ce, RZ ;  /* 0x000001ce1c067824 */ /* 0x040fe400078e02ff */
[----:B------:R0:W-:Y:S01]  /*a0020*/  STL.64 [R1+0x480], R4 ;  /* 0x0004800401007387 */ /* 0x0001e20000100a00 */
[C---:B------:R-:W-:Y:S02]  /*a0030*/  IMAD R20, R28.reuse, 0x39e, RZ ;  /* 0x0000039e1c147824 */ /* 0x040fe400078e02ff */
[----:B------:R-:W-:Y:S01]  /*a0040*/  IMAD R22, R28, 0x1cf, RZ ;  /* 0x000001cf1c167824 */ /* 0x000fe200078e02ff */
[----:B0-----:R-:W-:-:S04]  /*a0050*/  IADD3 R4, P5, R19, R2, RZ ;  /* 0x0000000213047210 */ /* 0x001fc80007fbe0ff */
[----:B------:R-:W-:-:S05]  /*a0060*/  LEA.HI.X.SX32 R5, R6, R3, 0x1, P5 ;  /* 0x0000000306057211 */ /* 0x000fca00028f0eff */
[----:B------:R0:W-:Y:S01]  /*a0070*/  STL.64 [R1+0x478], R4 ;  /* 0x0004780401007387 */ /* 0x0001e20000100a00 */
[----:B------:R-:W-:Y:S01]  /*a0080*/  IMAD R21, R28, 0x3a0, RZ ;  /* 0x000003a01c157824 */ /* 0x000fe200078e02ff */
[----:B------:R-:W-:Y:S02]  /*a0090*/  F2FP.BF16.PACK_AB R19, R11, R8 ;  /* 0x000000080b13723e */ /* 0x000fe400000010ff */
[----:B0-----:R-:W-:-:S04]  /*a00a0*/  IADD3 R4, P5, R20, R2, RZ ;  /* 0x0000000214047210 */ /* 0x001fc80007fbe0ff */
[----:B------:R-:W-:Y:S01]  /*a00b0*/  LEA.HI.X.SX32 R5, R22, R3, 0x1, P5 ;  /* 0x0000000316057211 */ /* 0x000fe200028f0eff */
[----:B------:R-:W-:Y:S04]  /*a00c0*/  STS.128 [R0+0x100], R16 ;  /* 0x0001001000007388 */ /* 0x000fe80000000c00 */
[----:B------:R0:W-:Y:S04]  /*a00d0*/  STL.64 [R1+0x470], R4 ;  /* 0x0004700401007387 */ /* 0x0001e80000100a00 */
[----:B------:R1:W-:Y:S01]  /*a00e0*/  STS.128 [R0+0x80], R12 ;  /* 0x0000800c00007388 */ /* 0x0003e20000000c00 */
[----:B0-----:R-:W-:-:S03]  /*a00f0*/  IADD3 R4, P5, R21, R2, RZ ;  /* 0x0000000215047210 */ /* 0x001fc60007fbe0ff */
[----:B------:R-:W5:Y:S01]  /*a0100*/  LDL.LU R16, [R1+0x1498] ;  /* 0x0014980001107983 */ /* 0x000f620000300800 */
[----:B------:R-:W5:Y:S02]  /*a0110*/  LDL.LU R18, [R1+0x1494] ;  /* 0x0014940001127983 */ /* 0x000f640000300800 */
[----:B------:R-:W5:Y:S02]  /*a0120*/  LDL.LU R17, [R1+0x1458] ;  /* 0x0014580001117983 */ /* 0x000f640000300800 */
[----:B------:R-:W5:Y:S02]  /*a0130*/  LDL.LU R6, [R1+0x1454] ;  /* 0x0014540001067983 */ /* 0x000f640000300800 */
[C---:B-1----:R-:W-:Y:S02]  /*a0140*/  IMAD R12, R28.reuse, 0x3a2, RZ ;  /* 0x000003a21c0c7824 */ /* 0x042fe400078e02ff */
[C---:B------:R-:W-:Y:S02]  /*a0150*/  IMAD R14, R28.reuse, 0x1d1, RZ ;  /* 0x000001d11c0e7824 */ /* 0x040fe400078e02ff */
[----:B------:R-:W-:Y:S01]  /*a0160*/  IMAD R13, R28, 0x3a4, RZ ;  /* 0x000003a41c0d7824 */ /* 0x000fe200078e02ff */
[----:B--2---:R-:W-:Y:S01]  /*a0170*/  F2FP.BF16.PACK_AB R20, R24, R25 ;  /* 0x000000191814723e */ /* 0x004fe200000010ff */
[----:B------:R-:W-:Y:S01]  /*a0180*/  IMAD R25, R28, 0x1d0, RZ ;  /* 0x000001d01c197824 */ /* 0x000fe200078e02ff */
[----:B------:R-:W2:Y:S04]  /*a0190*/  LDL.LU R24, [R1+0x14a8] ;  /* 0x0014a80001187983 */ /* 0x000ea80000300800 */
[----:B------:R-:W-:-:S05]  /*a01a0*/  LEA.HI.X.SX32 R5, R25, R3, 0x1, P5 ;  /* 0x0000000319057211 */ /* 0x000fca00028f0eff */
[----:B------:R0:W-:Y:S01]  /*a01b0*/  STL.64 [R1+0x468], R4 ;  /* 0x0004680401007387 */ /* 0x0001e20000100a00 */
[----:B------:R-:W2:Y:S01]  /*a01c0*/  LDL.LU R25, [R1+0x14a4] ;  /* 0x0014a40001197983 */ /* 0x000ea20000300800 */
[----:B---3--:R-:W-:Y:S01]  /*a01d0*/  F2FP.BF16.PACK_AB R21, R9, R7 ;  /* 0x000000070915723e */ /* 0x008fe200000010ff */
[----:B------:R-:W3:Y:S01]  /*a01e0*/  LDL.LU R19, [R1+0x1468] ;  /* 0x0014680001137983 */ /* 0x000ee20000300800 */
[----:B------:R-:W3:Y:S01]  /*a01f0*/  LDL.LU R7, [R1+0x1460] ;  /* 0x0014600001077983 */ /* 0x000ee20000300800 */
[----:B0-----:R-:W-:-:S04]  /*a0200*/  IADD3 R4, P5, R12, R2, RZ ;  /* 0x000000020c047210 */ /* 0x001fc80007fbe0ff */
[----:B------:R-:W-:Y:S02]  /*a0210*/  LEA.HI.X.SX32 R5, R14, R3, 0x1, P5 ;  /* 0x000000030e057211 */ /* 0x000fe400028f0eff */
[----:B----4-:R-:W-:Y:S01]  /*a0220*/  F2FP.BF16.PACK_AB R22, R27, R26 ;  /* 0x0000001a1b16723e */ /* 0x010fe200000010ff */
[C---:B------:R-:W-:Y:S02]  /*a0230*/  IMAD R26, R28.reuse, 0x1d2, RZ ;  /* 0x000001d21c1a7824 */ /* 0x040fe400078e02ff */
[----:B------:R0:W-:Y:S01]  /*a0240*/  STL.64 [R1+0x460], R4 ;  /* 0x0004600401007387 */ /* 0x0001e20000100a00 */
[----:B------:R-:W-:Y:S01]  /*a0250*/  F2FP.BF16.PACK_AB R23, R29, R23 ;  /* 0x000000171d17723e */ /* 0x000fe200000010ff */
[----:B------:R-:W-:Y:S01]  /*a0260*/  IMAD R12, R28, 0x3a6, RZ ;  /* 0x000003a61c0c7824 */ /* 0x000fe200078e02ff */
[-C--:B0-----:R-:W-:Y:S02]  /*a0270*/  IADD3 R4, P5, R13, R2.reuse, RZ ;  /* 0x000000020d047210 */ /* 0x081fe40007fbe0ff */
[----:B------:R-:W4:Y:S01]  /*a0280*/  LDL.LU R13, [R1+0x1440] ;  /* 0x00144000010d7983 */ /* 0x000f220000300800 */
[----:B------:R-:W2:Y:S01]  /*a0290*/  LDL.LU R27, [R1+0x14b0] ;  /* 0x0014b000011b7983 */ /* 0x000ea20000300800 */
[----:B------:R-:W-:Y:S01]  /*a02a0*/  LEA.HI.X.SX32 R5, R26, R3, 0x1, P5 ;  /* 0x000000031a057211 */ /* 0x000fe200028f0eff */
[----:B------:R-:W2:Y:S01]  /*a02b0*/  LDL.LU R29, [R1+0x14ac] ;  /* 0x0014ac00011d7983 */ /* 0x000ea20000300800 */
[----:B------:R-:W2:Y:S01]  /*a02c0*/  LDL.LU R11, [R1+0x1478] ;  /* 0x00147800010b7983 */ /* 0x000ea20000300800 */
[----:B------:R-:W2:Y:S02]  /*a02d0*/  LDL.LU R8, [R1+0x1470] ;  /* 0x0014700001087983 */ /* 0x000ea40000300800 */
[----:B------:R-:W2:Y:S02]  /*a02e0*/  LDL.LU R9, [R1+0x14b8] ;  /* 0x0014b80001097983 */ /* 0x000ea40000300800 */
[----:B------:R0:W-:Y:S01]  /*a02f0*/  STL.64 [R1+0x458], R4 ;  /* 0x0004580401007387 */ /* 0x0001e20000100a00 */
[----:B------:R-:W2:Y:S01]  /*a0300*/  LDL.LU R26, [R1+0x14b4] ;  /* 0x0014b400011a7983 */ /* 0x000ea20000300800 */
[----:B0-----:R-:W-:-:S03]  /*a0310*/  IADD3 R4, P5, R12, R2, RZ ;  /* 0x000000020c047210 */ /* 0x001fc60007fbe0ff */
[----:B------:R-:W4:Y:S01]  /*a0320*/  LDL.LU R12, [R1+0x1448] ;  /* 0x00144800010c7983 */ /* 0x000f220000300800 */
[C---:B------:R-:W-:Y:S02]  /*a0330*/  IMAD R15, R28.reuse, 0x1d3, RZ ;  /* 0x000001d31c0f7824 */ /* 0x040fe400078e02ff */
[----:B------:R-:W-:-:S03]  /*a0340*/  IMAD R14, R28, 0x3a8, RZ ;  /* 0x000003a81c0e7824 */ /* 0x000fc600078e02ff */
[----:B------:R-:W-:Y:S01]  /*a0350*/  LEA.HI.X.SX32 R5, R15, R3, 0x1, P5 ;  /* 0x000000030f057211 */ /* 0x000fe200028f0eff */
[----:B------:R0:W-:Y:S04]  /*a0360*/  STS.128 [R0+0x180], R20 ;  /* 0x0001801400007388 */ /* 0x0001e80000000c00 */
[----:B------:R1:W-:Y:S01]  /*a0370*/  STL.64 [R1+0x450], R4 ;  /* 0x0004500401007387 */ /* 0x0003e20000100a00 */
[----:B0-----:R-:W-:Y:S01]  /*a0380*/  IMAD R23, R28, 0x1d4, RZ ;  /* 0x000001d41c177824 */ /* 0x001fe200078e02ff */
[----:B-1----:R-:W-:-:S04]  /*a0390*/  IADD3 R4, P5, R14, R2, RZ ;  /* 0x000000020e047210 */ /* 0x002fc80007fbe0ff */
[----:B------:R-:W-:-:S05]  /*a03a0*/  LEA.HI.X.SX32 R5, R23, R3, 0x1, P5 ;  /* 0x0000000317057211 */ /* 0x000fca00028f0eff */
[----:B------:R0:W-:Y:S01]  /*a03b0*/  STL.64 [R1+0x448], R4 ;  /* 0x0004480401007387 */ /* 0x0001e20000100a00 */
[----:B-----5:R-:W-:Y:S01]  /*a03c0*/  F2FP.BF16.PACK_AB R16, R16, R18 ;  /* 0x000000121010723e */ /* 0x020fe200000010ff */
[C---:B------:R-:W-:Y:S02]  /*a03d0*/  IMAD R18, R28.reuse, 0x1d5, RZ ;  /* 0x000001d51c127824 */ /* 0x040fe400078e02ff */
[C---:B------:R-:W-:Y:S02]  /*a03e0*/  IMAD R14, R28.reuse, 0x3ac, RZ ;  /* 0x000003ac1c0e7824 */ /* 0x040fe400078e02ff */
[C---:B------:R-:W-:Y:S02]  /*a03f0*/  IMAD R15, R28.reuse, 0x3ae, RZ ;  /* 0x000003ae1c0f7824 */ /* 0x040fe400078e02ff */
[----:B------:R-:W-:Y:S01]  /*a0400*/  IMAD R21, R28, 0x1d7, RZ ;  /* 0x000001d71c157824 */ /* 0x000fe200078e02ff */
[----:B----4-:R-:W-:Y:S01]  /*a0410*/  F2FP.BF16.PACK_AB R12, R12, R13 ;  /* 0x0000000d0c0c723e */ /* 0x010fe200000010ff */
[----:B------:R-:W-:-:S05]  /*a0420*/  IMAD R13, R28, 0x3aa, RZ ;  /* 0x000003aa1c0d7824 */ /* 0x000fca00078e02ff */
[----:B0-----:R-:W-:Y:S01]  /*a0430*/  IADD3 R4, P5, R13, R2, RZ ;  /* 0x000000020d047210 */ /* 0x001fe20007fbe0ff */
[----:B------:R-:W-:-:S03]  /*a0440*/  F2FP.BF16.PACK_AB R13, R17, R6 ;  /* 0x00000006110d723e */ /* 0x000fc600000010ff */
[----:B------:R-:W-:Y:S02]  /*a0450*/  LEA.HI.X.SX32 R5, R18, R3, 0x1, P5 ;  /* 0x0000000312057211 */ /* 0x000fe400028f0eff */
[----:B--2---:R-:W-:Y:S01]  /*a0460*/  F2FP.BF16.PACK_AB R17, R24, R25 ;  /* 0x000000191811723e */ /* 0x004fe200000010ff */
[----:B------:R-:W2:Y:S01]  /*a0470*/  LDL.LU R6, [R1+0x14e0] ;  /* 0x0014e00001067983 */ /* 0x000ea20000300800 */
[----:B------:R-:W2:Y:S02]  /*a0480*/  LDL.LU R25, [R1+0x14dc] ;  /* 0x0014dc0001197983 */ /* 0x000ea40000300800 */
[----:B------:R0:W-:Y:S02]  /*a0490*/  STL.64 [R1+0x440], R4 ;  /* 0x0004400401007387 */ /* 0x0001e40000100a00 */
[----:B------:R-:W-:Y:S01]  /*a04a0*/  IMAD R24, R28, 0x1d6, RZ ;  /* 0x000001d61c187824 */ /* 0x000fe200078e02ff */
[----:B0-----:R-:W-:Y:S01]  /*a04b0*/  IADD3 R4, P5, R14, R2, RZ ;  /* 0x000000020e047210 */ /* 0x001fe20007fbe0ff */
[----:B---3--:R-:W-:-:S02]  /*a04c0*/  F2FP.BF16.PACK_AB R14, R19, R7 ;  /* 0x00000007130e723e */ /* 0x008fc400000010ff */
[----:B------:R-:W3:Y:S01]  /*a04d0*/  LDL.LU R7, [R1+0x14e8] ;  /* 0x0014e80001077983 */ /* 0x000ee20000300800 */
[----:B------:R-:W-:Y:S02]  /*a04e0*/  LEA.HI.X.SX32 R5, R24, R3, 0x1, P5 ;  /* 0x0000000318057211 */ /* 0x000fe400028f0eff */
[----:B------:R-:W3:Y:S03]  /*a04f0*/  LDL.LU R24, [R1+0x14e4] ;  /* 0x0014e40001187983 */ /* 0x000ee60000300800 */
[----:B------:R0:W-:Y:S01]  /*a0500*/  STL.64 [R1+0x438], R4 ;  /* 0x0004380401007387 */ /* 0x0001e20000100a00 */
[----:B------:R-:W-:Y:S01]  /*a0510*/  IMAD R19, R28, 0x3b0, RZ ;  /* 0x000003b01c137824 */ /* 0x000fe200078e02ff */
[----:B------:R-:W-:Y:S02]  /*a0520*/  F2FP.BF16.PACK_AB R18, R27, R29 ;  /* 0x0000001d1b12723e */ /* 0x000fe400000010ff */
[----:B------:R-:W4:Y:S01]  /*a0530*/  LDL.LU R27, [R1+0x14f0] ;  /* 0x0014f000011b7983 */ /* 0x000f220000300800 */
[----:B------:R-:W4:Y:S01]  /*a0540*/  LDL.LU R29, [R1+0x14ec] ;  /* 0x0014ec00011d7983 */ /* 0x000f220000300800 */
[----:B0-----:R-:W-:-:S04]  /*a0550*/  IADD3 R4, P5, R15, R2, RZ ;  /* 0x000000020f047210 */ /* 0x001fc80007fbe0ff */
[----:B------:R-:W-:Y:S01]  /*a0560*/  LEA.HI.X.SX32 R5, R21, R3, 0x1, P5 ;  /* 0x0000000315057211 */ /* 0x000fe200028f0eff */
[----:B------:R-:W-:-:S04]  /*a0570*/  F2FP.BF16.PACK_AB R15, R11, R8 ;  /* 0x000000080b0f723e */ /* 0x000fc800000010ff */
[----:B------:R0:W-:Y:S01]  /*a0580*/  STL.64 [R1+0x430], R4 ;  /* 0x0004300401007387 */ /* 0x0001e20000100a00 */
[----:B------:R-:W5:Y:S01]  /*a0590*/  LDL.LU R8, [R1+0x14f8] ;  /* 0x0014f80001087983 */ /* 0x000f620000300800 */
[----:B0-----:R-:W-:Y:S01]  /*a05a0*/  IADD3 R4, P5, R19, R2, RZ ;  /* 0x0000000213047210 */ /* 0x001fe20007fbe0ff */
[----:B------:R-:W-:Y:S02]  /*a05b0*/  F2FP.BF16.PACK_AB R19, R9, R26 ;  /* 0x0000001a0913723e */ /* 0x000fe400000010ff */
[----:B------:R-:W5:Y:S01]  /*a05c0*/  LDL.LU R26, [R1+0x14f4] ;  /* 0x0014f400011a7983 */ /* 0x000f620000300800 */
[C---:B------:R-:W-:Y:S02]  /*a05d0*/  IMAD R9, R28.reuse, 0x1d8, RZ ;  /* 0x000001d81c097824 */ /* 0x040fe400078e02ff */
[C---:B------:R-:W-:Y:S02]  /*a05e0*/  IMAD R20, R28.reuse, 0x3b2, RZ ;  /* 0x000003b21c147824 */ /* 0x040fe400078e02ff */
[----:B------:R-:W5:Y:S01]  /*a05f0*/  LDL.LU R11, [R1+0x151c] ;  /* 0x00151c00010b7983 */ /* 0x000f620000300800 */
[----:B------:R-:W-:Y:S01]  /*a0600*/  LEA.HI.X.SX32 R5, R9, R3, 0x1, P5 ;  /* 0x0000000309057211 */ /* 0x000fe200028f0eff */
[C---:B------:R-:W-:Y:S01]  /*a0610*/  IMAD R22, R28.reuse, 0x1d9, RZ ;  /* 0x000001d91c167824 */ /* 0x040fe200078e02ff */
[----:B------:R-:W-:Y:S04]  /*a0620*/  STS.128 [R0+0x280], R16 ;  /* 0x0002801000007388 */ /* 0x000fe80000000c00 */
[----:B------:R0:W-:Y:S01]  /*a0630*/  STL.64 [R1+0x428], R4 ;  /* 0x0004280401007387 */ /* 0x0001e20000100a00 */
[----:B------:R-:W-:Y:S01]  /*a0640*/  IMAD R21, R28, 0x3b4, RZ ;  /* 0x000003b41c157824 */ /* 0x000fe200078e02ff */
[----:B0-----:R-:W-:-:S02]  /*a0650*/  IADD3 R4, P5, R20, R2, RZ ;  /* 0x0000000214047210 */ /* 0x001fc40007fbe0ff */
[----:B------:R-:W5:Y:S02]  /*a0660*/  LDL.LU R19, [R1+0x1520] ;  /* 0x0015200001137983 */ /* 0x000f640000300800 */
[----:B------:R-:W-:-:S05]  /*a0670*/  LEA.HI.X.SX32 R5, R22, R3, 0x1, P5 ;  /* 0x0000000316057211 */ /* 0x000fca00028f0eff */
[----:B------:R0:W-:Y:S01]  /*a0680*/  STL.64 [R1+0x420], R4 ;  /* 0x0004200401007387 */ /* 0x0001e20000100a00 */
[----:B------:R-:W5:Y:S02]  /*a0690*/  LDL.LU R17, [R1+0x1528] ;  /* 0x0015280001117983 */ /* 0x000f640000300800 */
[----:B------:R-:W5:Y:S01]  /*a06a0*/  LDL.LU R18, [R1+0x1524] ;  /* 0x0015240001127983 */ /* 0x000f620000300800 */
[----:B------:R1:W-:Y:S01]  /*a06b0*/  STS.128 [R0+0x200], R12 ;  /* 0x0002000c00007388 */ /* 0x0003e20000000c00 */
[----:B------:R-:W5:Y:S01]  /*a06c0*/  LDL.LU R9, [R1+0x1530] ;  /* 0x0015300001097983 */ /* 0x000f620000300800 */
[----:B0-----:R-:W-:Y:S01]  /*a06d0*/  IADD3 R4, P5, R21, R2, RZ ;  /* 0x0000000215047210 */ /* 0x001fe20007fbe0ff */
[C---:B-1----:R-:W-:Y:S02]  /*a06e0*/  IMAD R12, R28.reuse, 0x3b6, RZ ;  /* 0x000003b61c0c7824 */ /* 0x042fe400078e02ff */
[C---:B------:R-:W-:Y:S02]  /*a06f0*/  IMAD R14, R28.reuse, 0x1db, RZ ;  /* 0x000001db1c0e7824 */ /* 0x040fe400078e02ff */
[----:B------:R-:W-:Y:S01]  /*a0700*/  IMAD R13, R28, 0x3b8, RZ ;  /* 0x000003b81c0d7824 */ /* 0x000fe200078e02ff */
[----:B--2---:R-:W-:Y:S01]  /*a0710*/  F2FP.BF16.PACK_AB R20, R6, R25 ;  /* 0x000000190614723e */ /* 0x004fe200000010ff */
[----:B------:R-:W-:-:S05]  /*a0720*/  IMAD R25, R28, 0x1da, RZ ;  /* 0x000001da1c197824 */ /* 0x000fca00078e02ff */
[-C--:B------:R-:W-:Y:S02]  /*a0730*/  LEA.HI.X.SX32 R5, R25, R3.reuse, 0x1, P5 ;  /* 0x0000000319057211 */ /* 0x080fe400028f0eff */
[----:B------:R-:W2:Y:S03]  /*a0740*/  LDL.LU R25, [R1+0x152c] ;  /* 0x00152c0001197983 */ /* 0x000ea60000300800 */
[----:B------:R0:W-:Y:S02]  /*a0750*/  STL.64 [R1+0x408], R4 ;  /* 0x0004080401007387 */ /* 0x0001e40000100a00 */
[----:B------:R-:W2:Y:S01]  /*a0760*/  LDL.LU R6, [R1+0x1538] ;  /* 0x0015380001067983 */ /* 0x000ea20000300800 */
[----:B---3--:R-:W-:Y:S02]  /*a0770*/  F2FP.BF16.PACK_AB R21, R7, R24 ;  /* 0x000000180715723e */ /* 0x008fe400000010ff */
[----:B------:R-:W3:Y:S01]  /*a0780*/  LDL.LU R24, [R1+0x1534] ;  /* 0x0015340001187983 */ /* 0x000ee20000300800 */
[----:B0-----:R-:W-:Y:S01]  /*a0790*/  IADD3 R4, P5, R12, R2, RZ ;  /* 0x000000020c047210 */ /* 0x001fe20007fbe0ff */
[----:B------:R-:W3:Y:S03]  /*a07a0*/  LDL.LU R7, [R1+0x1560] ;  /* 0x0015600001077983 */ /* 0x000ee60000300800 */
[----:B------:R-:W-:-:S02]  /*a07b0*/  LEA.HI.X.SX32 R5, R14, R3, 0x1, P5 ;  /* 0x000000030e057211 */ /* 0x000fc400028f0eff */
[----:B----4-:R-:W-:Y:S01]  /*a07c0*/  F2FP.BF16.PACK_AB R22, R27, R29 ;  /* 0x0000001d1b16723e */ /* 0x010fe200000010ff */
[----:B------:R-:W-:Y:S01]  /*a07d0*/  IMAD R29, R28, 0x1dc, RZ ;  /* 0x000001dc1c1d7824 */ /* 0x000fe200078e02ff */
[----:B------:R-:W4:Y:S01]  /*a07e0*/  LDL.LU R27, [R1+0x155c] ;  /* 0x00155c00011b7983 */ /* 0x000f220000300800 */
[----:B------:R0:W-:Y:S02]  /*a07f0*/  STL.64 [R1+0x400], R4 ;  /* 0x0004000401007387 */ /* 0x0001e40000100a00 */
[----:B0-----:R-:W-:-:S04]  /*a0800*/  IADD3 R4, P5, R13, R2, RZ ;  /* 0x000000020d047210 */ /* 0x001fc80007fbe0ff */
[----:B------:R-:W-:Y:S02]  /*a0810*/  LEA.HI.X.SX32 R5, R29, R3, 0x1, P5 ;  /* 0x000000031d057211 */ /* 0x000fe400028f0eff */
[----:B-----5:R-:W-:Y:S02]  /*a0820*/  F2FP.BF16.PACK_AB R23, R8, R26 ;  /* 0x0000001a0817723e */ /* 0x020fe400000010ff */
[----:B------:R-:W5:Y:S01]  /*a0830*/  LDL.LU R8, [R1+0x1564] ;  /* 0x0015640001087983 */ /* 0x000f620000300800 */
[----:B------:R-:W5:Y:S02]  /*a0840*/  LDL.LU R26, [R1+0x1570] ;  /* 0x00157000011a7983 */ /* 0x000f640000300800 */
[----:B------:R-:W5:Y:S02]  /*a0850*/  LDL.LU R29, [R1+0x156c] ;  /* 0x00156c00011d7983 */ /* 0x000f640000300800 */
[C---:B------:R-:W-:Y:S02]  /*a0860*/  IMAD R12, R28.reuse, 0x3ba, RZ ;  /* 0x000003ba1c0c7824 */ /* 0x040fe400078e02ff */
[C---:B------:R-:W-:Y:S01]  /*a0870*/  IMAD R15, R28.reuse, 0x1dd, RZ ;  /* 0x000001dd1c0f7824 */ /* 0x040fe200078e02ff */
[----:B------:R0:W-:Y:S04]  /*a0880*/  STL.64 [R1+0x3f8], R4 ;  /* 0x0003f80401007387 */ /* 0x0001e80000100a00 */
[----:B------:R1:W-:Y:S01]  /*a0890*/  STS.128 [R0+0x300], R20 ;  /* 0x0003001400007388 */ /* 0x0003e20000000c00 */
[----:B------:R-:W-:Y:S01]  /*a08a0*/  IMAD R13, R28, 0x3bc, RZ ;  /* 0x000003bc1c0d7824 */ /* 0x000fe200078e02ff */
[----:B0-----:R-:W-:-:S04]  /*a08b0*/  IADD3 R4, P5, R12, R2, RZ ;  /* 0x000000020c047210 */ /* 0x001fc80007fbe0ff */
[----:B------:R-:W-:Y:S01]  /*a08c0*/  LEA.HI.X.SX32 R5, R15, R3, 0x1, P5 ;  /* 0x000000030f057211 */ /* 0x000fe200028f0eff */
[----:B-1----:R-:W5:Y:S01]  /*a08d0*/  LDL.LU R22, [R1+0x1568] ;  /* 0x0015680001167983 */ /* 0x002f620000300800 */
[----:B------:R-:W-:Y:S01]  /*a08e0*/  F2FP.BF16.PACK_AB R12, R19, R11 ;  /* 0x0000000b130c723e */ /* 0x000fe200000010ff */
[----:B------:R-:W5:Y:S02]  /*a08f0*/  LDL.LU R23, [R1+0x1578] ;  /* 0x0015780001177983 */ /* 0x000f640000300800 */
[----:B------:R-:W5:Y:S01]  /*a0900*/  LDL.LU R11, [R1+0x1574] ;  /* 0x00157400010b7983 */ /* 0x000f620000300800 */
[----:B------:R0:W-:Y:S01]  /*a0910*/  STL.64 [R1+0x3f0], R4 ;  /* 0x0003f00401007387 */ /* 0x0001e20000100a00 */
[C---:B------:R-:W-:Y:S02]  /*a0920*/  IMAD R19, R28.reuse, 0x1de, RZ ;  /* 0x000001de1c137824 */ /* 0x040fe400078e02ff */
[----:B------:R-:W-:Y:S01]  /*a0930*/  IMAD R14, R28, 0x3be, RZ ;  /* 0x000003be1c0e7824 */ /* 0x000fe200078e02ff */
[----:B0-----:R-:W-:-:S04]  /*a0940*/  IADD3 R4, P5, R13, R2, RZ ;  /* 0x000000020d047210 */ /* 0x001fc80007fbe0ff */
[----:B------:R-:W-:Y:S01]  /*a0950*/  LEA.HI.X.SX32 R5, R19, R3, 0x1, P5 ;  /* 0x0000000313057211 */ /* 0x000fe200028f0eff */
[----:B------:R-:W-:Y:S02]  /*a0960*/  F2FP.BF16.PACK_AB R13, R17, R18 ;  /* 0x00000012110d723e */ /* 0x000fe400000010ff */
[C---:B------:R-:W-:Y:S02]  /*a0970*/  IMAD R18, R28.reuse, 0x1df, RZ ;  /* 0x000001df1c127824 */ /* 0x040fe400078e02ff */
[----:B------:R0:W-:Y:S01]  /*a0980*/  STL.64 [R1+0x3b0], R4 ;  /* 0x0003b00401007387 */ /* 0x0001e20000100a00 */
[----:B------:R-:W-:Y:S01]  /*a0990*/  IMAD R16, R28, 0x3c0, RZ ;  /* 0x000003c01c107824 */ /* 0x000fe200078e02ff */
[----:B0-----:R-:W-:-:S04]  /*a09a0*/  IADD3 R4, P5, R14, R2, RZ ;  /* 0x000000020e047210 */ /* 0x001fc80007fbe0ff */
[----:B------:R-:W-:Y:S02]  /*a09b0*/  LEA.HI.X.SX32 R5, R18, R3, 0x1, P5 ;  /* 0x0000000312057211 */ /* 0x000fe400028f0eff */
[----:B--2---:R-:W-:Y:S02]  /*a09c0*/  F2FP.BF16.PACK_AB R14, R9, R25 ;  /* 0x00000019090e723e */ /* 0x004fe400000010ff */
[----:B------:R-:W2:Y:S01]  /*a09d0*/  LDL.LU R9, [R1+0x159c] ;  /* 0x00159c0001097983 */ /* 0x000ea20000300800 */
[----:B------:R-:W2:Y:S02]  /*a09e0*/  LDL.LU R25, [R1+0x1594] ;  /* 0x0015940001197983 */ /* 0x000ea40000300800 */
[----:B------:R0:W-:Y:S01]  /*a09f0*/  STL.64 [R1+0x3e8], R4 ;  /* 0x0003e80401007387 */ /* 0x0001e20000100a00 */
[----:B---3--:R-:W-:Y:S01]  /*a0a00*/  F2FP.BF16.PACK_AB R15, R6, R24 ;  /* 0x00000018060f723e */ /* 0x008fe200000010ff */
[----:B------:R-:W-:Y:S01]  /*a0a10*/  IMAD R24, R28, 0x1e0, RZ ;  /* 0x000001e01c187824 */ /* 0x000fe200078e02ff */
[----:B------:R-:W3:Y:S01]  /*a0a20*/  LDL.LU R6, [R1+0x15a8] ;  /* 0x0015a80001067983 */ /* 0x000ee20000300800 */
[----:B0-----:R-:W-:-:S04]  /*a0a30*/  IADD3 R4, P5, R16, R2, RZ ;  /* 0x0000000210047210 */ /* 0x001fc80007fbe0ff */
[----:B------:R-:W-:Y:S02]  /*a0a40*/  LEA.HI.X.SX32 R5, R24, R3, 0x1, P5 ;  /* 0x0000000318057211 */ /* 0x000fe400028f0eff */
[----:B----4-:R-:W-:Y:S02]  /*a0a50*/  F2FP.BF16.PACK_AB R16, R7, R27 ;  /* 0x0000001b0710723e */ /* 0x010fe400000010ff */
[----:B------:R-:W3:Y:S01]  /*a0a60*/  LDL.LU R7, [R1+0x15a4] ;  /* 0x0015a40001077983 */ /* 0x000ee20000300800 */
[----:B------:R-:W4:Y:S02]  /*a0a70*/  LDL.LU R27, [R1+0x15b0] ;  /* 0x0015b000011b7983 */ /* 0x000f240000300800 */
[----:B------:R0:W-:Y:S02]  /*a0a80*/  STL.64 [R1+0x3e0], R4 ;  /* 0x0003e00401007387 */ /* 0x0001e40000100a00 */
[----:B------:R-:W4:Y:S01]  /*a0a90*/  LDL.LU R24, [R1+0x15ac] ;  /* 0x0015ac0001187983 */ /* 0x000f220000300800 */
[----:B-----5:R-:W-:-:S02]  /*a0aa0*/  F2FP.BF16.PACK_AB R18, R26, R29 ;  /* 0x0000001d1a12723e */ /* 0x020fc400000010ff */
[----:B------:R-:W5:Y:S01]  /*a0ab0*/  LDL.LU R26, [R1+0x15b8] ;  /* 0x0015b800011a7983 */ /* 0x000f620000300800 */
[----:B------:R-:W5:Y:S02]  /*a0ac0*/  LDL.LU R29, [R1+0x15b4] ;  /* 0x0015b400011d7983 */ /* 0x000f640000300800 */
[C---:B------:R-:W-:Y:S02]  /*a0ad0*/  IMAD R17, R28.reuse, 0x3c2, RZ ;  /* 0x000003c21c117824 */ /* 0x040fe400078e02ff */
[----:B------:R-:W-:-:S03]  /*a0ae0*/  IMAD R21, R28, 0x1e1, RZ ;  /* 0x000001e11c157824 */ /* 0x000fc600078e02ff */
[----:B0-----:R-:W-:Y:S01]  /*a0af0*/  IADD3 R4, P5, R17, R2, RZ ;  /* 0x0000000211047210 */ /* 0x001fe20007fbe0ff */
[----:B------:R-:W-:-:S03]  /*a0b00*/  IMAD R19, R28, 0x3c4, RZ ;  /* 0x000003c41c137824 */ /* 0x000fc600078e02ff */
[----:B------:R-:W-:-:S05]  /*a0b10*/  LEA.HI.X.SX32 R5, R21, R3, 0x1, P5 ;  /* 0x0000000315057211 */ /* 0x000fca00028f0eff */
[----:B------:R0:W-:Y:S01]  /*a0b20*/  STL.64 [R1+0x3d8], R4 ;  /* 0x0003d80401007387 */ /* 0x0001e20000100a00 */
[----:B------:R-:W-:Y:S01]  /*a0b30*/  F2FP.BF16.PACK_AB R17, R22, R8 ;  /* 0x000000081611723e */ /* 0x000fe200000010ff */
[C---:B------:R-:W-:Y:S02]  /*a0b40*/  IMAD R8, R28.reuse, 0x1e2, RZ ;  /* 0x000001e21c087824 */ /* 0x040fe400078e02ff */
[----:B------:R-:W-:Y:S01]  /*a0b50*/  IMAD R20, R28, 0x3c6, RZ ;  /* 0x000003c61c147824 */ /* 0x000fe200078e02ff */
[----:B0-----:R-:W-:-:S04]  /*a0b60*/  IADD3 R4, P5, R19, R2, RZ ;  /* 0x0000000213047210 */ /* 0x001fc80007fbe0ff */
[----:B------:R-:W-:Y:S01]  /*a0b70*/  LEA.HI.X.SX32 R5, R8, R3, 0x1, P5 ;  /* 0x0000000308057211 */ /* 0x000fe200028f0eff */
[----:B------:R-:W-:-:S04]  /*a0b80*/  IMAD R22, R28, 0x1e3, RZ ;  /* 0x000001e31c167824 */ /* 0x000fc800078e02ff */
        /* <DEDUP_REMOVED lines=13> */
[C---:B-1----:R-:W-:Y:S01]  /*a0c60*/  IMAD R12, R28.reuse, 0x3ca, RZ ;  /* 0x000003ca1c0c7824 */ /* 0x042fe200078e02ff */
[----:B------:R-:W5:Y:S01]  /*a0c70*/  LDL.LU R11, [R1+0x1608] ;  /* 0x00160800010b7983 */ /* 0x000f620000300800 */
[C---:B------:R-:W-:Y:S02]  /*a0c80*/  IMAD R14, R28.reuse, 0x1e5, RZ ;  /* 0x000001e51c0e7824 */ /* 0x040fe400078e02ff */
[C---:B------:R-:W-:Y:S01]  /*a0c90*/  IMAD R13, R28.reuse, 0x3cc, RZ ;  /* 0x000003cc1c0d7824 */ /* 0x040fe200078e02ff */
[----:B--2---:R-:W-:Y:S01]  /*a0ca0*/  F2FP.BF16.PACK_AB R20, R9, R25 ;  /* 0x000000190914723e */ /* 0x004fe200000010ff */
[----:B------:R-:W-:-:S05]  /*a0cb0*/  IMAD R25, R28, 0x1e4, RZ ;  /* 0x000001e41c197824 */ /* 0x000fca00078e02ff */
[----:B------:R-:W-:-:S05]  /*a0cc0*/  LEA.HI.X.SX32 R5, R25, R3, 0x1, P5 ;  /* 0x0000000319057211 */ /* 0x000fca00028f0eff */
[----:B------:R0:W-:Y:S01]  /*a0cd0*/  STL.64 [R1+0x398], R4 ;  /* 0x0003980401007387 */ /* 0x0001e20000100a00 */
[----:B------:R-:W2:Y:S02]  /*a0ce0*/  LDL.LU R25, [R1+0x1604] ;  /* 0x0016040001197983 */ /* 0x000ea40000300800 */
[----:B------:R-:W2:Y:S01]  /*a0cf0*/  LDL.LU R8, [R1+0x15f0] ;  /* 0x0015f00001087983 */ /* 0x000ea20000300800 */
[----:B0-----:R-:W-:Y:S02]  /*a0d00*/  IADD3 R4, P5, R12, R2, RZ ;  /* 0x000000020c047210 */ /* 0x001fe40007fbe0ff */
[----:B----4-:R-:W-:Y:S02]  /*a0d10*/  F2FP.BF16.PACK_AB R22, R27, R24 ;  /* 0x000000181b16723e */ /* 0x010fe400000010ff */
[----:B------:R-:W4:Y:S01]  /*a0d20*/  LDL.LU R24, [R1+0x15ec] ;  /* 0x0015ec0001187983 */ /* 0x000f220000300800 */
[----:B------:R-:W-:Y:S02]  /*a0d30*/  LEA.HI.X.SX32 R5, R14, R3, 0x1, P5 ;  /* 0x000000030e057211 */ /* 0x000fe400028f0eff */
[----:B---3--:R-:W-:-:S03]  /*a0d40*/  F2FP.BF16.PACK_AB R21, R6, R7 ;  /* 0x000000070615723e */ /* 0x008fc600000010ff */
[----:B------:R0:W-:Y:S01]  /*a0d50*/  STL.64 [R1+0x390], R4 ;  /* 0x0003900401007387 */ /* 0x0001e20000100a00 */
[----:B------:R-:W-:Y:S01]  /*a0d60*/  IMAD R12, R28, 0x3ce, RZ ;  /* 0x000003ce1c0c7824 */ /* 0x000fe200078e02ff */
[----:B0-----:R-:W-:Y:S02]  /*a0d70*/  IADD3 R4, P5, R13, R2, RZ ;  /* 0x000000020d047210 */ /* 0x001fe40007fbe0ff */
[----:B------:R-:W3:Y:S01]  /*a0d80*/  LDL.LU R13, [R1+0x15dc] ;  /* 0x0015dc00010d7983 */ /* 0x000ee20000300800 */
[----:B------:R-:W2:Y:S02]  /*a0d90*/  LDL.LU R9, [R1+0x1610] ;  /* 0x0016100001097983 */ /* 0x000ea40000300800 */
[----:B------:R-:W2:Y:S02]  /*a0da0*/  LDL.LU R6, [R1+0x160c] ;  /* 0x00160c0001067983 */ /* 0x000ea40000300800 */
[----:B------:R-:W2:Y:S01]  /*a0db0*/  LDL.LU R7, [R1+0x15f8] ;  /* 0x0015f80001077983 */ /* 0x000ea20000300800 */
[----:B-----5:R-:W-:Y:S01]  /*a0dc0*/  F2FP.BF16.PACK_AB R23, R26, R29 ;  /* 0x0000001d1a17723e */ /* 0x020fe200000010ff */
[----:B------:R-:W-:Y:S01]  /*a0dd0*/  IMAD R26, R28, 0x1e6, RZ ;  /* 0x000001e61c1a7824 */ /* 0x000fe200078e02ff */
[----:B------:R-:W5:Y:S01]  /*a0de0*/  LDL.LU R29, [R1+0x15f4] ;  /* 0x0015f400011d7983 */ /* 0x000f620000300800 */
[----:B------:R-:W2:Y:S03]  /*a0df0*/  LDL.LU R27, [R1+0x1618] ;  /* 0x00161800011b7983 */ /* 0x000ea60000300800 */
[----:B------:R-:W-:-:S02]  /*a0e00*/  LEA.HI.X.SX32 R5, R26, R3, 0x1, P5 ;  /* 0x000000031a057211 */ /* 0x000fc400028f0eff */
[----:B------:R-:W2:Y:S03]  /*a0e10*/  LDL.LU R26, [R1+0x1614] ;  /* 0x00161400011a7983 */ /* 0x000ea60000300800 */
[----:B------:R0:W-:Y:S02]  /*a0e20*/  STL.64 [R1+0x3a8], R4 ;  /* 0x0003a80401007387 */ /* 0x0001e40000100a00 */
[----:B0-----:R-:W-:Y:S02]  /*a0e30*/  IADD3 R4, P5, R12, R2, RZ ;  /* 0x000000020c047210 */ /* 0x001fe40007fbe0ff */
[----:B------:R-:W3:Y:S01]  /*a0e40*/  LDL.LU R12, [R1+0x15e0] ;  /* 0x0015e000010c7983 */ /* 0x000ee20000300800 */
        /* <DEDUP_REMOVED lines=9> */
[----:B------:R-:W-:Y:S01]  /*a0ee0*/  IMAD R14, R28, 0x3d4, RZ ;  /* 0x000003d41c0e7824 */ /* 0x000fe200078e02ff */
[----:B------:R-:W-:Y:S01]  /*a0ef0*/  F2FP.BF16.PACK_AB R16, R16, R18 ;  /* 0x000000121010723e */ /* 0x000fe200000010ff */
[C---:B------:R-:W-:Y:S02]  /*a0f00*/  IMAD R18, R28.reuse, 0x1e9, RZ ;  /* 0x000001e91c127824 */ /* 0x040fe400078e02ff */
[C---:B------:R-:W-:Y:S02]  /*a0f10*/  IMAD R15, R28.reuse, 0x3d6, RZ ;  /* 0x000003d61c0f7824 */ /* 0x040fe400078e02ff */
[C---:B------:R-:W-:Y:S02]  /*a0f20*/  IMAD R21, R28.reuse, 0x1eb, RZ ;  /* 0x000001eb1c157824 */ /* 0x040fe400078e02ff */
[----:B------:R-:W-:Y:S01]  /*a0f30*/  IMAD R20, R28, 0x3da, RZ ;  /* 0x000003da1c147824 */ /* 0x000fe200078e02ff */
[----:B---3--:R-:W-:Y:S01]  /*a0f40*/  F2FP.BF16.PACK_AB R12, R12, R13 ;  /* 0x0000000d0c0c723e */ /* 0x008fe200000010ff */
[----:B------:R-:W-:-:S05]  /*a0f50*/  IMAD R13, R28, 0x3d2, RZ ;  /* 0x000003d21c0d7824 */ /* 0x000fca00078e02ff */
[----:B0-----:R-:W-:Y:S01]  /*a0f60*/  IADD3 R4, P5, R13, R2, RZ ;  /* 0x000000020d047210 */ /* 0x001fe20007fbe0ff */
[----:B------:R-:W-:-:S03]  /*a0f70*/  F2FP.BF16.PACK_AB R13, R17, R19 ;  /* 0x00000013110d723e */ /* 0x000fc600000010ff */
[----:B------:R-:W-:Y:S02]  /*a0f80*/  LEA.HI.X.SX32 R5, R18, R3, 0x1, P5 ;  /* 0x0000000312057211 */ /* 0x000fe400028f0eff */
[----:B--2---:R-:W-:Y:S01]  /*a0f90*/  F2FP.BF16.PACK_AB R17, R11, R25 ;  /* 0x000000190b11723e */ /* 0x004fe200000010ff */
[----:B------:R-:W-:Y:S02]  /*a0fa0*/  IMAD R25, R28, 0x1ea, RZ ;  /* 0x000001ea1c197824 */ /* 0x000fe400078e02ff */
[----:B------:R0:W-:Y:S01]  /*a0fb0*/  STL.64 [R1+0x380], R4 ;  /* 0x0003800401007387 */ /* 0x0001e20000100a00 */
[----:B------:R-:W2:Y:S01]  /*a0fc0*/  LDL.LU R23, [R1+0x161c] ;  /* 0x00161c0001177983 */ /* 0x000ea20000300800 */
[----:B0-----:R-:W-:Y:S01]  /*a0fd0*/  IADD3 R4, P5, R14, R2, RZ ;  /* 0x000000020e047210 */ /* 0x001fe20007fbe0ff */
[----:B----4-:R-:W-:Y:S02]  /*a0fe0*/  F2FP.BF16.PACK_AB R14, R8, R24 ;  /* 0x00000018080e723e */ /* 0x010fe400000010ff */
[----:B------:R-:W3:Y:S01]  /*a0ff0*/  LDL.LU R24, [R1+0x1628] ;  /* 0x0016280001187983 */ /* 0x000ee20000300800 */
[----:B------:R-:W-:-:S02]  /*a1000*/  LEA.HI.X.SX32 R5, R25, R3, 0x1, P5 ;  /* 0x0000000319057211 */ /* 0x000fc400028f0eff */
[----:B------:R-:W3:Y:S03]  /*a1010*/  LDL.LU R25, [R1+0x1624] ;  /* 0x0016240001197983 */ /* 0x000ee60000300800 */
[----:B------:R0:W-:Y:S01]  /*a1020*/  STL.64 [R1+0x3a0], R4 ;  /* 0x0003a00401007387 */ /* 0x0001e20000100a00 */
[----:B------:R-:W-:Y:S02]  /*a1030*/  IMAD R19, R28, 0x3d8, RZ ;  /* 0x000003d81c137824 */ /* 0x000fe400078e02ff */
[----:B------:R-:W4:Y:S02]  /*a1040*/  LDL.LU R11, [R1+0xe84] ;  /* 0x000e8400010b7983 */ /* 0x000f240000300800 */
[----:B------:R-:W4:Y:S01]  /*a1050*/  LDL.LU R8, [R1+0x169c] ;  /* 0x00169c0001087983 */ /* 0x000f220000300800 */
[----:B0-----:R-:W-:-:S04]  /*a1060*/  IADD3 R4, P5, R15, R2, RZ ;  /* 0x000000020f047210 */ /* 0x001fc80007fbe0ff */
[----:B------:R-:W-:Y:S01]  /*a1070*/  LEA.HI.X.SX32 R5, R21, R3, 0x1, P5 ;  /* 0x0000000315057211 */ /* 0x000fe200028f0eff */
[----:B-----5:R-:W-:Y:S02]  /*a1080*/  F2FP.BF16.PACK_AB R15, R7, R29 ;  /* 0x0000001d070f723e */ /* 0x020fe400000010ff */
[----:B------:R-:W-:Y:S02]  /*a1090*/  IMAD R29, R28, 0x1ec, RZ ;  /* 0x000001ec1c1d7824 */ /* 0x000fe400078e02ff */
[----:B------:R0:W-:Y:S01]  /*a10a0*/  STL.64 [R1+0x3c8], R4 ;  /* 0x0003c80401007387 */ /* 0x0001e20000100a00 */
[----:B------:R-:W-:Y:S02]  /*a10b0*/  F2FP.BF16.PACK_AB R18, R9, R6 ;  /* 0x000000060912723e */ /* 0x000fe400000010ff */
[----:B------:R-:W5:Y:S02]  /*a10c0*/  LDL.LU R9, [R1+0x1630] ;  /* 0x0016300001097983 */ /* 0x000f640000300800 */
[----:B------:R-:W5:Y:S01]  /*a10d0*/  LDL.LU R6, [R1+0x162c] ;  /* 0x00162c0001067983 */ /* 0x000f620000300800 */
[----:B------:R-:W2:Y:S01]  /*a10e0*/  LDL.LU R7, [R1+0x1638] ;  /* 0x0016380001077983 */ /* 0x000ea20000300800 */
[----:B0-----:R-:W-:-:S04]  /*a10f0*/  IADD3 R4, P5, R19, R2, RZ ;  /* 0x0000000213047210 */ /* 0x001fc80007fbe0ff */
[----:B------:R-:W-:Y:S01]  /*a1100*/  LEA.HI.X.SX32 R5, R29, R3, 0x1, P5 ;  /* 0x000000031d057211 */ /* 0x000fe200028f0eff */
[----:B------:R-:W-:Y:S01]  /*a1110*/  F2FP.BF16.PACK_AB R19, R27, R26 ;  /* 0x0000001a1b13723e */ /* 0x000fe200000010ff */
[----:B------:R-:W-:Y:S04]  /*a1120*/  STS.128 [R0+0x500], R12 ;  /* 0x0005000c00007388 */ /* 0x000fe80000000c00 */
[----:B------:R0:W-:Y:S01]  /*a1130*/  STL.64 [R1+0x3c0], R4 ;  /* 0x0003c00401007387 */ /* 0x0001e20000100a00 */
[----:B------:R-:W2:Y:S01]  /*a1140*/  LDL.LU R27, [R1+0x1634] ;  /* 0x00163400011b7983 */ /* 0x000ea20000300800 */
[----:B0-----:R-:W-:Y:S02]  /*a1150*/  IADD3 R4, P5, R20, R2, RZ ;  /* 0x0000000214047210 */ /* 0x001fe40007fbe0ff */
[----:B------:R-:W2:Y:S01]  /*a1160*/  LDL.LU R20, [R1+0x1620] ;  /* 0x0016200001147983 */ /* 0x000ea20000300800 */
[----:B------:R-:W2:Y:S02]  /*a1170*/  LDL.LU R13, [R1+0xe88] ;  /* 0x000e8800010d7983 */ /* 0x000ea40000300800 */
[----:B------:R-:W2:Y:S02]  /*a1180*/  LDL.LU R15, [R1+0x16a4] ;  /* 0x0016a400010f7983 */ /* 0x000ea40000300800 */
[----:B------:R-:W-:-:S02]  /*a1190*/  IMAD R22, R28, 0x1ed, RZ ;  /* 0x000001ed1c167824 */ /* 0x000fc400078e02ff */
[----:B------:R-:W-:Y:S01]  /*a11a0*/  IMAD R21, R28, 0x3dc, RZ ;  /* 0x000003dc1c157824 */ /* 0x000fe200078e02ff */
[----:B------:R-:W3:Y:S01]  /*a11b0*/  LDL.LU R26, [R1+0xe80] ;  /* 0x000e8000011a7983 */ /* 0x000ee20000300800 */
[----:B------:R-:W3:Y:S01]  /*a11c0*/  LDL.LU R29, [R1+0x16ac] ;  /* 0x0016ac00011d7983 */ /* 0x000ee20000300800 */
[----:B------:R-:W-:Y:S01]  /*a11d0*/  LEA.HI.X.SX32 R5, R22, R3, 0x1, P5 ;  /* 0x0000000316057211 */ /* 0x000fe200028f0eff */
[----:B------:R-:W-:-:S04]  /*a11e0*/  IMAD R14, R28, 0x1ee, RZ ;  /* 0x000001ee1c0e7824 */ /* 0x000fc800078e02ff */
[----:B------:R0:W-:Y:S02]  /*a11f0*/  STL.64 [R1+0x3b8], R4 ;  /* 0x0003b80401007387 */ /* 0x0001e40000100a00 */
[----:B0-----:R-:W-:Y:S01]  /*a1200*/  IADD3 R4, P5, R21, R2, RZ ;  /* 0x0000000215047210 */ /* 0x001fe20007fbe0ff */
[C---:B------:R-:W-:Y:S01]  /*a1210*/  IMAD R12, R28.reuse, 0x3de, RZ ;  /* 0x000003de1c0c7824 */ /* 0x040fe200078e02ff */
[----:B------:R0:W-:Y:S02]  /*a1220*/  STS.128 [R0+0x580], R16 ;  /* 0x0005801000007388 */ /* 0x0001e40000000c00 */
[----:B0-----:R-:W-:Y:S02]  /*a1230*/  IMAD R16, R28, 0x1ef, RZ ;  /* 0x000001ef1c107824 */ /* 0x001fe400078e02ff */
[----:B--2---:R-:W-:-:S05]  /*a1240*/  FFMA R5, R15, 0.69314718246459960938, R13 ;  /* 0x3f3172180f057823 */ /* 0x004fca000000000d */
[----:B------:R0:W-:Y:S01]  /*a1250*/  STL [R1+0x2f0], R5 ;  /* 0x0002f00501007387 */ /* 0x0001e20000100800 */
[----:B---3--:R-:W-:Y:S02]  /*a1260*/  F2FP.BF16.PACK_AB R13, R24, R25 ;  /* 0x00000019180d723e */ /* 0x008fe400000010ff */
[----:B0-----:R-:W-:-:S05]  /*a1270*/  LEA.HI.X.SX32 R5, R14, R3, 0x1, P5 ;  /* 0x000000030e057211 */ /* 0x001fca00028f0eff */
[----:B------:R0:W-:Y:S01]  /*a1280*/  STL.64 [R1+0x378], R4 ;  /* 0x0003780401007387 */ /* 0x0001e20000100a00 */
[----:B------:R-:W2:Y:S02]  /*a1290*/  LDL.LU R24, [R1+0x1640] ;  /* 0x0016400001187983 */ /* 0x000ea40000300800 */
[----:B------:R-:W2:Y:S01]  /*a12a0*/  LDL.LU R25, [R1+0x163c] ;  /* 0x00163c0001197983 */ /* 0x000ea20000300800 */
[----:B0-----:R-:W-:-:S04]  /*a12b0*/  IADD3 R4, P5, R12, R2, RZ ;  /* 0x000000020c047210 */ /* 0x001fc80007fbe0ff */
[----:B------:R-:W-:-:S05]  /*a12c0*/  LEA.HI.X.SX32 R5, R16, R3, 0x1, P5 ;  /* 0x0000000310057211 */ /* 0x000fca00028f0eff */
[----:B------:R4:W-:Y:S01]  /*a12d0*/  STL.64 [R1+0x370], R4 ;  /* 0x0003700401007387 */ /* 0x0009e20000100a00 */
[----:B------:R-:W3:Y:S02]  /*a12e0*/  LDL.LU R21, [R1+0xe78] ;  /* 0x000e780001157983 */ /* 0x000ee40000300800 */
[----:B------:R-:W-:Y:S02]  /*a12f0*/  IMAD R15, R28, 0x3e0, RZ ;  /* 0x000003e01c0f7824 */ /* 0x000fe400078e02ff */
[----:B----4-:R-:W-:-:S05]  /*a1300*/  FFMA R5, R8, 0.69314718246459960938, R11 ;  /* 0x3f31721808057823 */ /* 0x010fca000000000b */
[----:B------:R0:W-:Y:S01]  /*a1310*/  STL [R1+0x2f4], R5 ;  /* 0x0002f40501007387 */ /* 0x0001e20000100800 */
[----:B------:R-:W3:Y:S02]  /*a1320*/  LDL.LU R22, [R1+0x16b0] ;  /* 0x0016b00001167983 */ /* 0x000ee40000300800 */
[----:B------:R-:W-:Y:S01]  /*a1330*/  IMAD R8, R28, 0x1f0, RZ ;  /* 0x000001f01c087824 */ /* 0x000fe200078e02ff */
[----:B------:R-:W-:Y:S02]  /*a1340*/  IADD3 R4, P5, R15, R2, RZ ;  /* 0x000000020f047210 */ /* 0x000fe40007fbe0ff */
[----:B------:R-:W-:Y:S01]  /*a1350*/  F2FP.BF16.PACK_AB R12, R20, R23 ;  /* 0x00000017140c723e */ /* 0x000fe200000010ff */
[----:B------:R-:W-:Y:S01]  /*a1360*/  IMAD R14, R28, 0x3e2, RZ ;  /* 0x000003e21c0e7824 */ /* 0x000fe200078e02ff */
[----:B------:R-:W4:Y:S01]  /*a1370*/  LDL.LU R20, [R1+0x1648] ;  /* 0x0016480001147983 */ /* 0x000f220000300800 */
[----:B------:R-:W4:Y:S02]  /*a1380*/  LDL.LU R23, [R1+0x1644] ;  /* 0x0016440001177983 */ /* 0x000f240000300800 */
[----:B------:R-:W4:Y:S01]  /*a1390*/  LDL.LU R11, [R1+0x1650] ;  /* 0x00165000010b7983 */ /* 0x000f220000300800 */
[----:B0-----:R-:W-:Y:S01]  /*a13a0*/  LEA.HI.X.SX32 R5, R8, R3, 0x1, P5 ;  /* 0x0000000308057211 */ /* 0x001fe200028f0eff */
[----:B------:R-:W-:-:S04]  /*a13b0*/  IMAD R18, R28, 0x1f1, RZ ;  /* 0x000001f11c127824 */ /* 0x000fc800078e02ff */
[----:B------:R0:W-:Y:S01]  /*a13c0*/  STL.64 [R1+0x368], R4 ;  /* 0x0003680401007387 */ /* 0x0001e20000100a00 */
[----:B------:R-:W4:Y:S02]  /*a13d0*/  LDL.LU R8, [R1+0x164c] ;  /* 0x00164c0001087983 */ /* 0x000f240000300800 */
[----:B------:R-:W-:Y:S01]  /*a13e0*/  IMAD R17, R28, 0x3e4, RZ ;  /* 0x000003e41c117824 */ /* 0x000fe200078e02ff */
[----:B0-----:R-:W-:Y:S01]  /*a13f0*/  IADD3 R4, P5, R14, R2, RZ ;  /* 0x000000020e047210 */ /* 0x001fe20007fbe0ff */
[----:B-----5:R-:W-:Y:S02]  /*a1400*/  F2FP.BF16.PACK_AB R14, R9, R6 ;  /* 0x00000006090e723e */ /* 0x020fe400000010ff */
[----:B------:R-:W5:Y:S01]  /*a1410*/  LDL.LU R9, [R1+0xe70] ;  /* 0x000e700001097983 */ /* 0x000f620000300800 */
[----:B------:R-:W5:Y:S01]  /*a1420*/  LDL.LU R6, [R1+0x16b8] ;  /* 0x0016b80001067983 */ /* 0x000f620000300800 */
[----:B------:R-:W-:Y:S01]  /*a1430*/  LEA.HI.X.SX32 R5, R18, R3, 0x1, P5 ;  /* 0x0000000312057211 */ /* 0x000fe200028f0eff */
[----:B------:R-:W-:Y:S01]  /*a1440*/  IMAD R19, R28, 0x1f2, RZ ;  /* 0x000001f21c137824 */ /* 0x000fe200078e02ff */
[----:B------:R-:W-:-:S03]  /*a1450*/  F2FP.BF16.PACK_AB R15, R7, R27 ;  /* 0x0000001b070f723e */ /* 0x000fc600000010ff */
[----:B------:R0:W-:Y:S01]  /*a1460*/  STL.64 [R1+0x350], R4 ;  /* 0x0003500401007387 */ /* 0x0001e20000100a00 */
[----:B------:R-:W5:Y:S02]  /*a1470*/  LDL.LU R7, [R1+0x1658] ;  /* 0x0016580001077983 */ /* 0x000f640000300800 */
[----:B------:R-:W5:Y:S02]  /*a1480*/  LDL.LU R27, [R1+0x1654] ;  /* 0x00165400011b7983 */ /* 0x000f640000300800 */
[----:B0-----:R-:W-:Y:S01]  /*a1490*/  FFMA R5, R29, 0.69314718246459960938, R26 ;  /* 0x3f3172181d057823 */ /* 0x001fe2000000001a */
[----:B------:R-:W-:-:S04]  /*a14a0*/  IADD3 R4, P5, R17, R2, RZ ;  /* 0x0000000211047210 */ /* 0x000fc80007fbe0ff */
[----:B------:R0:W-:Y:S01]  /*a14b0*/  STL [R1+0x2f8], R5 ;  /* 0x0002f80501007387 */ /* 0x0001e20000100800 */
[----:B------:R-:W5:Y:S02]  /*a14c0*/  LDL.LU R26, [R1+0x1660] ;  /* 0x00166000011a7983 */ /* 0x000f640000300800 */
[----:B------:R-:W5:Y:S01]  /*a14d0*/  LDL.LU R29, [R1+0x165c] ;  /* 0x00165c00011d7983 */ /* 0x000f620000300800 */
[----:B------:R2:W-:Y:S01]  /*a14e0*/  STS.128 [R0+0x600], R12 ;  /* 0x0006000c00007388 */ /* 0x0005e20000000c00 */
[----:B0-----:R-:W-:-:S05]  /*a14f0*/  LEA.HI.X.SX32 R5, R19, R3, 0x1, P5 ;  /* 0x0000000313057211 */ /* 0x001fca00028f0eff */
[----:B------:R0:W-:Y:S01]  /*a1500*/  STL.64 [R1+0x360], R4 ;  /* 0x0003600401007387 */ /* 0x0001e20000100a00 */
[----:B--2---:R-:W-:-:S03]  /*a1510*/  F2FP.BF16.PACK_AB R12, R24, R25 ;  /* 0x00000019180c723e */ /* 0x004fc600000010ff */
[----:B------:R-:W2:Y:S01]  /*a1520*/  LDL.LU R24, [R1+0xe68] ;  /* 0x000e680001187983 */ /* 0x000ea20000300800 */
[----:B------:R-:W2:Y:S02]  /*a1530*/  LDL.LU R25, [R1+0x16a0] ;  /* 0x0016a00001197983 */ /* 0x000ea40000300800 */
[C---:B------:R-:W-:Y:S02]  /*a1540*/  IMAD R16, R28.reuse, 0x3e6, RZ ;  /* 0x000003e61c107824 */ /* 0x040fe400078e02ff */
[----:B------:R-:W-:-:S03]  /*a1550*/  IMAD R18, R28, 0x1f3, RZ ;  /* 0x000001f31c127824 */ /* 0x000fc600078e02ff */
[----:B0-----:R-:W-:Y:S01]  /*a1560*/  IADD3 R4, P5, R16, R2, RZ ;  /* 0x0000000210047210 */ /* 0x001fe20007fbe0ff */
[----:B------:R-:W-:-:S03]  /*a1570*/  IMAD R17, R28, 0x3e8, RZ ;  /* 0x000003e81c117824 */ /* 0x000fc600078e02ff */
[----:B------:R-:W-:Y:S01]  /*a1580*/  LEA.HI.X.SX32 R5, R18, R3, 0x1, P5 ;  /* 0x0000000312057211 */ /* 0x000fe200028f0eff */
[----:B------:R-:W-:-:S04]  /*a1590*/  IMAD R19, R28, 0x1f4, RZ ;  /* 0x000001f41c137824 */ /* 0x000fc800078e02ff */
[----:B------:R0:W-:Y:S01]  /*a15a0*/  STL.64 [R1+0x358], R4 ;  /* 0x0003580401007387 */ /* 0x0001e20000100a00 */
[----:B------:R-:W-:Y:S01]  /*a15b0*/  IMAD R13, R28, 0x3ea, RZ ;  /* 0x000003ea1c0d7824 */ /* 0x000fe200078e02ff */
[----:B0-----:R-:W-:Y:S01]  /*a15c0*/  IADD3 R4, P5, R17, R2, RZ ;  /* 0x0000000211047210 */ /* 0x001fe20007fbe0ff */
[----:B---3--:R-:W-:-:S05]  /*a15d0*/  FFMA R5, R22, 0.69314718246459960938, R21 ;  /* 0x3f31721816057823 */ /* 0x008fca0000000015 */
[----:B------:R0:W-:Y:S01]  /*a15e0*/  STL [R1+0x2fc], R5 ;  /* 0x0002fc0501007387 */ /* 0x0001e20000100800 */
[----:B------:R-:W-:Y:S01]  /*a15f0*/  IMAD R17, R28, 0x1f5, RZ ;  /* 0x000001f51c117824 */ /* 0x000fe200078e02ff */
[----:B0-----:R-:W-:-:S05]  /*a1600*/  LEA.HI.X.SX32 R5, R19, R3, 0x1, P5 ;  /* 0x0000000313057211 */ /* 0x001fca00028f0eff */
[----:B------:R0:W-:Y:S01]  /*a1610*/  STL.64 [R1+0x348], R4 ;  /* 0x0003480401007387 */ /* 0x0001e20000100a00 */
[----:B------:R-:W-:Y:S01]  /*a1620*/  IMAD R16, R28, 0x3ec, RZ ;  /* 0x000003ec1c107824 */ /* 0x000fe200078e02ff */
[----:B0-----:R-:W-:Y:S01]  /*a1630*/  IADD3 R4, P5, R13, R2, RZ ;  /* 0x000000020d047210 */ /* 0x001fe20007fbe0ff */
[----:B----4-:R-:W-:Y:S02]  /*a1640*/  F2FP.BF16.PACK_AB R13, R20, R23 ;  /* 0x00000017140d723e */ /* 0x010fe400000010ff */
[----:B------:R-:W3:Y:S01]  /*a1650*/  LDL.LU R20, [R1+0x167c] ;  /* 0x00167c0001147983 */ /* 0x000ee20000300800 */
[----:B------:R-:W-:-:S05]  /*a1660*/  LEA.HI.X.SX32 R5, R17, R3, 0x1, P5 ;  /* 0x0000000311057211 */ /* 0x000fca00028f0eff */
[----:B------:R5:W-:Y:S01]  /*a1670*/  STL.64 [R1+0x318], R4 ;  /* 0x0003180401007387 */ /* 0x000be20000100a00 */
[----:B------:R-:W4:Y:S02]  /*a1680*/  LDL.LU R22, [R1+0xe64] ;  /* 0x000e640001167983 */ /* 0x000f240000300800 */
[----:B------:R-:W-:Y:S01]  /*a1690*/  IMAD R15, R28, 0x3ee, RZ ;  /* 0x000003ee1c0f7824 */ /* 0x000fe200078e02ff */
[----:B------:R-:W-:Y:S01]  /*a16a0*/  F2FP.BF16.PACK_AB R14, R11, R8 ;  /* 0x000000080b0e723e */ /* 0x000fe200000010ff */
[----:B-----5:R-:W-:Y:S02]  /*a16b0*/  FFMA R5, R6, 0.69314718246459960938, R9 ;  /* 0x3f31721806057823 */ /* 0x020fe40000000009 */
[----:B------:R-:W-:Y:S01]  /*a16c0*/  IMAD R6, R28, 0x1f6, RZ ;  /* 0x000001f61c067824 */ /* 0x000fe200078e02ff */
[----:B------:R-:W-:Y:S02]  /*a16d0*/  IADD3 R4, P5, R16, R2, RZ ;  /* 0x0000000210047210 */ /* 0x000fe40007fbe0ff */
[----:B------:R0:W-:Y:S01]  /*a16e0*/  STL [R1+0x2e0], R5 ;  /* 0x0002e00501007387 */ /* 0x0001e20000100800 */
[----:B------:R-:W4:Y:S02]  /*a16f0*/  LDL.LU R23, [R1+0x16a8] ;  /* 0x0016a80001177983 */ /* 0x000f240000300800 */
[----:B------:R-:W5:Y:S02]  /*a1700*/  LDL.LU R11, [R1+0x166c] ;  /* 0x00166c00010b7983 */ /* 0x000f640000300800 */
[----:B------:R-:W-:Y:S01]  /*a1710*/  IMAD R19, R28, 0x1f7, RZ ;  /* 0x000001f71c137824 */ /* 0x000fe200078e02ff */
[----:B0-----:R-:W-:-:S05]  /*a1720*/  LEA.HI.X.SX32 R5, R6, R3, 0x1, P5 ;  /* 0x0000000306057211 */ /* 0x001fca00028f0eff */
[----:B------:R0:W-:Y:S01]  /*a1730*/  STL.64 [R1+0x340], R4 ;  /* 0x0003400401007387 */ /* 0x0001e20000100a00 */
[----:B------:R-:W-:Y:S01]  /*a1740*/  F2FP.BF16.PACK_AB R16, R26, R29 ;  /* 0x0000001d1a10723e */ /* 0x000fe200000010ff */
[----:B------:R-:W-:Y:S02]  /*a1750*/  IMAD R18, R28, 0x3f0, RZ ;  /* 0x000003f01c127824 */ /* 0x000fe400078e02ff */
[----:B------:R-:W3:Y:S01]  /*a1760*/  LDL.LU R29, [R1+0x16b4] ;  /* 0x0016b400011d7983 */ /* 0x000ee20000300800 */
[----:B------:R-:W3:Y:S01]  /*a1770*/  LDL.LU R8, [R1+0x1690] ;  /* 0x0016900001087983 */ /* 0x000ee20000300800 */
[----:B------:R-:W3:Y:S01]  /*a1780*/  LDL.LU R9, [R1+0x168c] ;  /* 0x00168c0001097983 */ /* 0x000ee20000300800 */
[----:B0-----:R-:W-:-:S04]  /*a1790*/  IADD3 R4, P5, R15, R2, RZ ;  /* 0x000000020f047210 */ /* 0x001fc80007fbe0ff */
[----:B------:R-:W-:Y:S01]  /*a17a0*/  LEA.HI.X.SX32 R5, R19, R3, 0x1, P5 ;  /* 0x0000000313057211 */ /* 0x000fe200028f0eff */
[----:B------:R-:W-:Y:S01]  /*a17b0*/  F2FP.BF16.PACK_AB R15, R7, R27 ;  /* 0x0000001b070f723e */ /* 0x000fe200000010ff */
[----:B------:R-:W-:-:S03]  /*a17c0*/  IADD3 R6, P5, R18, R2, RZ ;  /* 0x0000000212067210 */ /* 0x000fc60007fbe0ff */
[----:B------:R0:W-:Y:S04]  /*a17d0*/  STL.64 [R1+0x338], R4 ;  /* 0x0003380401007387 */ /* 0x0001e80000100a00 */
[----:B0-----:R-:W3:Y:S01]  /*a17e0*/  LDL.LU R4, [R1+0x1678] ;  /* 0x0016780001047983 */ /* 0x001ee20000300800 */
[----:B------:R-:W3:Y:S02]  /*a17f0*/  LDL.LU R5, [R1+0x1674] ;  /* 0x0016740001057983 */ /* 0x000ee40000300800 */
[----:B------:R-:W3:Y:S02]  /*a1800*/  LDL.LU R18, [R1+0x1664] ;  /* 0x0016640001127983 */ /* 0x000ee40000300800 */
[----:B------:R-:W3:Y:S02]  /*a1810*/  LDL.LU R27, [R1+0x1698] ;  /* 0x00169800011b7983 */ /* 0x000ee40000300800 */
[----:B------:R-:W-:-:S02]  /*a1820*/  IMAD R17, R28, 0x3f2, RZ ;  /* 0x000003f21c117824 */ /* 0x000fc400078e02ff */
[----:B--2---:R-:W-:Y:S02]  /*a1830*/  FFMA R7, R25, 0.69314718246459960938, R24 ;  /* 0x3f31721819077823 */ /* 0x004fe40000000018 */
[----:B------:R-:W2:Y:S03]  /*a1840*/  LDL.LU R25, [R1+0x1694] ;  /* 0x0016940001197983 */ /* 0x000ea60000300800 */
[----:B------:R0:W-:Y:S02]  /*a1850*/  STL [R1+0x2e4], R7 ;  /* 0x0002e40701007387 */ /* 0x0001e40000100800 */
[----:B------:R-:W2:Y:S02]  /*a1860*/  LDL.LU R26, [R1+0xe54] ;  /* 0x000e5400011a7983 */ /* 0x000ea40000300800 */
[----:B------:R-:W2:Y:S02]  /*a1870*/  LDL.LU R24, [R1+0x16bc] ;  /* 0x0016bc0001187983 */ /* 0x000ea40000300800 */
[----:B0-----:R-:W-:-:S05]  /*a1880*/  IMAD R7, R28, 0x1f8, RZ ;  /* 0x000001f81c077824 */ /* 0x001fca00078e02ff */
[----:B------:R-:W-:-:S05]  /*a1890*/  LEA.HI.X.SX32 R7, R7, R3, 0x1, P5 ;  /* 0x0000000307077211 */ /* 0x000fca00028f0eff */
[----:B------:R0:W-:Y:S04]  /*a18a0*/  STL.64 [R1+0x330], R6 ;  /* 0x0003300601007387 */ /* 0x0001e80000100a00 */
[----:B0-----:R-:W3:Y:S01]  /*a18b0*/  LDL.LU R7, [R1+0x1680] ;  /* 0x0016800001077983 */ /* 0x001ee20000300800 */
[----:B------:R-:W-:Y:S02]  /*a18c0*/  IADD3 R6, P5, R17, R2, RZ ;  /* 0x0000000211067210 */ /* 0x000fe40007fbe0ff */
[----:B------:R-:W2:Y:S02]  /*a18d0*/  LDL.LU R17, [R1+0x1668] ;  /* 0x0016680001117983 */ /* 0x000ea40000300800 */
[C---:B------:R-:W-:Y:S02]  /*a18e0*/  IMAD R21, R28.reuse, 0x1f9, RZ ;  /* 0x000001f91c157824 */ /* 0x040fe400078e02ff */
[----:B------:R-:W-:-:S02]  /*a18f0*/  IMAD R19, R28, 0x3f4, RZ ;  /* 0x000003f41c137824 */ /* 0x000fc400078e02ff */
[----:B----4-:R-:W-:Y:S02]  /*a1900*/  FFMA R22, R23, 0.69314718246459960938, R22 ;  /* 0x3f31721817167823 */ /* 0x010fe40000000016 */
[C---:B------:R-:W-:Y:S01]  /*a1910*/  IMAD R23, R28.reuse, 0x1fb, RZ ;  /* 0x000001fb1c177824 */ /* 0x040fe200078e02ff */
[----:B---3--:R-:W-:Y:S01]  /*a1920*/  F2FP.BF16.PACK_AB R20, R7, R20 ;  /* 0x000000140714723e */ /* 0x008fe200000010ff */
[----:B------:R-:W-:Y:S02]  /*a1930*/  LEA.HI.X.SX32 R7, R21, R3, 0x1, P5 ;  /* 0x0000000315077211 */ /* 0x000fe400028f0eff */
[----:B------:R-:W3:Y:S03]  /*a1940*/  LDL.LU R21, [R1+0x1684] ;  /* 0x0016840001157983 */ /* 0x000ee60000300800 */
[----:B------:R0:W-:Y:S01]  /*a1950*/  STL.64 [R1+0x310], R6 ;  /* 0x0003100601007387 */ /* 0x0001e20000100a00 */
[----:B--2---:R-:W-:Y:S01]  /*a1960*/  F2FP.BF16.PACK_AB R17, R17, R18 ;  /* 0x000000121111723e */ /* 0x004fe200000010ff */
[----:B------:R-:W-:-:S02]  /*a1970*/  IMAD R18, R28, 0x3f6, RZ ;  /* 0x000003f61c127824 */ /* 0x000fc400078e02ff */
[----:B0-----:R-:W-:Y:S01]  /*a1980*/  IMAD R7, R28, 0x1fa, RZ ;  /* 0x000001fa1c077824 */ /* 0x001fe200078e02ff */
[-C--:B------:R-:W-:Y:S02]  /*a1990*/  IADD3 R6, P5, R19, R2.reuse, RZ ;  /* 0x0000000213067210 */ /* 0x080fe40007fbe0ff */
[----:B------:R-:W5:Y:S02]  /*a19a0*/  LDL.LU R19, [R1+0x1670] ;  /* 0x0016700001137983 */ /* 0x000f640000300800 */
[----:B------:R-:W-:Y:S01]  /*a19b0*/  LEA.HI.X.SX32 R7, R7, R3, 0x1, P5 ;  /* 0x0000000307077211 */ /* 0x000fe200028f0eff */
[----:B------:R-:W-:Y:S04]  /*a19c0*/  STL [R1+0x2e8], R22 ;  /* 0x0002e81601007387 */ /* 0x000fe80000100800 */
[----:B------:R0:W-:Y:S02]  /*a19d0*/  STL.64 [R1+0x328], R6 ;  /* 0x0003280601007387 */ /* 0x0001e40000100a00 */
[----:B0-----:R-:W-:-:S02]  /*a19e0*/  IADD3 R6, P5, R18, R2, RZ ;  /* 0x0000000212067210 */ /* 0x001fc40007fbe0ff */
[----:B------:R-:W3:Y:S02]  /*a19f0*/  LDL.LU R18, [R1+0x1688] ;  /* 0x0016880001127983 */ /* 0x000ee40000300800 */
[----:B------:R-:W-:Y:S02]  /*a1a00*/  LEA.HI.X.SX32 R7, R23, R3, 0x1, P5 ;  /* 0x0000000317077211 */ /* 0x000fe400028f0eff */
[----:B------:R-:W2:Y:S01]  /*a1a10*/  LDL.LU R23, [R1+0xe5c] ;  /* 0x000e5c0001177983 */ /* 0x000ea20000300800 */
[----:B------:R-:W-:Y:S02]  /*a1a20*/  IMAD R22, R28, 0x3f8, RZ ;  /* 0x000003f81c167824 */ /* 0x000fe400078e02ff */
[----:B------:R0:W-:Y:S03]  /*a1a30*/  STL.64 [R1+0x320], R6 ;  /* 0x0003200601007387 */ /* 0x0001e60000100a00 */
[----:B0-----:R-:W-:-:S02]  /*a1a40*/  IADD3 R6, P5, R22, R2, RZ ;  /* 0x0000000216067210 */ /* 0x001fc40007fbe0ff */
[----:B---3--:R-:W-:Y:S01]  /*a1a50*/  F2FP.BF16.PACK_AB R21, R18, R21 ;  /* 0x000000151215723e */ /* 0x008fe200000010ff */
[----:B-----5:R-:W-:Y:S02]  /*a1a60*/  F2FP.BF16.PACK_AB R18, R19, R11 ;  /* 0x0000000b1312723e */ /* 0x020fe400000010ff */
[C---:B------:R-:W-:Y:S02]  /*a1a70*/  IMAD R11, R28.reuse, 0x1fc, RZ ;  /* 0x000001fc1c0b7824 */ /* 0x040fe400078e02ff */
[----:B--2---:R-:W-:Y:S02]  /*a1a80*/  FFMA R7, R29, 0.69314718246459960938, R23 ;  /* 0x3f3172181d077823 */ /* 0x004fe40000000017 */
[----:B------:R-:W-:-:S03]  /*a1a90*/  IMAD R19, R28, 0x3fa, RZ ;  /* 0x000003fa1c137824 */ /* 0x000fc600078e02ff */
[----:B------:R0:W-:Y:S01]  /*a1aa0*/  STL [R1+0x2ec], R7 ;  /* 0x0002ec0701007387 */ /* 0x0001e20000100800 */
[----:B------:R-:W-:Y:S01]  /*a1ab0*/  IMAD R29, R28, 0x1fd, RZ ;  /* 0x000001fd1c1d7824 */ /* 0x000fe200078e02ff */
[----:B0-----:R-:W-:-:S05]  /*a1ac0*/  LEA.HI.X.SX32 R7, R11, R3, 0x1, P5 ;  /* 0x000000030b077211 */ /* 0x001fca00028f0eff */
[----:B------:R0:W-:Y:S01]  /*a1ad0*/  STL.64 [R1+0x308], R6 ;  /* 0x0003080601007387 */ /* 0x0001e20000100a00 */
[----:B------:R-:W-:Y:S01]  /*a1ae0*/  FFMA R11, R24, 0.69314718246459960938, R26 ;  /* 0x3f317218180b7823 */ /* 0x000fe2000000001a */
[----:B0-----:R-:W-:-:S04]  /*a1af0*/  IADD3 R6, P5, R19, R2, RZ ;  /* 0x0000000213067210 */ /* 0x001fc80007fbe0ff */
[----:B------:R-:W-:-:S05]  /*a1b00*/  LEA.HI.X.SX32 R7, R29, R3, 0x1, P5 ;  /* 0x000000031d077211 */ /* 0x000fca00028f0eff */
[----:B------:R-:W-:Y:S01]  /*a1b10*/  STL.64 [R1+0x300], R6 ;  /* 0x0003000601007387 */ /* 0x000fe20000100a00 */
[----:B------:R0:W-:Y:S03]  /*a1b20*/  STL.64 [R1+0x25c8], R10 ;  /* 0x0025c80a01007387 */ /* 0x0001e60000100a00 */
[----:B0-----:R-:W2:Y:S01]  /*a1b30*/  LDL.LU R10, [R1+0x230] ;  /* 0x00023000010a7983 */ /* 0x001ea20000300800 */
[----:B------:R-:W2:Y:S02]  /*a1b40*/  LDL.LU R11, [R1+0x1f0] ;  /* 0x0001f000010b7983 */ /* 0x000ea40000300800 */
[----:B------:R-:W-:-:S05]  /*a1b50*/  IMAD R23, R28, 0x3fc, RZ ;  /* 0x000003fc1c177824 */ /* 0x000fca00078e02ff */
[----:B------:R-:W-:Y:S01]  /*a1b60*/  IADD3 R6, P5, R23, R2, RZ ;  /* 0x0000000217067210 */ /* 0x000fe20007fbe0ff */
[----:B------:R-:W-:Y:S02]  /*a1b70*/  F2FP.BF16.PACK_AB R23, R27, R25 ;  /* 0x000000191b17723e */ /* 0x000fe400000010ff */
[----:B------:R-:W-:-:S05]  /*a1b80*/  IMAD R25, R28, 0x1fe, RZ ;  /* 0x000001fe1c197824 */ /* 0x000fca00078e02ff */
[----:B------:R-:W-:-:S05]  /*a1b90*/  LEA.HI.X.SX32 R7, R25, R3, 0x1, P5 ;  /* 0x0000000319077211 */ /* 0x000fca00028f0eff */
[----:B------:R-:W-:Y:S04]  /*a1ba0*/  STL.64 [R1+0x2d8], R6 ;  /* 0x0002d80601007387 */ /* 0x000fe80000100a00 */
        /* <DEDUP_REMOVED lines=8> */
[----:B--2---:R0:W-:Y:S04]  /*a1c30*/  STL [R1+0x2bc0], R10 ;  /* 0x002bc00a01007387 */ /* 0x0041e80000100800 */
[----:B0-----:R-:W2:Y:S01]  /*a1c40*/  LDL.LU R10, [R1+0x280] ;  /* 0x00028000010a7983 */ /* 0x001ea20000300800 */
[----:B------:R0:W-:Y:S03]  /*a1c50*/  STL [R1+0x2ba8], R11 ;  /* 0x002ba80b01007387 */ /* 0x0001e60000100800 */
[----:B0-----:R-:W2:Y:S04]  /*a1c60*/  LDL.LU R11, [R1+0x240] ;  /* 0x00024000010b7983 */ /* 0x001ea80000300800 */
[----:B--2---:R0:W-:Y:S04]  /*a1c70*/  STL.64 [R1+0x2bd0], R10 ;  /* 0x002bd00a01007387 */ /* 0x0041e80000100a00 */
[----:B0-----:R-:W2:Y:S01]  /*a1c80*/  LDL.LU.64 R10, [R1+0x998] ;  /* 0x00099800010a7983 */ /* 0x001ea20000300a00 */
[----:B------:R-:W-:-:S03]  /*a1c90*/  F2FP.BF16.PACK_AB R22, R8, R9 ;  /* 0x000000090816723e */ /* 0x000fc600000010ff */
[----:B--2---:R0:W-:Y:S04]  /*a1ca0*/  STL [R1+0x2bd8], R11 ;  /* 0x002bd80b01007387 */ /* 0x0041e80000100800 */
[----:B0-----:R-:W2:Y:S01]  /*a1cb0*/  LDL.LU R11, [R1+0x2c0] ;  /* 0x0002c000010b7983 */ /* 0x001ea20000300800 */
[----:B------:R-:W3:Y:S03]  /*a1cc0*/  LDL.LU.64 R8, [R1+0x960] ;  /* 0x0009600001087983 */ /* 0x000ee60000300a00 */
[----:B---3--:R0:W-:Y:S04]  /*a1cd0*/  STL.64 [R1+0x2bb0], R8 ;  /* 0x002bb00801007387 */ /* 0x0081e80000100a00 */
[----:B0-----:R-:W3:Y:S01]  /*a1ce0*/  LDL.LU.64 R8, [R1+0x988] ;  /* 0x0009880001087983 */ /* 0x001ee20000300a00 */
[----:B------:R-:W-:-:S03]  /*a1cf0*/  F2FP.BF16.PACK_AB R19, R4, R5 ;  /* 0x000000050413723e */ /* 0x000fc600000010ff */
[----:B------:R-:W-:Y:S04]  /*a1d00*/  STS.128 [R0+0x680], R12 ;  /* 0x0006800c00007388 */ /* 0x000fe80000000c00 */
[----:B------:R-:W-:Y:S04]  /*a1d10*/  STS.128 [R0+0x780], R20 ;  /* 0x0007801400007388 */ /* 0x000fe80000000c00 */
[----:B------:R-:W-:Y:S01]  /*a1d20*/  STS.128 [R0+0x700], R16 ;  /* 0x0007001000007388 */ /* 0x000fe20000000c00 */
[----:B------:R-:W-:Y:S06]  /*a1d30*/  BAR.SYNC.DEFER_BLOCKING 0x0 ;  /* 0x0000000000007b1d */ /* 0x000fec0000010000 */
[----:B---3--:R0:W-:Y:S04]  /*a1d40*/  STL.64 [R1+0x2bb8], R8 ;  /* 0x002bb80801007387 */ /* 0x0081e80000100a00 */
[----:B0-----:R-:W3:Y:S01]  /*a1d50*/  LDL.LU.64 R8, [R1+0xe90] ;  /* 0x000e900001087983 */ /* 0x001ee20000300a00 */
[----:B------:R-:W-:-:S02]  /*a1d60*/  IMAD R4, R28, 0x3fe, RZ ;  /* 0x000003fe1c047824 */ /* 0x000fc400078e02ff */
[----:B------:R-:W-:-:S03]  /*a1d70*/  IMAD R29, R28, 0x1ff, RZ ;  /* 0x000001ff1c1d7824 */ /* 0x000fc600078e02ff */
[----:B------:R-:W-:-:S04]  /*a1d80*/  IADD3 R28, P5, R4, R2, RZ ;  /* 0x00000002041c7210 */ /* 0x000fc80007fbe0ff */
[----:B------:R-:W-:Y:S02]  /*a1d90*/  LEA.HI.X.SX32 R29, R29, R3, 0x1, P5 ;  /* 0x000000031d1d7211 */ /* 0x000fe400028f0eff */
[----:B--2---:R-:W-:Y:S01]  /*a1da0*/  PRMT R0, R11, 0x7632, R0 ;  /* 0x000076320b007816 */ /* 0x004fe20000000000 */
[----:B------:R-:W-:Y:S04]  /*a1db0*/  STG.E.U16 [R2.64], R11 ;  /* 0x0000000b02007986 */ /* 0x000fe8000c101506 */
[----:B---3--:R0:W-:Y:S04]  /*a1dc0*/  STL.64 [R1+0x2bc8], R8 ;  /* 0x002bc80801007387 */ /* 0x0081e80000100a00 */
[----:B0-----:R-:W2:Y:S01]  /*a1dd0*/  LDL.LU.64 R8, [R1+0x990] ;  /* 0x0009900001087983 */ /* 0x001ea20000300a00 */
[----:B------:R-:W3:Y:S02]  /*a1de0*/  LDL.LU.64 R6, [R1+0x958] ;  /* 0x0009580001067983 */ /* 0x000ee40000300a00 */
[----:B------:R-:W3:Y:S02]  /*a1df0*/  LDL.LU R24, [R1+0x2a0] ;  /* 0x0002a00001187983 */ /* 0x000ee40000300800 */
[----:B------:R-:W4:Y:S01]  /*a1e00*/  LDL.LU.64 R4, [R1+0xe10] ;  /* 0x000e100001047983 */ /* 0x000f220000300a00 */
[----:B------:R-:W5:Y:S01]  /*a1e10*/  LDL.LU.64 R26, [R1+0xe08] ;  /* 0x000e0800011a7983 */ /* 0x000f620000300a00 */
[----:B------:R-:W5:Y:S02]  /*a1e20*/  LDL.LU R25, [R1+0x260] ;  /* 0x0002600001197983 */ /* 0x000f640000300800 */
[----:B------:R-:W2:Y:S02]  /*a1e30*/  LDL.LU.64 R12, [R1+0x970] ;  /* 0x00097000010c7983 */ /* 0x000ea40000300a00 */
[----:B------:R-:W2:Y:S01]  /*a1e40*/  LDL.LU.64 R14, [R1+0x968] ;  /* 0x00096800010e7983 */ /* 0x000ea20000300a00 */
[----:B------:R-:W2:Y:S01]  /*a1e50*/  LDL.LU.64 R16, [R1+0xe20] ;  /* 0x000e200001107983 */ /* 0x000ea20000300a00 */
[----:B------:R-:W2:Y:S02]  /*a1e60*/  LDL.LU.64 R18, [R1+0xe18] ;  /* 0x000e180001127983 */ /* 0x000ea40000300a00 */
[----:B------:R-:W2:Y:S02]  /*a1e70*/  LDL.LU R22, [R1+0x2b0] ;  /* 0x0002b00001167983 */ /* 0x000ea40000300800 */
[----:B------:R-:W2:Y:S01]  /*a1e80*/  LDL.LU.64 R20, [R1+0xe28] ;  /* 0x000e280001147983 */ /* 0x000ea20000300a00 */
[----:B------:R-:W2:Y:S01]  /*a1e90*/  LDL.LU R23, [R1+0x270] ;  /* 0x0002700001177983 */ /* 0x000ea20000300800 */
[----:B------:R0:W-:Y:S03]  /*a1ea0*/  STL.64 [R1+0x2318], R28 ;  /* 0x0023181c01007387 */ /* 0x0001e60000100a00 */
[----:B0-----:R-:W2:Y:S01]  /*a1eb0*/  LDL.LU.64 R28, [R1+0xe30] ;  /* 0x000e3000011c7983 */ /* 0x001ea20000300a00 */
[----:B------:R-:W2:Y:S02]  /*a1ec0*/  LDL.LU R11, [R1+0x2bd8] ;  /* 0x002bd800010b7983 */ /* 0x000ea40000300800 */
[----:B------:R-:W3:Y:S01]  /*a1ed0*/  LDL.LU R3, [R1+0x200] ;  /* 0x0002000001037983 */ /* 0x000ee20000300800 */
[----:B--2---:R0:W-:Y:S04]  /*a1ee0*/  STG.E.U16 [R10.64], R0 ;  /* 0x000000000a007986 */ /* 0x0041e8000c101506 */
[----:B0-----:R-:W2:Y:S04]  /*a1ef0*/  LDL.LU.64 R10, [R1+0x2bd0] ;  /* 0x002bd000010a7983 */ /* 0x001ea80000300a00 */
[----:B--2---:R0:W-:Y:S04]  /*a1f00*/  STG.E.U16 [R8.64], R10 ;  /* 0x0000000a08007986 */ /* 0x0041e8000c101506 */
[----:B0-----:R-:W2:Y:S01]  /*a1f10*/  LDL.LU.64 R8, [R1+0x2bc8] ;  /* 0x002bc80001087983 */ /* 0x001ea20000300a00 */
[----:B------:R-:W-:-:S02]  /*a1f20*/  PRMT R2, R10, 0x7632, R2 ;  /* 0x000076320a027816 */ /* 0x000fc40000000002 */
[----:B------:R-:W3:Y:S03]  /*a1f30*/  LDL.LU R10, [R1+0x2bc0] ;  /* 0x002bc000010a7983 */ /* 0x000ee60000300800 */
[----:B--2---:R0:W-:Y:S04]  /*a1f40*/  STG.E.U16 [R8.64], R2 ;  /* 0x0000000208007986 */ /* 0x0041e8000c101506 */
[----:B0-----:R-:W2:Y:S01]  /*a1f50*/  LDL.LU.64 R8, [R1+0x2bb8] ;  /* 0x002bb80001087983 */ /* 0x001ea20000300a00 */
[----:B------:R-:W-:-:S03]  /*a1f60*/  PRMT R0, R11, 0x7632, R0 ;  /* 0x000076320b007816 */ /* 0x000fc60000000000 */
[----:B--2---:R0:W-:Y:S04]  /*a1f70*/  STG.E.U16 [R8.64], R11 ;  /* 0x0000000b08007986 */ /* 0x0041e8000c101506 */
[----:B0-----:R-:W2:Y:S01]  /*a1f80*/  LDL.LU.64 R8, [R1+0x2bb0] ;  /* 0x002bb00001087983 */ /* 0x001ea20000300a00 */
[----:B------:R-:W3:Y:S03]  /*a1f90*/  LDL.LU R11, [R1+0x2ba8] ;  /* 0x002ba800010b7983 */ /* 0x000ee60000300800 */
[----:B---3--:R0:W-:Y:S04]  /*a1fa0*/  STG.E.U16 [R10.64], R0 ;  /* 0x000000000a007986 */ /* 0x0081e8000c101506 */
[----:B0-----:R-:W3:Y:S01]  /*a1fb0*/  LDL.LU.64 R10, [R1+0x2ba0] ;  /* 0x002ba000010a7983 */ /* 0x001ee20000300a00 */
[----:B------:R-:W-:-:S03]  /*a1fc0*/  PRMT R2, R3, 0x7632, R2 ;  /* 0x0000763203027816 */ /* 0x000fc60000000002 */
[----:B---3--:R0:W-:Y:S04]  /*a1fd0*/  STG.E.U16 [R10.64], R3 ;  /* 0x000000030a007986 */ /* 0x0081e8000c101506 */
[----:B0-----:R-:W3:Y:S04]  /*a1fe0*/  LDL.LU.64 R10, [R1+0x2b98] ;  /* 0x002b9800010a7983 */ /* 0x001ee80000300a00 */
[----:B---3--:R0:W-:Y:S04]  /*a1ff0*/  STG.E.U16 [R10.64], R2 ;  /* 0x000000020a007986 */ /* 0x0081e8000c101506 */
[----:B0-----:R-:W3:Y:S01]  /*a2000*/  LDL.LU.64 R10, [R1+0x2b90] ;  /* 0x002b9000010a7983 */ /* 0x001ee20000300a00 */
[----:B------:R-:W-:-:S03]  /*a2010*/  PRMT R0, R22, 0x7632, R0 ;  /* 0x0000763216007816 */ /* 0x000fc60000000000 */
[----:B---3--:R0:W-:Y:S04]  /*a2020*/  STG.E.U16 [R10.64], R22 ;  /* 0x000000160a007986 */ /* 0x0081e8000c101506 */
[----:B0-----:R-:W3:Y:S01]  /*a2030*/  LDL.LU.64 R10, [R1+0x2b88] ;  /* 0x002b8800010a7983 */ /* 0x001ee20000300a00 */
[----:B------:R-:W-:Y:S01]  /*a2040*/  PRMT R2, R23, 0x7632, R2 ;  /* 0x0000763217027816 */ /* 0x000fe20000000002 */
[----:B------:R3:W-:Y:S02]  /*a2050*/  STG.E.U16 [R28.64], R0 ;  /* 0x000000001c007986 */ /* 0x0007e4000c101506 */
[----:B------:R-:W-:Y:S02]  /*a2060*/  STG.E.U16 [R20.64], R23 ;  /* 0x0000001714007986 */ /* 0x000fe4000c101506 */
[----:B------:R0:W-:Y:S01]  /*a2070*/  STG.E.U16 [R16.64], R2 ;  /* 0x0000000210007986 */ /* 0x0001e2000c101506 */
[----:B---3--:R-:W-:-:S03]  /*a2080*/  PRMT R0, R10, 0x7632, R0 ;  /* 0x000076320a007816 */ /* 0x008fc60000000000 */
[----:B------:R-:W-:Y:S01]  /*a2090*/  STG.E.U16 [R18.64], R10 ;  /* 0x0000000a12007986 */ /* 0x000fe2000c101506 */
[----:B0-----:R-:W-:-:S03]  /*a20a0*/  PRMT R2, R11, 0x7632, R2 ;  /* 0x000076320b027816 */ /* 0x001fc60000000002 */
[----:B------:R0:W-:Y:S01]  /*a20b0*/  STG.E.U16 [R12.64], R0 ;  /* 0x000000000c007986 */ /* 0x0001e2000c101506 */
[----:B------:R-:W-:Y:S02]  /*a20c0*/  STG.E.U16 [R14.64], R11 ;  /* 0x0000000b0e007986 */ /* 0x000fe4000c101506 */
[----:B--2---:R-:W-:Y:S02]  /*a20d0*/  STG.E.U16 [R8.64], R2 ;  /* 0x0000000208007986 */ /* 0x004fe4000c101506 */
[----:B------:R-:W-:Y:S01]  /*a20e0*/  STG.E.U16 [R6.64], R24 ;  /* 0x0000001806007986 */ /* 0x000fe2000c101506 */
[----:B0-----:R-:W-:-:S05]  /*a20f0*/  PRMT R0, R24, 0x7632, R0 ;  /* 0x0000763218007816 */ /* 0x001fca0000000000 */
[----:B----4-:R-:W-:Y:S01]  /*a2100*/  STG.E.U16 [R4.64], R0 ;  /* 0x0000000004007986 */ /* 0x010fe2000c101506 */
[----:B-----5:R0:W-:Y:S03]  /*a2110*/  STG.E.U16 [R26.64], R25 ;  /* 0x000000191a007986 */ /* 0x0201e6000c101506 */
[----:B0-----:R-:W2:Y:S01]  /*a2120*/  LDL.LU.64 R26, [R1+0xe00] ;  /* 0x000e0000011a7983 */ /* 0x001ea20000300a00 */
[----:B------:R-:W3:Y:S03]  /*a2130*/  LDL.LU R3, [R1+0x210] ;  /* 0x0002100001037983 */ /* 0x000ee60000300800 */
[----:B---3--:R0:W-:Y:S04]  /*a2140*/  STL [R1+0x2b30], R3 ;  /* 0x002b300301007387 */ /* 0x0081e80000100800 */
[----:B0-----:R-:W3:Y:S04]  /*a2150*/  LDL.LU R3, [R1+0x250] ;  /* 0x0002500001037983 */ /* 0x001ee80000300800 */
[----:B---3--:R0:W-:Y:S04]  /*a2160*/  STL [R1+0x2b48], R3 ;  /* 0x002b480301007387 */ /* 0x0081e80000100800 */
[----:B0-----:R-:W3:Y:S04]  /*a2170*/  LDL.LU R3, [R1+0x290] ;  /* 0x0002900001037983 */ /* 0x001ee80000300800 */
[----:B---3--:R0:W-:Y:S04]  /*a2180*/  STL [R1+0x2b60], R3 ;  /* 0x002b600301007387 */ /* 0x0081e80000100800 */
[----:B0-----:R-:W3:Y:S04]  /*a2190*/  LDL.LU R3, [R1+0x1e0] ;  /* 0x0001e00001037983 */ /* 0x001ee80000300800 */
[----:B---3--:R0:W-:Y:S04]  /*a21a0*/  STL [R1+0x2b78], R3 ;  /* 0x002b780301007387 */ /* 0x0081e80000100800 */
[----:B0-----:R-:W3:Y:S01]  /*a21b0*/  LDL.LU R3, [R1+0x220] ;  /* 0x0002200001037983 */ /* 0x001ee20000300800 */
[----:B------:R-:W4:Y:S02]  /*a21c0*/  LDL.LU R22, [R1+0x1d0] ;  /* 0x0001d00001167983 */ /* 0x000f240000300800 */
[----:B------:R-:W5:Y:S02]  /*a21d0*/  LDL.LU.64 R28, [R1+0x928] ;  /* 0x00092800011c7983 */ /* 0x000f640000300a00 */
[----:B-----5:R0:W-:Y:S04]  /*a21e0*/  STL.64 [R1+0x2b10], R28 ;  /* 0x002b101c01007387 */ /* 0x0201e80000100a00 */
[----:B0-----:R-:W5:Y:S04]  /*a21f0*/  LDL.LU.64 R28, [R1+0x930] ;  /* 0x00093000011c7983 */ /* 0x001f680000300a00 */
        /* <DEDUP_REMOVED lines=17> */
[----:B0-----:R-:W5:Y:S01]  /*a2310*/  LDL.LU.64 R28, [R1+0xdf0] ;  /* 0x000df000011c7983 */ /* 0x001f620000300a00 */
[----:B------:R-:W-:-:S03]  /*a2320*/  PRMT R2, R25, 0x7632, R2 ;  /* 0x0000763219027816 */ /* 0x000fc60000000002 */
[----:B-----5:R0:W-:Y:S04]  /*a2330*/  STL.64 [R1+0x2b80], R28 ;  /* 0x002b801c01007387 */ /* 0x0201e80000100a00 */
[----:B0-----:R-:W3:Y:S01]  /*a2340*/  LDL.LU.64 R28, [R1+0xdf8] ;  /* 0x000df800011c7983 */ /* 0x001ee20000300a00 */
[----:B------:R-:W5:Y:S02]  /*a2350*/  LDL.LU.64 R20, [R1+0x920] ;  /* 0x0009200001147983 */ /* 0x000f640000300a00 */
[----:B------:R-:W4:Y:S02]  /*a2360*/  LDL.LU R23, [R1+0x2c4] ;  /* 0x0002c40001177983 */ /* 0x000f240000300800 */
[----:B------:R-:W4:Y:S01]  /*a2370*/  LDL.LU.64 R16, [R1+0xdd0] ;  /* 0x000dd00001107983 */ /* 0x000f220000300a00 */
[----:B------:R-:W4:Y:S01]  /*a2380*/  LDL.LU.64 R18, [R1+0xdc8] ;  /* 0x000dc80001127983 */ /* 0x000f220000300a00 */
[----:B------:R-:W4:Y:S02]  /*a2390*/  LDL.LU R10, [R1+0x284] ;  /* 0x00028400010a7983 */ /* 0x000f240000300800 */
[----:B------:R-:W4:Y:S02]  /*a23a0*/  LDL.LU.64 R12, [R1+0xdc0] ;  /* 0x000dc000010c7983 */ /* 0x000f240000300a00 */
[----:B------:R-:W4:Y:S01]  /*a23b0*/  LDL.LU.64 R14, [R1+0xdb8] ;  /* 0x000db800010e7983 */ /* 0x000f220000300a00 */
[----:B------:R-:W4:Y:S01]  /*a23c0*/  LDL.LU R11, [R1+0x244] ;  /* 0x00024400010b7983 */ /* 0x000f220000300800 */
[----:B------:R-:W4:Y:S02]  /*a23d0*/  LDL.LU.64 R8, [R1+0xdb0] ;  /* 0x000db00001087983 */ /* 0x000f240000300a00 */
[----:B------:R-:W4:Y:S02]  /*a23e0*/  LDL.LU.64 R6, [R1+0xda8] ;  /* 0x000da80001067983 */ /* 0x000f240000300a00 */
[----:B------:R-:W4:Y:S01]  /*a23f0*/  LDL.LU R24, [R1+0x204] ;  /* 0x0002040001187983 */ /* 0x000f220000300800 */
[----:B------:R-:W4:Y:S04]  /*a2400*/  LDL.LU R25, [R1+0x2b4] ;  /* 0x0002b40001197983 */ /* 0x000f280000300800 */
[----:B--2---:R0:W-:Y:S01]  /*a2410*/  STG.E.U16 [R26.64], R2 ;  /* 0x000000021a007986 */ /* 0x0041e2000c101506 */
[----:B------:R-:W2:Y:S03]  /*a2420*/  LDL.LU.64 R4, [R1+0xda0] ;  /* 0x000da00001047983 */ /* 0x000ea60000300a00 */
[----:B0-----:R-:W2:Y:S04]  /*a2430*/  LDL.LU.64 R26, [R1+0xd98] ;  /* 0x000d9800011a7983 */ /* 0x001ea80000300a00 */
[----:B---3--:R0:W-:Y:S04]  /*a2440*/  STG.E.U16 [R28.64], R3 ;  /* 0x000000031c007986 */ /* 0x0081e8000c101506 */
[----:B0-----:R-:W3:Y:S01]  /*a2450*/  LDL.LU.64 R28, [R1+0x2b80] ;  /* 0x002b8000011c7983 */ /* 0x001ee20000300a00 */
[----:B------:R-:W-:-:S02]  /*a2460*/  PRMT R0, R3, 0x7632, R0 ;  /* 0x0000763203007816 */ /* 0x000fc40000000000 */
[----:B------:R-:W2:Y:S03]  /*a2470*/  LDL.LU R3, [R1+0x2b78] ;  /* 0x002b780001037983 */ /* 0x000ea60000300800 */
[----:B---3--:R0:W-:Y:S04]  /*a2480*/  STG.E.U16 [R28.64], R0 ;  /* 0x000000001c007986 */ /* 0x0081e8000c101506 */
[----:B0-----:R-:W3:Y:S01]  /*a2490*/  LDL.LU.64 R28, [R1+0x2b70] ;  /* 0x002b7000011c7983 */ /* 0x001ee20000300a00 */
[----:B--2---:R-:W-:-:S03]  /*a24a0*/  PRMT R2, R3, 0x7632, R2 ;  /* 0x0000763203027816 */ /* 0x004fc60000000002 */
[----:B---3--:R0:W-:Y:S04]  /*a24b0*/  STG.E.U16 [R28.64], R3 ;  /* 0x000000031c007986 */ /* 0x0081e8000c101506 */
[----:B0-----:R-:W2:Y:S01]  /*a24c0*/  LDL.LU.64 R28, [R1+0x2b68] ;  /* 0x002b6800011c7983 */ /* 0x001ea20000300a00 */
[----:B------:R-:W3:Y:S03]  /*a24d0*/  LDL.LU R3, [R1+0x2b60] ;  /* 0x002b600001037983 */ /* 0x000ee60000300800 */
[----:B--2---:R0:W-:Y:S04]  /*a24e0*/  STG.E.U16 [R28.64], R2 ;  /* 0x000000021c007986 */ /* 0x0041e8000c101506 */
[----:B0-----:R-:W2:Y:S01]  /*a24f0*/  LDL.LU.64 R28, [R1+0x2b58] ;  /* 0x002b5800011c7983 */ /* 0x001ea20000300a00 */
[----:B---3--:R-:W-:-:S03]  /*a2500*/  PRMT R0, R3, 0x7632, R0 ;  /* 0x0000763203007816 */ /* 0x008fc60000000000 */
[----:B--2---:R0:W-:Y:S04]  /*a2510*/  STG.E.U16 [R28.64], R3 ;  /* 0x000000031c007986 */ /* 0x0041e8000c101506 */
        /* <DEDUP_REMOVED lines=12> */
[----:B0-----:R-:W2:Y:S04]  /*a25e0*/  LDL.LU.64 R28, [R1+0x2b20] ;  /* 0x002b2000011c7983 */ /* 0x001ea80000300a00 */
[----:B--2---:R0:W-:Y:S04]  /*a25f0*/  STG.E.U16 [R28.64], R0 ;  /* 0x000000001c007986 */ /* 0x0041e8000c101506 */
[----:B0-----:R-:W2:Y:S01]  /*a2600*/  LDL.LU.64 R28, [R1+0x2b18] ;  /* 0x002b1800011c7983 */ /* 0x001ea20000300a00 */
[----:B----4-:R-:W-:-:S03]  /*a2610*/  PRMT R2, R22, 0x7632, R2 ;  /* 0x0000763216027816 */ /* 0x010fc60000000002 */
[----:B--2---:R0:W-:Y:S04]  /*a2620*/  STG.E.U16 [R28.64], R22 ;  /* 0x000000161c007986 */ /* 0x0041e8000c101506 */
[----:B0-----:R-:W2:Y:S01]  /*a2630*/  LDL.LU.64 R28, [R1+0x2b10] ;  /* 0x002b1000011c7983 */ /* 0x001ea20000300a00 */
[----:B------:R-:W-:-:S03]  /*a2640*/  PRMT R0, R23, 0x7632, R0 ;  /* 0x0000763217007816 */ /* 0x000fc60000000000 */
[----:B--2---:R0:W-:Y:S01]  /*a2650*/  STG.E.U16 [R28.64], R2 ;  /* 0x000000021c007986 */ /* 0x0041e2000c101506 */
[----:B-----5:R-:W-:Y:S02]  /*a2660*/  STG.E.U16 [R20.64], R23 ;  /* 0x0000001714007986 */ /* 0x020fe4000c101506 */
[----:B------:R1:W-:Y:S02]  /*a2670*/  STG.E.U16 [R16.64], R0 ;  /* 0x0000000010007986 */ /* 0x0003e4000c101506 */
[----:B------:R-:W-:Y:S01]  /*a2680*/  STG.E.U16 [R18.64], R10 ;  /* 0x0000000a12007986 */ /* 0x000fe2000c101506 */
[----:B0-----:R-:W-:Y:S02]  /*a2690*/  PRMT R2, R10, 0x7632, R2 ;  /* 0x000076320a027816 */ /* 0x001fe40000000002 */
[----:B-1----:R-:W-:-:S03]  /*a26a0*/  PRMT R0, R11, 0x7632, R0 ;  /* 0x000076320b007816 */ /* 0x002fc60000000000 */
[----:B------:R0:W-:Y:S01]  /*a26b0*/  STG.E.U16 [R12.64], R2 ;  /* 0x000000020c007986 */ /* 0x0001e2000c101506 */
[----:B------:R-:W-:Y:S02]  /*a26c0*/  STG.E.U16 [R14.64], R11 ;  /* 0x0000000b0e007986 */ /* 0x000fe4000c101506 */
[----:B------:R-:W-:Y:S02]  /*a26d0*/  STG.E.U16 [R8.64], R0 ;  /* 0x0000000008007986 */ /* 0x000fe4000c101506 */
[----:B------:R-:W-:Y:S01]  /*a26e0*/  STG.E.U16 [R6.64], R24 ;  /* 0x0000001806007986 */ /* 0x000fe2000c101506 */
[----:B0-----:R-:W-:-:S05]  /*a26f0*/  PRMT R2, R24, 0x7632, R2 ;  /* 0x0000763218027816 */ /* 0x001fca0000000002 */
[----:B------:R-:W-:Y:S01]  /*a2700*/  STG.E.U16 [R4.64], R2 ;  /* 0x0000000204007986 */ /* 0x000fe2000c101506 */
[----:B------:R0:W-:Y:S03]  /*a2710*/  STG.E.U16 [R26.64], R25 ;  /* 0x000000191a007986 */ /* 0x0001e6000c101506 */
        /* <DEDUP_REMOVED lines=41> */
[----:B------:R-:W4:Y:S01]  /*a29b0*/  LDL.LU R11, [R1+0x254] ;  /* 0x00025400010b7983 */ /* 0x000f220000300800 */
[----:B------:R-:W4:Y:S01]  /*a29c0*/  LDL.LU R24, [R1+0x214] ;  /* 0x0002140001187983 */ /* 0x000f220000300800 */
[----:B------:R-:W4:Y:S02]  /*a29d0*/  LDL.LU.64 R14, [R1+0x8e0] ;  /* 0x0008e000010e7983 */ /* 0x000f240000300a00 */
[----:B------:R-:W4:Y:S02]  /*a29e0*/  LDL.LU.64 R8, [R1+0x8d8] ;  /* 0x0008d80001087983 */ /* 0x000f240000300a00 */
[----:B------:R-:W4:Y:S01]  /*a29f0*/  LDL.LU.64 R6, [R1+0x8d0] ;  /* 0x0008d00001067983 */ /* 0x000f220000300a00 */
[----:B--2---:R0:W-:Y:S04]  /*a2a00*/  STG.E.U16 [R26.64], R0 ;  /* 0x000000001a007986 */ /* 0x0041e8000c101506 */
[----:B------:R-:W2:Y:S04]  /*a2a10*/  LDL.LU.64 R4, [R1+0x8c8] ;  /* 0x0008c80001047983 */ /* 0x000ea80000300a00 */
[----:B0-----:R-:W2:Y:S01]  /*a2a20*/  LDL.LU.64 R26, [R1+0x8c0] ;  /* 0x0008c000011a7983 */ /* 0x001ea20000300a00 */
[----:B------:R-:W2:Y:S03]  /*a2a30*/  LDL.LU R25, [R1+0x1d4] ;  /* 0x0001d40001197983 */ /* 0x000ea60000300800 */
        /* <DEDUP_REMOVED lines=617> */
[----:B------:R1:W-:Y:S02]  /*a50d0*/  STG.E.U16 [R8.64], R2 ;  /* 0x0000000208007986 */ /* 0x0003e4000c101506 */
[----:B------:R2:W-:Y:S01]  /*a50e0*/  STG.E.U16 [R6.64], R24 ;  /* 0x0000001806007986 */ /* 0x0005e2000c101506 */
[----:B0-----:R-:W-:Y:S02]  /*a50f0*/  PRMT R0, R24, 0x7632, R0 ;  /* 0x0000763218007816 */ /* 0x001fe40000000000 */
[----:B-1----:R-:W-:Y:S01]  /*a5100*/  PRMT R2, R25, 0x7632, R2 ;  /* 0x0000763219027816 */ /* 0x002fe20000000002 */
[----:B--2---:R-:W2:Y:S04]  /*a5110*/  LDL.LU.64 R6, [R1+0xec8] ;  /* 0x000ec80001067983 */ /* 0x004ea80000300a00 */
[----:B------:R0:W-:Y:S01]  /*a5120*/  STG.E.U16 [R4.64], R0 ;  /* 0x0000000004007986 */ /* 0x0001e2000c101506 */
[----:B------:R1:W-:Y:S03]  /*a5130*/  STG.E.U16 [R26.64], R25 ;  /* 0x000000191a007986 */ /* 0x0003e6000c101506 */
[----:B0-----:R-:W3:Y:S01]  /*a5140*/  LDL.LU.64 R4, [R1+0xec0] ;  /* 0x000ec00001047983 */ /* 0x001ee20000300a00 */
[----:B-1----:R-:W4:Y:S02]  /*a5150*/  LDL.LU R25, [R1+0x148] ;  /* 0x0001480001197983 */ /* 0x002f240000300800 */
[----:B------:R-:W5:Y:S02]  /*a5160*/  LDL.LU R3, [R1+0x138] ;  /* 0x0001380001037983 */ /* 0x000f640000300800 */
[----:B-----5:R0:W-:Y:S04]  /*a5170*/  STL [R1+0x2780], R3 ;  /* 0x0027800301007387 */ /* 0x0201e80000100800 */
[----:B0-----:R-:W5:Y:S04]  /*a5180*/  LDL.LU R3, [R1+0x178] ;  /* 0x0001780001037983 */ /* 0x001f680000300800 */
[----:B-----5:R0:W-:Y:S04]  /*a5190*/  STL [R1+0x2798], R3 ;  /* 0x0027980301007387 */ /* 0x0201e80000100800 */
[----:B0-----:R-:W5:Y:S04]  /*a51a0*/  LDL.LU R3, [R1+0x1b8] ;  /* 0x0001b80001037983 */ /* 0x001f680000300800 */
[----:B-----5:R0:W-:Y:S04]  /*a51b0*/  STL [R1+0x27b0], R3 ;  /* 0x0027b00301007387 */ /* 0x0201e80000100800 */
[----:B0-----:R-:W5:Y:S01]  /*a51c0*/  LDL.LU R3, [R1+0x108] ;  /* 0x0001080001037983 */ /* 0x001f620000300800 */
[----:B------:R-:W2:Y:S02]  /*a51d0*/  LDL.LU R20, [R1+0x98] ;  /* 0x0000980001147983 */ /* 0x000ea40000300800 */
[----:B------:R-:W2:Y:S02]  /*a51e0*/  LDL.LU.64 R28, [R1+0x7b0] ;  /* 0x0007b000011c7983 */ /* 0x000ea40000300a00 */
        /* <DEDUP_REMOVED lines=19> */
[----:B0-----:R-:W2:Y:S01]  /*a5320*/  LDL.LU.64 R28, [R1+0xed8] ;  /* 0x000ed800011c7983 */ /* 0x001ea20000300a00 */
[----:B----4-:R-:W-:-:S03]  /*a5330*/  PRMT R0, R25, 0x7632, R0 ;  /* 0x0000763219007816 */ /* 0x010fc60000000000 */
[----:B------:R-:W-:Y:S04]  /*a5340*/  STG.E.U16 [R6.64], R2 ;  /* 0x0000000206007986 */ /* 0x000fe8000c101506 */
[----:B--2---:R0:W-:Y:S04]  /*a5350*/  STL.64 [R1+0x27c0], R28 ;  /* 0x0027c01c01007387 */ /* 0x0041e80000100a00 */
[----:B0-----:R-:W2:Y:S01]  /*a5360*/  LDL.LU.64 R28, [R1+0xeb8] ;  /* 0x000eb800011c7983 */ /* 0x001ea20000300a00 */
[----:B------:R-:W4:Y:S02]  /*a5370*/  LDL.LU R21, [R1+0x1a8] ;  /* 0x0001a80001157983 */ /* 0x000f240000300800 */
[----:B------:R-:W4:Y:S02]  /*a5380*/  LDL.LU.64 R22, [R1+0x7a8] ;  /* 0x0007a80001167983 */ /* 0x000f240000300a00 */
[----:B------:R-:W4:Y:S01]  /*a5390*/  LDL.LU.64 R16, [R1+0x770] ;  /* 0x0007700001107983 */ /* 0x000f220000300a00 */
[----:B------:R-:W4:Y:S01]  /*a53a0*/  LDL.LU R14, [R1+0x168] ;  /* 0x00016800010e7983 */ /* 0x000f220000300800 */
[----:B------:R-:W4:Y:S02]  /*a53b0*/  LDL.LU.64 R18, [R1+0x768] ;  /* 0x0007680001127983 */ /* 0x000f240000300a00 */
[----:B------:R-:W4:Y:S02]  /*a53c0*/  LDL.LU.64 R12, [R1+0x760] ;  /* 0x00076000010c7983 */ /* 0x000f240000300a00 */
[----:B------:R-:W4:Y:S01]  /*a53d0*/  LDL.LU R15, [R1+0x128] ;  /* 0x00012800010f7983 */ /* 0x000f220000300800 */
[----:B------:R-:W4:Y:S01]  /*a53e0*/  LDL.LU.64 R10, [R1+0x758] ;  /* 0x00075800010a7983 */ /* 0x000f220000300a00 */
[----:B------:R-:W4:Y:S02]  /*a53f0*/  LDL.LU R27, [R1+0x78] ;  /* 0x00007800011b7983 */ /* 0x000f240000300800 */
[----:B------:R-:W4:Y:S02]  /*a5400*/  LDL.LU R26, [R1+0x198] ;  /* 0x00019800011a7983 */ /* 0x000f240000300800 */
[----:B------:R-:W4:Y:S01]  /*a5410*/  LDL.LU.64 R8, [R1+0x730] ;  /* 0x0007300001087983 */ /* 0x000f220000300a00 */
[----:B---3--:R0:W-:Y:S04]  /*a5420*/  STG.E.U16 [R4.64], R25 ;  /* 0x0000001904007986 */ /* 0x0081e8000c101506 */
[----:B------:R-:W3:Y:S04]  /*a5430*/  LDL.LU.64 R6, [R1+0x728] ;  /* 0x0007280001067983 */ /* 0x000ee80000300a00 */
[----:B0-----:R-:W3:Y:S01]  /*a5440*/  LDL.LU.64 R4, [R1+0x720] ;  /* 0x0007200001047983 */ /* 0x001ee20000300a00 */
[----:B------:R-:W3:Y:S03]  /*a5450*/  LDL.LU.64 R24, [R1+0x718] ;  /* 0x0007180001187983 */ /* 0x000ee60000300a00 */
[----:B--2---:R0:W-:Y:S04]  /*a5460*/  STG.E.U16 [R28.64], R0 ;  /* 0x000000001c007986 */ /* 0x0041e8000c101506 */
[----:B0-----:R-:W2:Y:S01]  /*a5470*/  LDL.LU.64 R28, [R1+0x27c0] ;  /* 0x0027c000011c7983 */ /* 0x001ea20000300a00 */
[----:B-----5:R-:W-:-:S03]  /*a5480*/  PRMT R2, R3, 0x7632, R2 ;  /* 0x0000763203027816 */ /* 0x020fc60000000002 */
[----:B--2---:R0:W-:Y:S04]  /*a5490*/  STG.E.U16 [R28.64], R3 ;  /* 0x000000031c007986 */ /* 0x0041e8000c101506 */
[----:B0-----:R-:W2:Y:S01]  /*a54a0*/  LDL.LU.64 R28, [R1+0x27b8] ;  /* 0x0027b800011c7983 */ /* 0x001ea20000300a00 */
[----:B------:R-:W5:Y:S03]  /*a54b0*/  LDL.LU R3, [R1+0x27b0] ;  /* 0x0027b00001037983 */ /* 0x000f660000300800 */
        /* <DEDUP_REMOVED lines=16> */
[----:B0-----:R-:W2:Y:S04]  /*a55c0*/  LDL.LU.64 R28, [R1+0x2770] ;  /* 0x00277000011c7983 */ /* 0x001ea80000300a00 */
[----:B--2---:R0:W-:Y:S04]  /*a55d0*/  STG.E.U16 [R28.64], R0 ;  /* 0x000000001c007986 */ /* 0x0041e8000c101506 */
[----:B0-----:R-:W2:Y:S01]  /*a55e0*/  LDL.LU.64 R28, [R1+0x2768] ;  /* 0x00276800011c7983 */ /* 0x001ea20000300a00 */
[----:B------:R-:W-:-:S03]  /*a55f0*/  PRMT R2, R20, 0x7632, R2 ;  /* 0x0000763214027816 */ /* 0x000fc60000000002 */
[----:B--2---:R0:W-:Y:S04]  /*a5600*/  STG.E.U16 [R28.64], R20 ;  /* 0x000000141c007986 */ /* 0x0041e8000c101506 */
[----:B0-----:R-:W2:Y:S01]  /*a5610*/  LDL.LU.64 R28, [R1+0x2760] ;  /* 0x00276000011c7983 */ /* 0x001ea20000300a00 */
[----:B----4-:R-:W-:-:S03]  /*a5620*/  PRMT R0, R21, 0x7632, R0 ;  /* 0x0000763215007816 */ /* 0x010fc60000000000 */
[----:B--2---:R0:W-:Y:S04]  /*a5630*/  STG.E.U16 [R28.64], R2 ;  /* 0x000000021c007986 */ /* 0x0041e8000c101506 */
[----:B0-----:R-:W2:Y:S01]  /*a5640*/  LDL.LU.64 R28, [R1+0x2758] ;  /* 0x00275800011c7983 */ /* 0x001ea20000300a00 */
[----:B------:R-:W-:-:S03]  /*a5650*/  PRMT R2, R14, 0x7632, R2 ;  /* 0x000076320e027816 */ /* 0x000fc60000000002 */
[----:B--2---:R-:W-:Y:S01]  /*a5660*/  STG.E.U16 [R28.64], R21 ;  /* 0x000000151c007986 */ /* 0x004fe2000c101506 */
[----:B------:R0:W-:Y:S02]  /*a5670*/  STG.E.U16 [R22.64], R0 ;  /* 0x0000000016007986 */ /* 0x0001e4000c101506 */
[----:B------:R-:W-:Y:S02]  /*a5680*/  STG.E.U16 [R16.64], R14 ;  /* 0x0000000e10007986 */ /* 0x000fe4000c101506 */
[----:B------:R1:W-:Y:S01]  /*a5690*/  STG.E.U16 [R18.64], R2 ;  /* 0x0000000212007986 */ /* 0x0003e2000c101506 */
[----:B------:R-:W-:Y:S01]  /*a56a0*/  STG.E.U16 [R12.64], R15 ;  /* 0x0000000f0c007986 */ /* 0x000fe2000c101506 */
[----:B0-----:R-:W-:Y:S02]  /*a56b0*/  PRMT R0, R15, 0x7632, R0 ;  /* 0x000076320f007816 */ /* 0x001fe40000000000 */
[----:B-1----:R-:W-:-:S03]  /*a56c0*/  PRMT R2, R27, 0x7632, R2 ;  /* 0x000076321b027816 */ /* 0x002fc60000000002 */
[----:B------:R0:W-:Y:S01]  /*a56d0*/  STG.E.U16 [R10.64], R0 ;  /* 0x000000000a007986 */ /* 0x0001e2000c101506 */
[----:B------:R-:W-:Y:S02]  /*a56e0*/  STG.E.U16 [R8.64], R27 ;  /* 0x0000001b08007986 */ /* 0x000fe4000c101506 */
[----:B---3--:R-:W-:Y:S02]  /*a56f0*/  STG.E.U16 [R6.64], R2 ;  /* 0x0000000206007986 */ /* 0x008fe4000c101506 */
[----:B------:R1:W-:Y:S01]  /*a5700*/  STG.E.U16 [R4.64], R26 ;  /* 0x0000001a04007986 */ /* 0x0003e2000c101506 */
[----:B0-----:R-:W-:Y:S02]  /*a5710*/  PRMT R0, R26, 0x7632, R0 ;  /* 0x000076321a007816 */ /* 0x001fe40000000000 */
[----:B-1----:R-:W2:Y:S04]  /*a5720*/  LDL.LU.64 R26, [R1+0x710] ;  /* 0x00071000011a7983 */ /* 0x002ea80000300a00 */
[----:B------:R0:W-:Y:S04]  /*a5730*/  STG.E.U16 [R24.64], R0 ;  /* 0x0000000018007986 */ /* 0x0001e8000c101506 */
[----:B0-----:R-:W3:Y:S01]  /*a5740*/  LDL.LU R25, [R1+0x158] ;  /* 0x0001580001197983 */ /* 0x001ee20000300800 */
[----:B------:R-:W4:Y:S03]  /*a5750*/  LDL.LU R3, [R1+0x14c] ;  /* 0x00014c0001037983 */ /* 0x000f260000300800 */
[----:B----4-:R0:W-:Y:S04]  /*a5760*/  STL [R1+0x26f8], R3 ;  /* 0x0026f80301007387 */ /* 0x0101e80000100800 */
[----:B0-----:R-:W4:Y:S04]  /*a5770*/  LDL.LU R3, [R1+0x18c] ;  /* 0x00018c0001037983 */ /* 0x001f280000300800 */
[----:B----4-:R0:W-:Y:S04]  /*a5780*/  STL [R1+0x2710], R3 ;  /* 0x0027100301007387 */ /* 0x0101e80000100800 */
[----:B0-----:R-:W4:Y:S04]  /*a5790*/  LDL.LU R3, [R1+0x1cc] ;  /* 0x0001cc0001037983 */ /* 0x001f280000300800 */
[----:B----4-:R0:W-:Y:S04]  /*a57a0*/  STL [R1+0x2728], R3 ;  /* 0x0027280301007387 */ /* 0x0101e80000100800 */
[----:B0-----:R-:W4:Y:S04]  /*a57b0*/  LDL.LU R3, [R1+0x68] ;  /* 0x0000680001037983 */ /* 0x001f280000300800 */
[----:B----4-:R0:W-:Y:S04]  /*a57c0*/  STL [R1+0x2740], R3 ;  /* 0x0027400301007387 */ /* 0x0101e80000100800 */
[----:B0-----:R-:W4:Y:S01]  /*a57d0*/  LDL.LU R3, [R1+0x118] ;  /* 0x0001180001037983 */ /* 0x001f220000300800 */
[----:B------:R-:W5:Y:S03]  /*a57e0*/  LDL.LU.64 R28, [R1+0x630] ;  /* 0x00063000011c7983 */ /* 0x000f660000300a00 */
        /* <DEDUP_REMOVED lines=20> */
[----:B---3--:R-:W-:-:S03]  /*a5930*/  PRMT R2, R25, 0x7632, R2 ;  /* 0x0000763219027816 */ /* 0x008fc60000000002 */
[----:B--2---:R-:W-:Y:S04]  /*a5940*/  STG.E.U16 [R26.64], R25 ;  /* 0x000000191a007986 */ /* 0x004fe8000c101506 */
[----:B-----5:R0:W-:Y:S04]  /*a5950*/  STL.64 [R1+0x2750], R28 ;  /* 0x0027501c01007387 */ /* 0x0201e80000100a00 */
[----:B0-----:R-:W2:Y:S01]  /*a5960*/  LDL.LU.64 R28, [R1+0x708] ;  /* 0x00070800011c7983 */ /* 0x001ea20000300a00 */
[----:B------:R-:W3:Y:S02]  /*a5970*/  LDL.LU R16, [R1+0x10c] ;  /* 0x00010c0001107983 */ /* 0x000ee40000300800 */
[----:B------:R-:W5:Y:S02]  /*a5980*/  LDL.LU.64 R20, [R1+0x628] ;  /* 0x0006280001147983 */ /* 0x000f640000300a00 */
[----:B------:R-:W3:Y:S01]  /*a5990*/  LDL.LU.64 R22, [R1+0x620] ;  /* 0x0006200001167983 */ /* 0x000ee20000300a00 */
[----:B------:R-:W3:Y:S01]  /*a59a0*/  LDL.LU R17, [R1+0x1bc] ;  /* 0x0001bc0001117983 */ /* 0x000ee20000300800 */
[----:B------:R-:W3:Y:S02]  /*a59b0*/  LDL.LU.64 R18, [R1+0x618] ;  /* 0x0006180001127983 */ /* 0x000ee40000300a00 */
[----:B------:R-:W3:Y:S02]  /*a59c0*/  LDL.LU R8, [R1+0x17c] ;  /* 0x00017c0001087983 */ /* 0x000ee40000300800 */
[----:B------:R-:W3:Y:S01]  /*a59d0*/  LDL.LU R9, [R1+0x13c] ;  /* 0x00013c0001097983 */ /* 0x000ee20000300800 */
[----:B------:R-:W3:Y:S01]  /*a59e0*/  LDL.LU.64 R12, [R1+0x5f0] ;  /* 0x0005f000010c7983 */ /* 0x000ee20000300a00 */
[----:B------:R-:W3:Y:S02]  /*a59f0*/  LDL.LU.64 R14, [R1+0x5e8] ;  /* 0x0005e800010e7983 */ /* 0x000ee40000300a00 */
[----:B------:R-:W3:Y:S02]  /*a5a00*/  LDL.LU.64 R10, [R1+0x5e0] ;  /* 0x0005e000010a7983 */ /* 0x000ee40000300a00 */
[----:B------:R-:W3:Y:S01]  /*a5a10*/  LDL.LU.64 R6, [R1+0x5d8] ;  /* 0x0005d80001067983 */ /* 0x000ee20000300a00 */
[----:B------:R-:W3:Y:S01]  /*a5a20*/  LDL.LU.64 R4, [R1+0x5d0] ;  /* 0x0005d00001047983 */ /* 0x000ee20000300a00 */
[----:B------:R-:W3:Y:S02]  /*a5a30*/  LDL.LU R25, [R1+0x9c] ;  /* 0x00009c0001197983 */ /* 0x000ee40000300800 */
[----:B------:R-:W3:Y:S02]  /*a5a40*/  LDL.LU.64 R26, [R1+0x5c8] ;  /* 0x0005c800011a7983 */ /* 0x000ee40000300a00 */
[----:B------:R-:W3:Y:S01]  /*a5a50*/  LDL.LU R24, [R1+0x1ac] ;  /* 0x0001ac0001187983 */ /* 0x000ee20000300800 */
[----:B--2---:R0:W-:Y:S04]  /*a5a60*/  STG.E.U16 [R28.64], R2 ;  /* 0x000000021c007986 */ /* 0x0041e8000c101506 */
[----:B0-----:R-:W2:Y:S01]  /*a5a70*/  LDL.LU.64 R28, [R1+0x2750] ;  /* 0x00275000011c7983 */ /* 0x001ea20000300a00 */
[----:B----4-:R-:W-:-:S03]  /*a5a80*/  PRMT R0, R3, 0x7632, R0 ;  /* 0x0000763203007816 */ /* 0x010fc60000000000 */
[----:B--2---:R0:W-:Y:S04]  /*a5a90*/  STG.E.U16 [R28.64], R3 ;  /* 0x000000031c007986 */ /* 0x0041e8000c101506 */
[----:B0-----:R-:W2:Y:S01]  /*a5aa0*/  LDL.LU.64 R28, [R1+0x2748] ;  /* 0x00274800011c7983 */ /* 0x001ea20000300a00 */
[----:B------:R-:W4:Y:S03]  /*a5ab0*/  LDL.LU R3, [R1+0x2740] ;  /* 0x0027400001037983 */ /* 0x000f260000300800 */
        /* <DEDUP_REMOVED lines=23> */
[----:B---3--:R-:W-:-:S03]  /*a5c30*/  PRMT R2, R16, 0x7632, R2 ;  /* 0x0000763210027816 */ /* 0x008fc60000000002 */
[----:B--2---:R0:W-:Y:S04]  /*a5c40*/  STG.E.U16 [R28.64], R0 ;  /* 0x000000001c007986 */ /* 0x0041e8000c101506 */
[----:B0-----:R-:W2:Y:S01]  /*a5c50*/  LDL.LU.64 R28, [R1+0x26e0] ;  /* 0x0026e000011c7983 */ /* 0x001ea20000300a00 */
[----:B------:R-:W-:-:S03]  /*a5c60*/  PRMT R0, R17, 0x7632, R0 ;  /* 0x0000763211007816 */ /* 0x000fc60000000000 */
[----:B--2---:R-:W-:Y:S01]  /*a5c70*/  STG.E.U16 [R28.64], R16 ;  /* 0x000000101c007986 */ /* 0x004fe2000c101506 */
[----:B-----5:R0:W-:Y:S02]  /*a5c80*/  STG.E.U16 [R20.64], R2 ;  /* 0x0000000214007986 */ /* 0x0201e4000c101506 */
[----:B------:R-:W-:Y:S02]  /*a5c90*/  STG.E.U16 [R22.64], R17 ;  /* 0x0000001116007986 */ /* 0x000fe4000c101506 */
[----:B------:R1:W-:Y:S01]  /*a5ca0*/  STG.E.U16 [R18.64], R0 ;  /* 0x0000000012007986 */ /* 0x0003e2000c101506 */
[----:B------:R-:W-:Y:S01]  /*a5cb0*/  STG.E.U16 [R12.64], R8 ;  /* 0x000000080c007986 */ /* 0x000fe2000c101506 */
[----:B0-----:R-:W-:Y:S02]  /*a5cc0*/  PRMT R2, R8, 0x7632, R2 ;  /* 0x0000763208027816 */ /* 0x001fe40000000002 */
[----:B-1----:R-:W-:-:S03]  /*a5cd0*/  PRMT R0, R9, 0x7632, R0 ;  /* 0x0000763209007816 */ /* 0x002fc60000000000 */
[----:B------:R0:W-:Y:S01]  /*a5ce0*/  STG.E.U16 [R14.64], R2 ;  /* 0x000000020e007986 */ /* 0x0001e2000c101506 */
[----:B------:R-:W-:Y:S02]  /*a5cf0*/  STG.E.U16 [R10.64], R9 ;  /* 0x000000090a007986 */ /* 0x000fe4000c101506 */
[----:B------:R1:W-:Y:S02]  /*a5d00*/  STG.E.U16 [R6.64], R0 ;  /* 0x0000000006007986 */ /* 0x0003e4000c101506 */
[----:B------:R-:W-:Y:S01]  /*a5d10*/  STG.E.U16 [R4.64], R25 ;  /* 0x0000001904007986 */ /* 0x000fe2000c101506 */
[----:B0-----:R-:W-:Y:S01]  /*a5d20*/  PRMT R2, R25, 0x7632, R2 ;  /* 0x0000763219027816 */ /* 0x001fe20000000002 */
[----:B-1----:R-:W2:Y:S04]  /*a5d30*/  LDL.LU.64 R6, [R1+0x590] ;  /* 0x0005900001067983 */ /* 0x002ea80000300a00 */
[----:B------:R0:W-:Y:S01]  /*a5d40*/  STG.E.U16 [R26.64], R2 ;  /* 0x000000021a007986 */ /* 0x0001e2000c101506 */
[----:B------:R-:W3:Y:S03]  /*a5d50*/  LDL.LU.64 R8, [R1+0x588] ;  /* 0x0005880001087983 */ /* 0x000ee60000300a00 */
[----:B0-----:R-:W4:Y:S01]  /*a5d60*/  LDL.LU.64 R26, [R1+0x580] ;  /* 0x00058000011a7983 */ /* 0x001f220000300a00 */
[----:B------:R-:W5:Y:S02]  /*a5d70*/  LDL.LU R25, [R1+0x16c] ;  /* 0x00016c0001197983 */ /* 0x000f640000300800 */
[----:B------:R-:W2:Y:S02]  /*a5d80*/  LDL.LU.64 R4, [R1+0x4e0] ;  /* 0x0004e00001047983 */ /* 0x000ea40000300a00 */
[----:B--2---:R0:W-:Y:S04]  /*a5d90*/  STL.64 [R1+0x2678], R4 ;  /* 0x0026780401007387 */ /* 0x0041e80000100a00 */
[----:B0-----:R-:W2:Y:S04]  /*a5da0*/  LDL.LU.64 R4, [R1+0x4e8] ;  /* 0x0004e80001047983 */ /* 0x001ea80000300a00 */
[----:B--2---:R0:W-:Y:S04]  /*a5db0*/  STL [R1+0x2680], R5 ;  /* 0x0026800501007387 */ /* 0x0041e80000100800 */
[----:B0-----:R-:W2:Y:S04]  /*a5dc0*/  LDL.LU R5, [R1+0x15c] ;  /* 0x00015c0001057983 */ /* 0x001ea80000300800 */
[----:B--2---:R0:W-:Y:S04]  /*a5dd0*/  STL.64 [R1+0x2690], R4 ;  /* 0x0026900401007387 */ /* 0x0041e80000100a00 */
[----:B0-----:R-:W2:Y:S04]  /*a5de0*/  LDL.LU.64 R4, [R1+0x528] ;  /* 0x0005280001047983 */ /* 0x001ea80000300a00 */
[----:B--2---:R0:W-:Y:S04]  /*a5df0*/  STL [R1+0x26b0], R4 ;  /* 0x0026b00401007387 */ /* 0x0041e80000100800 */
[----:B0-----:R-:W2:Y:S01]  /*a5e00*/  LDL.LU R4, [R1+0x7c] ;  /* 0x00007c0001047983 */ /* 0x001ea20000300800 */
[----:B------:R0:W-:Y:S03]  /*a5e10*/  STL [R1+0x2698], R5 ;  /* 0x0026980501007387 */ /* 0x0001e60000100800 */
[----:B0-----:R-:W2:Y:S04]  /*a5e20*/  LDL.LU R5, [R1+0x19c] ;  /* 0x00019c0001057983 */ /* 0x001ea80000300800 */
[----:B--2---:R0:W-:Y:S04]  /*a5e30*/  STL.64 [R1+0x26c0], R4 ;  /* 0x0026c00401007387 */ /* 0x0041e80000100a00 */
[----:B0-----:R-:W2:Y:S04]  /*a5e40*/  LDL.LU.64 R4, [R1+0x548] ;  /* 0x0005480001047983 */ /* 0x001ea80000300a00 */
[----:B--2---:R0:W-:Y:S04]  /*a5e50*/  STL [R1+0x26c8], R5 ;  /* 0x0026c80501007387 */ /* 0x0041e80000100800 */
[----:B0-----:R-:W2:Y:S01]  /*a5e60*/  LDL.LU R5, [R1+0x12c] ;  /* 0x00012c0001057983 */ /* 0x001ea20000300800 */
        /* <DEDUP_REMOVED lines=12> */
[----:B------:R-:W-:-:S03]  /*a5f30*/  PRMT R0, R24, 0x7632, R0 ;  /* 0x0000763218007816 */ /* 0x000fc60000000000 */
[----:B------:R-:W-:Y:S01]  /*a5f40*/  STG.E.U16 [R6.64], R24 ;  /* 0x0000001806007986 */ /* 0x000fe2000c101506 */
[----:B-----5:R-:W-:-:S03]  /*a5f50*/  PRMT R2, R25, 0x7632, R2 ;  /* 0x0000763219027816 */ /* 0x020fc60000000002 */
[----:B--2---:R0:W-:Y:S04]  /*a5f60*/  STL.64 [R1+0x26d8], R28 ;  /* 0x0026d81c01007387 */ /* 0x0041e80000100a00 */
[----:B0-----:R-:W2:Y:S01]  /*a5f70*/  LDL.LU.64 R28, [R1+0x578] ;  /* 0x00057800011c7983 */ /* 0x001ea20000300a00 */
[----:B------:R-:W5:Y:S02]  /*a5f80*/  LDL.LU R18, [R1+0x6c] ;  /* 0x00006c0001127983 */ /* 0x000f640000300800 */
[----:B------:R-:W5:Y:S02]  /*a5f90*/  LDL.LU R19, [R1+0x50] ;  /* 0x0000500001137983 */ /* 0x000f640000300800 */
[----:B------:R-:W5:Y:S01]  /*a5fa0*/  LDL.LU.64 R20, [R1+0x4b0] ;  /* 0x0004b00001147983 */ /* 0x000f620000300a00 */
[----:B------:R-:W5:Y:S01]  /*a5fb0*/  LDL.LU.64 R22, [R1+0x4a8] ;  /* 0x0004a80001167983 */ /* 0x000f620000300a00 */
[----:B------:R-:W5:Y:S02]  /*a5fc0*/  LDL.LU.64 R16, [R1+0x4a0] ;  /* 0x0004a00001107983 */ /* 0x000f640000300a00 */
[----:B------:R-:W5:Y:S02]  /*a5fd0*/  LDL.LU.64 R12, [R1+0xee0] ;  /* 0x000ee000010c7983 */ /* 0x000f640000300a00 */
[----:B------:R-:W5:Y:S01]  /*a5fe0*/  LDL.LU.64 R14, [R1+0xee8] ;  /* 0x000ee800010e7983 */ /* 0x000f620000300a00 */
[----:B------:R-:W5:Y:S01]  /*a5ff0*/  LDL.LU R7, [R1+0x20] ;  /* 0x0000200001077983 */ /* 0x000f620000300800 */
[----:B------:R-:W5:Y:S03]  /*a6000*/  LDL.LU R6, [R1] ;  /* 0x0000000001067983 */ /* 0x000f660000300800 */
[----:B---3--:R0:W-:Y:S01]  /*a6010*/  STG.E.U16 [R8.64], R0 ;  /* 0x0000000008007986 */ /* 0x0081e2000c101506 */
[----:B------:R-:W3:Y:S02]  /*a6020*/  LDL.LU.64 R10, [R1+0xf00] ;  /* 0x000f0000010a7983 */ /* 0x000ee40000300a00 */
[----:B----4-:R1:W-:Y:S01]  /*a6030*/  STG.E.U16 [R26.64], R25 ;  /* 0x000000191a007986 */ /* 0x0103e2000c101506 */
[----:B0-----:R-:W4:Y:S01]  /*a6040*/  LDL.LU.64 R8, [R1+0xef8] ;  /* 0x000ef80001087983 */ /* 0x001f220000300a00 */
[----:B-1----:R-:W3:Y:S02]  /*a6050*/  LDL.LU.64 R26, [R1+0xef0] ;  /* 0x000ef000011a7983 */ /* 0x002ee40000300a00 */
[----:B------:R-:W3:Y:S01]  /*a6060*/  LDL.LU.64 R24, [R1+0xf08] ;  /* 0x000f080001187983 */ /* 0x000ee20000300a00 */
[----:B--2---:R0:W-:Y:S04]  /*a6070*/  STG.E.U16 [R28.64], R2 ;  /* 0x000000021c007986 */ /* 0x0041e8000c101506 */
[----:B0-----:R-:W2:Y:S01]  /*a6080*/  LDL.LU.64 R28, [R1+0x26d8] ;  /* 0x0026d800011c7983 */ /* 0x001ea20000300a00 */
[----:B------:R-:W-:-:S03]  /*a6090*/  PRMT R0, R5, 0x7632, R0 ;  /* 0x0000763205007816 */ /* 0x000fc60000000000 */
[----:B--2---:R0:W-:Y:S04]  /*a60a0*/  STG.E.U16 [R28.64], R5 ;  /* 0x000000051c007986 */ /* 0x0041e8000c101506 */
[----:B0-----:R-:W2:Y:S01]  /*a60b0*/  LDL.LU.64 R28, [R1+0x26d0] ;  /* 0x0026d000011c7983 */ /* 0x001ea20000300a00 */
[----:B------:R-:W2:Y:S03]  /*a60c0*/  LDL.LU R5, [R1+0x26c8] ;  /* 0x0026c80001057983 */ /* 0x000ea60000300800 */
        /* <DEDUP_REMOVED lines=13> */
[----:B0-----:R-:W2:Y:S04]  /*a61a0*/  LDL.LU.64 R4, [R1+0x2690] ;  /* 0x0026900001047983 */ /* 0x001ea80000300a00 */
[----:B--2---:R0:W-:Y:S01]  /*a61b0*/  STG.E.U16 [R28.64], R5 ;  /* 0x000000051c007986 */ /* 0x0041e2000c101506 */
[----:B------:R-:W-:-:S03]  /*a61c0*/  PRMT R2, R5, 0x7632, R2 ;  /* 0x0000763205027816 */ /* 0x000fc60000000002 */
[----:B0-----:R-:W2:Y:S01]  /*a61d0*/  LDL.LU.64 R28, [R1+0x2688] ;  /* 0x00268800011c7983 */ /* 0x001ea20000300a00 */
[----:B------:R-:W3:Y:S03]  /*a61e0*/  LDL.LU R5, [R1+0x2680] ;  /* 0x0026800001057983 */ /* 0x000ee60000300800 */
[----:B---3--:R0:W-:Y:S04]  /*a61f0*/  STG.E.U16 [R4.64], R2 ;  /* 0x0000000204007986 */ /* 0x0081e8000c101506 */
[----:B0-----:R-:W3:Y:S01]  /*a6200*/  LDL.LU.64 R4, [R1+0x2678] ;  /* 0x0026780001047983 */ /* 0x001ee20000300a00 */
[----:B------:R-:W-:Y:S02]  /*a6210*/  PRMT R0, R3, 0x7632, R0 ;  /* 0x0000763203007816 */ /* 0x000fe40000000000 */
[----:B-----5:R-:W-:Y:S01]  /*a6220*/  PRMT R2, R18, 0x7632, R2 ;  /* 0x0000763212027816 */ /* 0x020fe20000000002 */
[----:B---3--:R0:W-:Y:S04]  /*a6230*/  STG.E.U16 [R4.64], R3 ;  /* 0x0000000304007986 */ /* 0x0081e8000c101506 */
[----:B0-----:R-:W3:Y:S01]  /*a6240*/  LDL.LU.64 R4, [R1+0x2670] ;  /* 0x0026700001047983 */ /* 0x001ee20000300a00 */
[----:B--2---:R0:W-:Y:S02]  /*a6250*/  STG.E.U16 [R28.64], R0 ;  /* 0x000000001c007986 */ /* 0x0041e4000c101506 */
[----:B------:R-:W-:Y:S02]  /*a6260*/  STG.E.U16 [R20.64], R18 ;  /* 0x0000001214007986 */ /* 0x000fe4000c101506 */
[----:B------:R1:W-:Y:S01]  /*a6270*/  STG.E.U16 [R22.64], R2 ;  /* 0x0000000216007986 */ /* 0x0003e2000c101506 */
[----:B------:R-:W-:Y:S01]  /*a6280*/  STG.E.U16 [R16.64], R19 ;  /* 0x0000001310007986 */ /* 0x000fe2000c101506 */
[----:B0-----:R-:W-:-:S02]  /*a6290*/  PRMT R0, R19, 0x7632, R0 ;  /* 0x0000763213007816 */ /* 0x001fc40000000000 */
[----:B-1----:R-:W-:-:S03]  /*a62a0*/  PRMT R2, R7, 0x7632, R2 ;  /* 0x0000763207027816 */ /* 0x002fc60000000002 */
[----:B------:R0:W-:Y:S01]  /*a62b0*/  STG.E.U16 [R12.64], R0 ;  /* 0x000000000c007986 */ /* 0x0001e2000c101506 */
[----:B------:R1:W-:Y:S02]  /*a62c0*/  STG.E.U16 [R14.64], R7 ;  /* 0x000000070e007986 */ /* 0x0003e4000c101506 */
[----:B------:R-:W-:Y:S02]  /*a62d0*/  STG.E.U16 [R10.64], R2 ;  /* 0x000000020a007986 */ /* 0x000fe4000c101506 */
[----:B----4-:R-:W-:Y:S01]  /*a62e0*/  STG.E.U16 [R8.64], R6 ;  /* 0x0000000608007986 */ /* 0x010fe2000c101506 */
[----:B0-----:R-:W-:Y:S01]  /*a62f0*/  PRMT R0, R6, 0x7632, R0 ;  /* 0x0000763206007816 */ /* 0x001fe20000000000 */
[----:B-1----:R-:W2:Y:S01]  /*a6300*/  LDL.LU R7, [R1+0x40] ;  /* 0x0000400001077983 */ /* 0x002ea20000300800 */
[----:B------:R-:W4:Y:S03]  /*a6310*/  LDL.LU.64 R14, [R1+0xf20] ;  /* 0x000f2000010e7983 */ /* 0x000f260000300a00 */
[----:B------:R-:W-:Y:S04]  /*a6320*/  STG.E.U16 [R26.64], R0 ;  /* 0x000000001a007986 */ /* 0x000fe8000c101506 */
[----:B---3--:R0:W-:Y:S04]  /*a6330*/  STG.E.U16 [R24.64], R4 ;  /* 0x0000000418007986 */ /* 0x0081e8000c101506 */
[----:B0-----:R-:W3:Y:S04]  /*a6340*/  LDL.LU.64 R24, [R1+0xf28] ;  /* 0x000f280001187983 */ /* 0x001ee80000300a00 */
[----:B---3--:R0:W-:Y:S04]  /*a6350*/  STL.64 [R1+0x2660], R24 ;  /* 0x0026601801007387 */ /* 0x0081e80000100a00 */
[----:B0-----:R-:W3:Y:S04]  /*a6360*/  LDL.LU.64 R24, [R1+0xf10] ;  /* 0x000f100001187983 */ /* 0x001ee80000300a00 */
[----:B---3--:R0:W-:Y:S04]  /*a6370*/  STL.64 [R1+0x2668], R24 ;  /* 0x0026681801007387 */ /* 0x0081e80000100a00 */
[----:B0-----:R-:W2:Y:S01]  /*a6380*/  LDL.LU.64 R24, [R1+0xf18] ;  /* 0x000f180001187983 */ /* 0x001ea20000300a00 */
[----:B------:R-:W3:Y:S02]  /*a6390*/  LDL.LU R11, [R1+0x10] ;  /* 0x00001000010b7983 */ /* 0x000ee40000300800 */
[----:B------:R-:W5:Y:S02]  /*a63a0*/  LDL.LU.64 R8, [R1+0xf38] ;  /* 0x000f380001087983 */ /* 0x000f640000300a00 */
[----:B-----5:R0:W-:Y:S04]  /*a63b0*/  STL.64 [R1+0x2650], R8 ;  /* 0x0026500801007387 */ /* 0x0201e80000100a00 */
[----:B0-----:R-:W5:Y:S01]  /*a63c0*/  LDL.LU.64 R8, [R1+0xf40] ;  /* 0x000f400001087983 */ /* 0x001f620000300a00 */
[----:B------:R-:W2:Y:S02]  /*a63d0*/  LDL.LU.64 R18, [R1+0xf30] ;  /* 0x000f300001127983 */ /* 0x000ea40000300a00 */
[----:B------:R-:W2:Y:S02]  /*a63e0*/  LDL.LU R3, [R1+0x30] ;  /* 0x0000300001037983 */ /* 0x000ea40000300800 */
[----:B------:R-:W2:Y:S01]  /*a63f0*/  LDL.LU R28, [R1+0x80] ;  /* 0x00008000011c7983 */ /* 0x000ea20000300800 */
[----:B------:R-:W2:Y:S04]  /*a6400*/  LDL.LU R29, [R1+0xb0] ;  /* 0x0000b000011d7983 */ /* 0x000ea80000300800 */
[----:B--2---:R0:W-:Y:S04]  /*a6410*/  STL.64 [R1+0x2628], R28 ;  /* 0x0026281c01007387 */ /* 0x0041e80000100a00 */
[----:B0-----:R-:W2:Y:S04]  /*a6420*/  LDL.LU.64 R28, [R1+0xf50] ;  /* 0x000f5000011c7983 */ /* 0x001ea80000300a00 */
[----:B--2---:R0:W-:Y:S04]  /*a6430*/  STL.64 [R1+0x2630], R28 ;  /* 0x0026301c01007387 */ /* 0x0041e80000100a00 */
[----:B0-----:R-:W2:Y:S04]  /*a6440*/  LDL.LU.64 R28, [R1+0xf58] ;  /* 0x000f5800011c7983 */ /* 0x001ea80000300a00 */
[----:B--2---:R0:W-:Y:S04]  /*a6450*/  STL.64 [R1+0x2638], R28 ;  /* 0x0026381c01007387 */ /* 0x0041e80000100a00 */
[----:B0-----:R-:W2:Y:S01]  /*a6460*/  LDL.LU.64 R28, [R1+0xf60] ;  /* 0x000f6000011c7983 */ /* 0x001ea20000300a00 */
[----:B------:R-:W-:-:S05]  /*a6470*/  PRMT R2, R4, 0x7632, R2 ;  /* 0x0000763204027816 */ /* 0x000fca0000000002 */
[----:B----4-:R-:W-:Y:S01]  /*a6480*/  STG.E.U16 [R14.64], R2 ;  /* 0x000000020e007986 */ /* 0x010fe2000c101506 */
[----:B------:R-:W-:Y:S03]  /*a6490*/  STG.E.U16 [R24.64], R7 ;  /* 0x0000000718007986 */ /* 0x000fe6000c101506 */
[----:B--2---:R0:W-:Y:S04]  /*a64a0*/  STL.64 [R1+0x2640], R28 ;  /* 0x0026401c01007387 */ /* 0x0041e80000100a00 */
[----:B0-----:R-:W2:Y:S01]  /*a64b0*/  LDL.LU.64 R28, [R1+0xf48] ;  /* 0x000f4800011c7983 */ /* 0x001ea20000300a00 */
[----:B------:R-:W4:Y:S02]  /*a64c0*/  LDL.LU.64 R20, [R1+0xf70] ;  /* 0x000f700001147983 */ /* 0x000f240000300a00 */
[----:B------:R-:W2:Y:S02]  /*a64d0*/  LDL.LU R10, [R1+0xa0] ;  /* 0x0000a000010a7983 */ /* 0x000ea40000300800 */
[----:B------:R-:W2:Y:S01]  /*a64e0*/  LDL.LU R27, [R1+0xd0] ;  /* 0x0000d000011b7983 */ /* 0x000ea20000300800 */
[----:B------:R0:W-:Y:S04]  /*a64f0*/  STL [R1+0x25e8], R5 ;  /* 0x0025e80501007387 */ /* 0x0001e80000100800 */
[----:B0-----:R-:W2:Y:S01]  /*a6500*/  LDL.LU.64 R4, [R1+0xf78] ;  /* 0x000f780001047983 */ /* 0x001ea20000300a00 */
[----:B------:R-:W2:Y:S02]  /*a6510*/  LDL.LU.64 R22, [R1+0xf88] ;  /* 0x000f880001167983 */ /* 0x000ea40000300a00 */
[----:B------:R-:W2:Y:S02]  /*a6520*/  LDL.LU.64 R16, [R1+0xfa0] ;  /* 0x000fa00001107983 */ /* 0x000ea40000300a00 */
[----:B------:R-:W2:Y:S01]  /*a6530*/  LDL.LU.64 R12, [R1+0xf98] ;  /* 0x000f9800010c7983 */ /* 0x000ea20000300a00 */
[----:B------:R-:W2:Y:S01]  /*a6540*/  LDL.LU.64 R14, [R1+0xf90] ;  /* 0x000f9000010e7983 */ /* 0x000ea20000300a00 */
[----:B------:R-:W2:Y:S02]  /*a6550*/  LDL.LU R26, [R1+0xc0] ;  /* 0x0000c000011a7983 */ /* 0x000ea40000300800 */
[----:B------:R-:W2:Y:S01]  /*a6560*/  LDL.LU.64 R24, [R1+0x2668] ;  /* 0x0026680001187983 */ /* 0x000ea20000300a00 */
[----:B------:R-:W-:-:S02]  /*a6570*/  PRMT R0, R7, 0x7632, R0 ;  /* 0x0000763207007816 */ /* 0x000fc40000000000 */
[----:B------:R-:W3:Y:S04]  /*a6580*/  LDL.LU.64 R6, [R1+0xfa8] ;  /* 0x000fa80001067983 */ /* 0x000ee80000300a00 */
[----:B--2---:R0:W-:Y:S04]  /*a6590*/  STG.E.U16 [R24.64], R0 ;  /* 0x0000000018007986 */ /* 0x0041e8000c101506 */
[----:B0-----:R-:W2:Y:S01]  /*a65a0*/  LDL.LU.64 R24, [R1+0x2660] ;  /* 0x0026600001187983 */ /* 0x001ea20000300a00 */
[----:B---3--:R-:W-:-:S03]  /*a65b0*/  PRMT R2, R11, 0x7632, R2 ;  /* 0x000076320b027816 */ /* 0x008fc60000000002 */
[----:B--2---:R0:W-:Y:S02]  /*a65c0*/  STG.E.U16 [R24.64], R11 ;  /* 0x0000000b18007986 */ /* 0x0041e4000c101506 */
[----:B-----5:R1:W-:Y:S02]  /*a65d0*/  STG.E.U16 [R8.64], R2 ;  /* 0x0000000208007986 */ /* 0x0203e4000c101506 */
[----:B0-----:R-:W2:Y:S01]  /*a65e0*/  LDL.LU.64 R24, [R1+0x2658] ;  /* 0x0026580001187983 */ /* 0x001ea20000300a00 */
[----:B-1----:R-:W2:Y:S03]  /*a65f0*/  LDL.LU.64 R8, [R1+0x2650] ;  /* 0x0026500001087983 */ /* 0x002ea60000300a00 */
[----:B--2---:R0:W-:Y:S04]  /*a6600*/  STG.E.U16 [R8.64], R24 ;  /* 0x0000001808007986 */ /* 0x0041e8000c101506 */
[----:B0-----:R-:W2:Y:S01]  /*a6610*/  LDL.LU.64 R8, [R1+0x2648] ;  /* 0x0026480001087983 */ /* 0x001ea20000300a00 */
[----:B------:R-:W-:Y:S01]  /*a6620*/  PRMT R0, R24, 0x7632, R0 ;  /* 0x0000763218007816 */ /* 0x000fe20000000000 */
[----:B------:R-:W3:Y:S02]  /*a6630*/  LDL.LU R11, [R1+0xe0] ;  /* 0x0000e000010b7983 */ /* 0x000ee40000300800 */
[----:B------:R0:W-:Y:S02]  /*a6640*/  STL [R1+0x25d0], R25 ;  /* 0x0025d01901007387 */ /* 0x0001e40000100800 */
[----:B------:R1:W-:Y:S04]  /*a6650*/  STG.E.U16 [R18.64], R0 ;  /* 0x0000000012007986 */ /* 0x0003e8000c101506 */
[----:B0-----:R-:W5:Y:S04]  /*a6660*/  LDL.LU.64 R24, [R1+0xf80] ;  /* 0x000f800001187983 */ /* 0x001f680000300a00 */
[----:B-1----:R-:W3:Y:S04]  /*a6670*/  LDL.LU.64 R18, [R1+0xfc0] ;  /* 0x000fc00001127983 */ /* 0x002ee80000300a00 */
[----:B--2---:R0:W-:Y:S04]  /*a6680*/  STG.E.U16 [R28.64], R8 ;  /* 0x000000081c007986 */ /* 0x0041e8000c101506 */
[----:B0-----:R-:W2:Y:S01]  /*a6690*/  LDL.LU.64 R28, [R1+0x2640] ;  /* 0x00264000011c7983 */ /* 0x001ea20000300a00 */
[----:B------:R-:W-:Y:S01]  /*a66a0*/  PRMT R2, R8, 0x7632, R2 ;  /* 0x0000763208027816 */ /* 0x000fe20000000002 */
[----:B------:R0:W-:Y:S02]  /*a66b0*/  STL [R1+0x25d4], R9 ;  /* 0x0025d40901007387 */ /* 0x0001e40000100800 */
[----:B0-----:R-:W3:Y:S04]  /*a66c0*/  LDL.LU.64 R8, [R1+0xf68] ;  /* 0x000f680001087983 */ /* 0x001ee80000300a00 */
[----:B--2---:R0:W-:Y:S04]  /*a66d0*/  STG.E.U16 [R28.64], R2 ;  /* 0x000000021c007986 */ /* 0x0041e8000c101506 */
[----:B0-----:R-:W2:Y:S01]  /*a66e0*/  LDL.LU.64 R28, [R1+0x2638] ;  /* 0x00263800011c7983 */ /* 0x001ea20000300a00 */
[----:B------:R-:W-:-:S03]  /*a66f0*/  PRMT R0, R3, 0x7632, R0 ;  /* 0x0000763203007816 */ /* 0x000fc60000000000 */
[----:B--2---:R0:W-:Y:S04]  /*a6700*/  STG.E.U16 [R28.64], R3 ;  /* 0x000000031c007986 */ /* 0x0041e8000c101506 */
[----:B0-----:R-:W2:Y:S04]  /*a6710*/  LDL.LU.64 R28, [R1+0x2630] ;  /* 0x00263000011c7983 */ /* 0x001ea80000300a00 */
[----:B--2---:R0:W-:Y:S04]  /*a6720*/  STG.E.U16 [R28.64], R0 ;  /* 0x000000001c007986 */ /* 0x0041e8000c101506 */
[----:B0-----:R-:W2:Y:S02]  /*a6730*/  LDL.LU.64 R28, [R1+0x2628] ;  /* 0x00262800011c7983 */ /* 0x001ea40000300a00 */
[----:B--2---:R-:W-:-:S02]  /*a6740*/  PRMT R2, R28, 0x7632, R2 ;  /* 0x000076321c027816 */ /* 0x004fc40000000002 */
[----:B------:R-:W-:Y:S01]  /*a6750*/  PRMT R0, R29, 0x7632, R0 ;  /* 0x000076321d007816 */ /* 0x000fe20000000000 */
[----:B---3--:R-:W-:Y:S02]  /*a6760*/  STG.E.U16 [R8.64], R28 ;  /* 0x0000001c08007986 */ /* 0x008fe4000c101506 */
[----:B-----5:R0:W-:Y:S02]  /*a6770*/  STG.E.U16 [R24.64], R2 ;  /* 0x0000000218007986 */ /* 0x0201e4000c101506 */
[----:B------:R-:W-:Y:S01]  /*a6780*/  STG.E.U16 [R4.64], R29 ;  /* 0x0000001d04007986 */ /* 0x000fe2000c101506 */
[----:B----4-:R1:W-:Y:S01]  /*a6790*/  STG.E.U16 [R20.64], R0 ;  /* 0x0000000014007986 */ /* 0x0103e2000c101506 */
[----:B------:R-:W-:Y:S01]  /*a67a0*/  STG.E.U16 [R22.64], R10 ;  /* 0x0000000a16007986 */ /* 0x000fe2000c101506 */
[----:B0-----:R-:W-:Y:S02]  /*a67b0*/  PRMT R2, R10, 0x7632, R2 ;  /* 0x000076320a027816 */ /* 0x001fe40000000002 */
[----:B-1----:R-:W-:-:S03]  /*a67c0*/  PRMT R0, R27, 0x7632, R0 ;  /* 0x000076321b007816 */ /* 0x002fc60000000000 */
[----:B------:R0:W-:Y:S01]  /*a67d0*/  STG.E.U16 [R16.64], R2 ;  /* 0x0000000210007986 */ /* 0x0001e2000c101506 */
[----:B------:R-:W-:Y:S02]  /*a67e0*/  STG.E.U16 [R12.64], R27 ;  /* 0x0000001b0c007986 */ /* 0x000fe4000c101506 */
[----:B------:R-:W-:Y:S02]  /*a67f0*/  STG.E.U16 [R14.64], R0 ;  /* 0x000000000e007986 */ /* 0x000fe4000c101506 */
[----:B------:R1:W-:Y:S01]  /*a6800*/  STG.E.U16 [R6.64], R26 ;  /* 0x0000001a06007986 */ /* 0x0003e2000c101506 */
[----:B0-----:R-:W2:Y:S01]  /*a6810*/  LDL.LU.64 R16, [R1+0xfb8] ;  /* 0x000fb80001107983 */ /* 0x001ea20000300a00 */
[----:B-1----:R-:W3:Y:S02]  /*a6820*/  LDL.LU.64 R6, [R1+0xfb0] ;  /* 0x000fb00001067983 */ /* 0x002ee40000300a00 */
[----:B------:R-:W4:Y:S02]  /*a6830*/  LDL.LU.64 R12, [R1+0xfc8] ;  /* 0x000fc800010c7983 */ /* 0x000f240000300a00 */
[----:B------:R-:W4:Y:S01]  /*a6840*/  LDL.LU R14, [R1+0xf0] ;  /* 0x0000f000010e7983 */ /* 0x000f220000300800 */
[----:B------:R-:W5:Y:S01]  /*a6850*/  LDL.LU R15, [R1+0x54] ;  /* 0x00005400010f7983 */ /* 0x000f620000300800 */
[----:B------:R-:W2:Y:S03]  /*a6860*/  LDL.LU R27, [R1+0x4] ;  /* 0x00000400011b7983 */ /* 0x000ea60000300800 */
[----:B--2---:R0:W-:Y:S01]  /*a6870*/  STL [R1+0x2600], R27 ;  /* 0x0026001b01007387 */ /* 0x0041e20000100800 */
[----:B------:R-:W2:Y:S03]  /*a6880*/  LDL.LU R3, [R1+0x44] ;  /* 0x0000440001037983 */ /* 0x000ea60000300800 */
[----:B0-----:R-:W2:Y:S01]  /*a6890*/  LDL.LU R27, [R1+0x24] ;  /* 0x00002400011b7983 */ /* 0x001ea20000300800 */
[----:B------:R-:W-:-:S03]  /*a68a0*/  PRMT R2, R26, 0x7632, R2 ;  /* 0x000076321a027816 */ /* 0x000fc60000000002 */
[----:B--2---:R0:W-:Y:S04]  /*a68b0*/  STL [R1+0x2620], R27 ;  /* 0x0026201b01007387 */ /* 0x0041e80000100800 */
[----:B0-----:R-:W2:Y:S01]  /*a68c0*/  LDL.LU.64 R26, [R1+0xfe0] ;  /* 0x000fe000011a7983 */ /* 0x001ea20000300a00 */
[----:B------:R-:W2:Y:S03]  /*a68d0*/  LDL.LU.64 R4, [R1+0xff0] ;  /* 0x000ff00001047983 */ /* 0x000ea60000300a00 */
        /* <DEDUP_REMOVED lines=9> */
[----:B0-----:R-:W5:Y:S01]  /*a6970*/  LDL.LU.64 R4, [R1+0xfd8] ;  /* 0x000fd80001047983 */ /* 0x001f620000300a00 */
[----:B------:R-:W2:Y:S03]  /*a6980*/  LDL.LU.64 R8, [R1+0x1018] ;  /* 0x0010180001087983 */ /* 0x000ea60000300a00 */
[----:B--2---:R0:W-:Y:S04]  /*a6990*/  STL.64 [R1+0x25d8], R8 ;  /* 0x0025d80801007387 */ /* 0x0041e80000100a00 */
[----:B0-----:R-:W2:Y:S01]  /*a69a0*/  LDL.LU.64 R8, [R1+0x1020] ;  /* 0x0010200001087983 */ /* 0x001ea20000300a00 */
[----:B------:R-:W-:-:S03]  /*a69b0*/  PRMT R0, R11, 0x7632, R0 ;  /* 0x000076320b007816 */ /* 0x000fc60000000000 */
[----:B------:R0:W-:Y:S01]  /*a69c0*/  STG.E.U16 [R18.64], R2 ;  /* 0x0000000212007986 */ /* 0x0001e2000c101506 */
[----:B------:R-:W-:Y:S03]  /*a69d0*/  STG.E.U16 [R16.64], R11 ;  /* 0x0000000b10007986 */ /* 0x000fe6000c101506 */
[----:B---3--:R-:W-:Y:S01]  /*a69e0*/  STG.E.U16 [R6.64], R0 ;  /* 0x0000000006007986 */ /* 0x008fe2000c101506 */
[----:B----4-:R-:W-:Y:S01]  /*a69f0*/  STG.E.U16 [R12.64], R14 ;  /* 0x0000000e0c007986 */ /* 0x010fe2000c101506 */
[----:B0-----:R-:W-:-:S05]  /*a6a00*/  PRMT R2, R14, 0x7632, R2 ;  /* 0x000076320e027816 */ /* 0x001fca0000000002 */
[----:B------:R-:W-:Y:S01]  /*a6a10*/  STG.E.U16 [R26.64], R2 ;  /* 0x000000021a007986 */ /* 0x000fe2000c101506 */
[----:B-----5:R-:W-:Y:S03]  /*a6a20*/  STG.E.U16 [R4.64], R15 ;  /* 0x0000000f04007986 */ /* 0x020fe6000c101506 */
[----:B--2---:R0:W-:Y:S04]  /*a6a30*/  STL.64 [R1+0x25e0], R8 ;  /* 0x0025e00801007387 */ /* 0x0041e80000100a00 */
[----:B0-----:R-:W2:Y:S01]  /*a6a40*/  LDL.LU.64 R8, [R1+0x1008] ;  /* 0x0010080001087983 */ /* 0x001ea20000300a00 */
[----:B------:R-:W3:Y:S02]  /*a6a50*/  LDL.LU.64 R24, [R1+0x1010] ;  /* 0x0010100001187983 */ /* 0x000ee40000300a00 */
[----:B------:R-:W4:Y:S02]  /*a6a60*/  LDL.LU R18, [R1+0x14] ;  /* 0x0000140001127983 */ /* 0x000f240000300800 */
[----:B------:R-:W5:Y:S01]  /*a6a70*/  LDL.LU.64 R10, [R1+0x1028] ;  /* 0x00102800010a7983 */ /* 0x000f620000300a00 */
[----:B------:R-:W2:Y:S01]  /*a6a80*/  LDL.LU.64 R28, [R1+0x1038] ;  /* 0x00103800011c7983 */ /* 0x000ea20000300a00 */
[----:B------:R-:W2:Y:S02]  /*a6a90*/  LDL.LU.64 R22, [R1+0x1030] ;  /* 0x0010300001167983 */ /* 0x000ea40000300a00 */
[----:B------:R-:W2:Y:S02]  /*a6aa0*/  LDL.LU.64 R6, [R1+0x1048] ;  /* 0x0010480001067983 */ /* 0x000ea40000300a00 */
[----:B------:R-:W2:Y:S01]  /*a6ab0*/  LDL.LU R19, [R1+0x34] ;  /* 0x0000340001137983 */ /* 0x000ea20000300800 */
[----:B------:R-:W2:Y:S01]  /*a6ac0*/  LDL.LU.64 R20, [R1+0x1060] ;  /* 0x0010600001147983 */ /* 0x000ea20000300a00 */
[----:B------:R-:W2:Y:S02]  /*a6ad0*/  LDL.LU.64 R16, [R1+0x1058] ;  /* 0x0010580001107983 */ /* 0x000ea40000300a00 */
[----:B------:R-:W2:Y:S02]  /*a6ae0*/  LDL.LU.64 R12, [R1+0x1050] ;  /* 0x00105000010c7983 */ /* 0x000ea40000300a00 */
[----:B------:R-:W2:Y:S01]  /*a6af0*/  LDL.LU R27, [R1+0x2620] ;  /* 0x00262000011b7983 */ /* 0x000ea20000300800 */
[----:B------:R-:W2:Y:S01]  /*a6b00*/  LDL.LU R26, [R1+0x84] ;  /* 0x00008400011a7983 */ /* 0x000ea20000300800 */
[----:B------:R-:W2:Y:S01]  /*a6b10*/  LDL.LU.64 R4, [R1+0x2618] ;  /* 0x0026180001047983 */ /* 0x000ea20000300a00 */
[----:B------:R-:W-:-:S02]  /*a6b20*/  PRMT R0, R15, 0x7632, R0 ;  /* 0x000076320f007816 */ /* 0x000fc40000000000 */
[----:B------:R-:W3:Y:S04]  /*a6b30*/  LDL.LU.64 R14, [R1+0x1068] ;  /* 0x00106800010e7983 */ /* 0x000ee80000300a00 */
[----:B--2---:R0:W-:Y:S04]  /*a6b40*/  STG.E.U16 [R4.64], R0 ;  /* 0x0000000004007986 */ /* 0x0041e8000c101506 */
[----:B0-----:R-:W2:Y:S01]  /*a6b50*/  LDL.LU.64 R4, [R1+0x2610] ;  /* 0x0026100001047983 */ /* 0x001ea20000300a00 */
[----:B------:R-:W-:-:S03]  /*a6b60*/  PRMT R2, R27, 0x7632, R2 ;  /* 0x000076321b027816 */ /* 0x000fc60000000002 */
        /* <DEDUP_REMOVED lines=10> */
[----:B0-----:R-:W2:Y:S04]  /*a6c10*/  LDL.LU R5, [R1+0x25e8] ;  /* 0x0025e80001057983 */ /* 0x001ea80000300800 */
[----:B--2---:R0:W-:Y:S04]  /*a6c20*/  STG.E.U16 [R8.64], R5 ;  /* 0x0000000508007986 */ /* 0x0041e8000c101506 */
[----:B0-----:R-:W2:Y:S01]  /*a6c30*/  LDL.LU.64 R8, [R1+0x25e0] ;  /* 0x0025e00001087983 */ /* 0x001ea20000300a00 */
[----:B------:R-:W-:-:S02]  /*a6c40*/  PRMT R2, R5, 0x7632, R2 ;  /* 0x0000763205027816 */ /* 0x000fc40000000002 */
[----:B------:R-:W3:Y:S01]  /*a6c50*/  LDL.LU.64 R4, [R1+0x1040] ;  /* 0x0010400001047983 */ /* 0x000ee20000300a00 */
[----:B------:R-:W-:Y:S02]  /*a6c60*/  PRMT R0, R3, 0x7632, R0 ;  /* 0x0000763203007816 */ /* 0x000fe40000000000 */
[----:B--2---:R0:W-:Y:S04]  /*a6c70*/  STG.E.U16 [R8.64], R2 ;  /* 0x0000000208007986 */ /* 0x0041e8000c101506 */
[----:B0-----:R-:W2:Y:S04]  /*a6c80*/  LDL.LU.64 R8, [R1+0x25d8] ;  /* 0x0025d80001087983 */ /* 0x001ea80000300a00 */
[----:B--2---:R0:W-:Y:S01]  /*a6c90*/  STG.E.U16 [R8.64], R3 ;  /* 0x0000000308007986 */ /* 0x0041e2000c101506 */
[----:B------:R1:W-:Y:S03]  /*a6ca0*/  STG.E.U16 [R24.64], R0 ;  /* 0x0000000018007986 */ /* 0x0003e6000c101506 */
[----:B0-----:R-:W2:Y:S01]  /*a6cb0*/  LDL.LU R9, [R1+0x25d4] ;  /* 0x0025d40001097983 */ /* 0x001ea20000300800 */
[----:B-1----:R-:W2:Y:S01]  /*a6cc0*/  LDL.LU R25, [R1+0x25d0] ;  /* 0x0025d00001197983 */ /* 0x002ea20000300800 */
[----:B----4-:R-:W-:Y:S01]  /*a6cd0*/  PRMT R2, R18, 0x7632, R2 ;  /* 0x0000763212027816 */ /* 0x010fe20000000002 */
[----:B-----5:R0:W-:Y:S04]  /*a6ce0*/  STG.E.U16 [R10.64], R18 ;  /* 0x000000120a007986 */ /* 0x0201e8000c101506 */
[----:B---3--:R1:W-:Y:S04]  /*a6cf0*/  STG.E.U16 [R4.64], R2 ;  /* 0x0000000204007986 */ /* 0x0083e8000c101506 */
[----:B0-----:R-:W3:Y:S01]  /*a6d00*/  LDL.LU.64 R10, [R1+0x25c8] ;  /* 0x0025c800010a7983 */ /* 0x001ee20000300a00 */
[----:B--2---:R-:W-:-:S03]  /*a6d10*/  PRMT R0, R25, 0x7632, R0 ;  /* 0x0000763219007816 */ /* 0x004fc60000000000 */
[----:B------:R-:W-:Y:S01]  /*a6d20*/  STG.E.U16 [R28.64], R25 ;  /* 0x000000191c007986 */ /* 0x000fe2000c101506 */
[----:B-1----:R-:W-:-:S03]  /*a6d30*/  PRMT R2, R9, 0x7632, R2 ;  /* 0x0000763209027816 */ /* 0x002fc60000000002 */
[----:B------:R0:W-:Y:S01]  /*a6d40*/  STG.E.U16 [R22.64], R0 ;  /* 0x0000000016007986 */ /* 0x0001e2000c101506 */
[----:B------:R1:W-:Y:S02]  /*a6d50*/  STG.E.U16 [R6.64], R9 ;  /* 0x0000000906007986 */ /* 0x0003e4000c101506 */
[----:B------:R-:W-:Y:S02]  /*a6d60*/  STG.E.U16 [R20.64], R2 ;  /* 0x0000000214007986 */ /* 0x000fe4000c101506 */
[----:B------:R-:W-:Y:S01]  /*a6d70*/  STG.E.U16 [R16.64], R19 ;  /* 0x0000001310007986 */ /* 0x000fe2000c101506 */
[----:B0-----:R-:W-:Y:S01]  /*a6d80*/  PRMT R0, R19, 0x7632, R0 ;  /* 0x0000763213007816 */ /* 0x001fe20000000000 */
[----:B------:R-:W2:Y:S01]  /*a6d90*/  LDL.LU.64 R22, [R1+0x1080] ;  /* 0x0010800001167983 */ /* 0x000ea20000300a00 */
[----:B-1----:R-:W4:Y:S02]  /*a6da0*/  LDL.LU.64 R6, [R1+0x1078] ;  /* 0x0010780001067983 */ /* 0x002f240000300a00 */
[----:B------:R-:W5:Y:S01]  /*a6db0*/  LDL.LU.64 R4, [R1+0x1070] ;  /* 0x0010700001047983 */ /* 0x000f620000300a00 */
[----:B------:R0:W-:Y:S04]  /*a6dc0*/  STG.E.U16 [R12.64], R0 ;  /* 0x000000000c007986 */ /* 0x0001e8000c101506 */
[----:B0-----:R-:W2:Y:S01]  /*a6dd0*/  LDL.LU R13, [R1+0xd4] ;  /* 0x0000d400010d7983 */ /* 0x001ea20000300800 */
[----:B------:R-:W3:Y:S02]  /*a6de0*/  LDL.LU.64 R28, [R1+0x1088] ;  /* 0x00108800011c7983 */ /* 0x000ee40000300a00 */
[----:B------:R-:W2:Y:S02]  /*a6df0*/  LDL.LU.64 R20, [R1+0x1090] ;  /* 0x0010900001147983 */ /* 0x000ea40000300a00 */
[----:B--2---:R0:W-:Y:S04]  /*a6e00*/  STL.64 [R1+0x25b8], R20 ;  /* 0x0025b81401007387 */ /* 0x0041e80000100a00 */
[----:B0-----:R-:W2:Y:S04]  /*a6e10*/  LDL.LU.64 R20, [R1+0x1098] ;  /* 0x0010980001147983 */ /* 0x001ea80000300a00 */
[----:B--2---:R0:W-:Y:S04]  /*a6e20*/  STL.64 [R1+0x25c0], R20 ;  /* 0x0025c01401007387 */ /* 0x0041e80000100a00 */
[----:B0-----:R-:W2:Y:S01]  /*a6e30*/  LDL.LU.64 R20, [R1+0x10a0] ;  /* 0x0010a00001147983 */ /* 0x001ea20000300a00 */
[----:B------:R-:W2:Y:S02]  /*a6e40*/  LDL.LU R17, [R1+0xc4] ;  /* 0x0000c40001117983 */ /* 0x000ea40000300800 */
[----:B------:R-:W2:Y:S02]  /*a6e50*/  LDL.LU R3, [R1+0xe4] ;  /* 0x0000e40001037983 */ /* 0x000ea40000300800 */
[----:B------:R-:W2:Y:S02]  /*a6e60*/  LDL.LU.64 R18, [R1+0x10c8] ;  /* 0x0010c80001127983 */ /* 0x000ea40000300a00 */
[----:B--2---:R0:W-:Y:S04]  /*a6e70*/  STL.64 [R1+0x2598], R18 ;  /* 0x0025981201007387 */ /* 0x0041e80000100a00 */
[----:B0-----:R-:W2:Y:S04]  /*a6e80*/  LDL.LU.64 R18, [R1+0x10b0] ;  /* 0x0010b00001127983 */ /* 0x001ea80000300a00 */
[----:B--2---:R0:W-:Y:S04]  /*a6e90*/  STL.64 [R1+0x25a0], R18 ;  /* 0x0025a01201007387 */ /* 0x0041e80000100a00 */
[----:B0-----:R-:W2:Y:S01]  /*a6ea0*/  LDL.LU.64 R18, [R1+0x10b8] ;  /* 0x0010b80001127983 */ /* 0x001ea20000300a00 */
[----:B------:R-:W-:-:S03]  /*a6eb0*/  PRMT R2, R26, 0x7632, R2 ;  /* 0x000076321a027816 */ /* 0x000fc60000000002 */
[----:B--2---:R0:W-:Y:S04]  /*a6ec0*/  STL.64 [R1+0x25a8], R18 ;  /* 0x0025a81201007387 */ /* 0x0041e80000100a00 */
[----:B0-----:R-:W2:Y:S04]  /*a6ed0*/  LDL.LU.64 R18, [R1+0x10c0] ;  /* 0x0010c00001127983 */ /* 0x001ea80000300a00 */
[----:B------:R0:W-:Y:S01]  /*a6ee0*/  STG.E.U16 [R14.64], R26 ;  /* 0x0000001a0e007986 */ /* 0x0001e2000c101506 */
[----:B------:R-:W-:Y:S01]  /*a6ef0*/  PRMT R0, R27, 0x7632, R0 ;  /* 0x000076321b007816 */ /* 0x000fe20000000000 */
[----:B------:R1:W-:Y:S02]  /*a6f00*/  STG.E.U16 [R22.64], R2 ;  /* 0x0000000216007986 */ /* 0x0003e4000c101506 */
[----:B----4-:R-:W-:Y:S02]  /*a6f10*/  STG.E.U16 [R6.64], R27 ;  /* 0x0000001b06007986 */ /* 0x010fe4000c101506 */
[----:B-----5:R-:W-:Y:S01]  /*a6f20*/  STG.E.U16 [R4.64], R0 ;  /* 0x0000000004007986 */ /* 0x020fe2000c101506 */
[----:B---3--:R-:W-:Y:S02]  /*a6f30*/  STG.E.U16 [R28.64], R10 ;  /* 0x0000000a1c007986 */ /* 0x008fe4000c101506 */
[----:B0-----:R-:W-:Y:S01]  /*a6f40*/  IMAD.MOV.U32 R15, RZ, RZ, R11 ;  /* 0x000000ffff0f7224 */ /* 0x001fe200078e000b */
[----:B-1----:R-:W-:-:S05]  /*a6f50*/  PRMT R2, R10, 0x7632, R2 ;  /* 0x000076320a027816 */ /* 0x002fca0000000002 */
[----:B------:R-:W-:Y:S04]  /*a6f60*/  STG.E.U16 [R20.64], R2 ;  /* 0x0000000214007986 */ /* 0x000fe8000c101506 */
[----:B--2---:R0:W-:Y:S04]  /*a6f70*/  STL.64 [R1+0x25b0], R18 ;  /* 0x0025b01201007387 */ /* 0x0041e80000100a00 */
[----:B0-----:R-:W2:Y:S01]  /*a6f80*/  LDL.LU.64 R18, [R1+0x10a8] ;  /* 0x0010a80001127983 */ /* 0x001ea20000300a00 */
[----:B------:R-:W3:Y:S02]  /*a6f90*/  LDL.LU R14, [R1+0xf4] ;  /* 0x0000f400010e7983 */ /* 0x000ee40000300800 */
[----:B------:R-:W4:Y:S02]  /*a6fa0*/  LDL.LU R26, [R1+0x58] ;  /* 0x00005800011a7983 */ /* 0x000f240000300800 */
[----:B------:R-:W5:Y:S01]  /*a6fb0*/  LDL.LU.64 R22, [R1+0x10e0] ;  /* 0x0010e00001167983 */ /* 0x000f620000300a00 */
[----:B------:R-:W2:Y:S01]  /*a6fc0*/  LDL.LU.64 R6, [R1+0x10d8] ;  /* 0x0010d80001067983 */ /* 0x000ea20000300a00 */
[----:B------:R-:W2:Y:S02]  /*a6fd0*/  LDL.LU.64 R8, [R1+0x10d0] ;  /* 0x0010d00001087983 */ /* 0x000ea40000300a00 */
[----:B------:R-:W2:Y:S02]  /*a6fe0*/  LDL.LU R27, [R1+0x28] ;  /* 0x00002800011b7983 */ /* 0x000ea40000300800 */
[----:B------:R-:W2:Y:S01]  /*a6ff0*/  LDL.LU.64 R24, [R1+0x10e8] ;  /* 0x0010e80001187983 */ /* 0x000ea20000300a00 */
[----:B------:R-:W2:Y:S01]  /*a7000*/  LDL.LU R12, [R1+0x8] ;  /* 0x00000800010c7983 */ /* 0x000ea20000300800 */
[----:B------:R-:W2:Y:S02]  /*a7010*/  LDL.LU.64 R10, [R1+0x1100] ;  /* 0x00110000010a7983 */ /* 0x000ea40000300a00 */
[----:B------:R-:W2:Y:S02]  /*a7020*/  LDL.LU.64 R4, [R1+0x10f8] ;  /* 0x0010f80001047983 */ /* 0x000ea40000300a00 */
[----:B------:R-:W2:Y:S01]  /*a7030*/  LDL.LU.64 R28, [R1+0x10f0] ;  /* 0x0010f000011c7983 */ /* 0x000ea20000300a00 */
[----:B------:R-:W2:Y:S01]  /*a7040*/  LDL.LU.64 R20, [R1+0x25c0] ;  /* 0x0025c00001147983 */ /* 0x000ea20000300a00 */
[----:B------:R-:W-:-:S03]  /*a7050*/  PRMT R0, R13, 0x7632, R0 ;  /* 0x000076320d007816 */ /* 0x000fc60000000000 */
[----:B--2---:R0:W-:Y:S04]  /*a7060*/  STG.E.U16 [R20.64], R13 ;  /* 0x0000000d14007986 */ /* 0x0041e8000c101506 */
[----:B0-----:R-:W2:Y:S01]  /*a7070*/  LDL.LU.64 R20, [R1+0x25b8] ;  /* 0x0025b80001147983 */ /* 0x001ea20000300a00 */
[----:B------:R-:W-:-:S03]  /*a7080*/  PRMT R2, R17, 0x7632, R2 ;  /* 0x0000763211027816 */ /* 0x000fc60000000002 */
[----:B--2---:R0:W-:Y:S01]  /*a7090*/  STG.E.U16 [R20.64], R0 ;  /* 0x0000000014007986 */ /* 0x0041e2000c101506 */
[----:B------:R1:W-:Y:S03]  /*a70a0*/  STG.E.U16 [R18.64], R17 ;  /* 0x0000001112007986 */ /* 0x0003e6000c101506 */
[----:B0-----:R-:W2:Y:S01]  /*a70b0*/  LDL.LU.64 R20, [R1+0x1108] ;  /* 0x0011080001147983 */ /* 0x001ea20000300a00 */
[----:B------:R-:W2:Y:S02]  /*a70c0*/  LDL.LU R13, [R1+0x48] ;  /* 0x00004800010d7983 */ /* 0x000ea40000300800 */
[----:B-1----:R-:W2:Y:S02]  /*a70d0*/  LDL.LU.64 R18, [R1+0x25b0] ;  /* 0x0025b00001127983 */ /* 0x002ea40000300a00 */
[----:B------:R-:W3:Y:S01]  /*a70e0*/  LDL.LU.64 R16, [R1+0x1120] ;  /* 0x0011200001107983 */ /* 0x000ee20000300a00 */
[----:B--2---:R0:W-:Y:S04]  /*a70f0*/  STG.E.U16 [R18.64], R2 ;  /* 0x0000000212007986 */ /* 0x0041e8000c101506 */
[----:B0-----:R-:W2:Y:S01]  /*a7100*/  LDL.LU.64 R18, [R1+0x25a8] ;  /* 0x0025a80001127983 */ /* 0x001ea20000300a00 */
[----:B------:R-:W-:-:S03]  /*a7110*/  PRMT R0, R3, 0x7632, R0 ;  /* 0x0000763203007816 */ /* 0x000fc60000000000 */
[----:B--2---:R0:W-:Y:S04]  /*a7120*/  STG.E.U16 [R18.64], R3 ;  /* 0x0000000312007986 */ /* 0x0041e8000c101506 */
[----:B0-----:R-:W2:Y:S01]  /*a7130*/  LDL.LU.64 R18, [R1+0x25a0] ;  /* 0x0025a00001127983 */ /* 0x001ea20000300a00 */
[----:B---3--:R-:W-:-:S03]  /*a7140*/  PRMT R2, R14, 0x7632, R2 ;  /* 0x000076320e027816 */ /* 0x008fc60000000002 */
[----:B--2---:R0:W-:Y:S04]  /*a7150*/  STG.E.U16 [R18.64], R0 ;  /* 0x0000000012007986 */ /* 0x0041e8000c101506 */
[----:B0-----:R-:W2:Y:S01]  /*a7160*/  LDL.LU.64 R18, [R1+0x2598] ;  /* 0x0025980001127983 */ /* 0x001ea20000300a00 */
[----:B----4-:R-:W-:-:S03]  /*a7170*/  PRMT R0, R26, 0x7632, R0 ;  /* 0x000076321a007816 */ /* 0x010fc60000000000 */
[----:B--2---:R0:W-:Y:S01]  /*a7180*/  STG.E.U16 [R18.64], R14 ;  /* 0x0000000e12007986 */ /* 0x0041e2000c101506 */
[----:B-----5:R1:W-:Y:S02]  /*a7190*/  STG.E.U16 [R22.64], R2 ;  /* 0x0000000216007986 */ /* 0x0203e4000c101506 */
[----:B------:R2:W-:Y:S01]  /*a71a0*/  STG.E.U16 [R6.64], R26 ;  /* 0x0000001a06007986 */ /* 0x0005e2000c101506 */
[----:B0-----:R-:W3:Y:S01]  /*a71b0*/  LDL.LU.64 R18, [R1+0x1118] ;  /* 0x0011180001127983 */ /* 0x001ee20000300a00 */
[----:B-1----:R-:W4:Y:S02]  /*a71c0*/  LDL.LU.64 R22, [R1+0x1110] ;  /* 0x0011100001167983 */ /* 0x002f240000300a00 */
[----:B--2---:R-:W2:Y:S01]  /*a71d0*/  LDL.LU.64 R6, [R1+0x2590] ;  /* 0x0025900001067983 */ /* 0x004ea20000300a00 */
[----:B------:R-:W-:Y:S01]  /*a71e0*/  PRMT R2, R27, 0x7632, R2 ;  /* 0x000076321b027816 */ /* 0x000fe20000000002 */
[----:B------:R0:W-:Y:S04]  /*a71f0*/  STG.E.U16 [R8.64], R0 ;  /* 0x0000000008007986 */ /* 0x0001e8000c101506 */
[----:B------:R-:W5:Y:S01]  /*a7200*/  LDL.LU R14, [R1+0x18] ;  /* 0x00001800010e7983 */ /* 0x000f620000300800 */
[----:B------:R1:W-:Y:S02]  /*a7210*/  STG.E.U16 [R24.64], R27 ;  /* 0x0000001b18007986 */ /* 0x0003e4000c101506 */
[----:B------:R1:W-:Y:S02]  /*a7220*/  STG.E.U16 [R10.64], R2 ;  /* 0x000000020a007986 */ /* 0x0003e4000c101506 */
[----:B------:R1:W-:Y:S01]  /*a7230*/  STG.E.U16 [R4.64], R12 ;  /* 0x0000000c04007986 */ /* 0x0003e2000c101506 */
[----:B0-----:R-:W-:Y:S01]  /*a7240*/  PRMT R0, R12, 0x7632, R0 ;  /* 0x000076320c007816 */ /* 0x001fe20000000000 */
[----:B-1----:R-:W5:Y:S01]  /*a7250*/  LDL.LU.64 R26, [R1+0x1128] ;  /* 0x00112800011a7983 */ /* 0x002f620000300a00 */
[----:B------:R-:W3:Y:S02]  /*a7260*/  LDL.LU.64 R24, [R1+0x1140] ;  /* 0x0011400001187983 */ /* 0x000ee40000300a00 */
[----:B------:R-:W3:Y:S01]  /*a7270*/  LDL.LU.64 R10, [R1+0x1138] ;  /* 0x00113800010a7983 */ /* 0x000ee20000300a00 */
[----:B------:R0:W-:Y:S01]  /*a7280*/  STG.E.U16 [R28.64], R0 ;  /* 0x000000001c007986 */ /* 0x0001e2000c101506 */
[----:B------:R-:W3:Y:S03]  /*a7290*/  LDL.LU.64 R4, [R1+0x1130] ;  /* 0x0011300001047983 */ /* 0x000ee60000300a00 */
[----:B0-----:R-:W3:Y:S01]  /*a72a0*/  LDL.LU.64 R28, [R1+0x1148] ;  /* 0x00114800011c7983 */ /* 0x001ee20000300a00 */
[----:B------:R-:W3:Y:S03]  /*a72b0*/  LDL.LU R12, [R1+0x38] ;  /* 0x00003800010c7983 */ /* 0x000ee60000300800 */
[----:B--2---:R0:W-:Y:S04]  /*a72c0*/  STG.E.U16 [R20.64], R6 ;  /* 0x0000000614007986 */ /* 0x0041e8000c101506 */
[----:B------:R-:W-:Y:S04]  /*a72d0*/  STL [R1+0x2558], R7 ;  /* 0x0025580701007387 */ /* 0x000fe80000100800 */
[----:B0-----:R-:W2:Y:S01]  /*a72e0*/  LDL.LU.64 R20, [R1+0x1158] ;  /* 0x0011580001147983 */ /* 0x001ea20000300a00 */
[----:B------:R-:W-:-:S05]  /*a72f0*/  PRMT R2, R6, 0x7632, R2 ;  /* 0x0000763206027816 */ /* 0x000fca0000000002 */
[----:B------:R-:W-:Y:S04]  /*a7300*/  STG.E.U16 [R16.64], R2 ;  /* 0x0000000210007986 */ /* 0x000fe8000c101506 */
[----:B--2---:R0:W-:Y:S04]  /*a7310*/  STL.64 [R1+0x2578], R20 ;  /* 0x0025781401007387 */ /* 0x0041e80000100a00 */
[----:B0-----:R-:W2:Y:S01]  /*a7320*/  LDL.LU.64 R20, [R1+0x1160] ;  /* 0x0011600001147983 */ /* 0x001ea20000300a00 */
[----:B------:R-:W2:Y:S01]  /*a7330*/  LDL.LU R17, [R1+0x88] ;  /* 0x0000880001117983 */ /* 0x000ea20000300800 */
[----:B------:R-:W-:Y:S01]  /*a7340*/  PRMT R0, R13, 0x7632, R0 ;  /* 0x000076320d007816 */ /* 0x000fe20000000000 */
[----:B---3--:R-:W-:Y:S04]  /*a7350*/  STG.E.U16 [R18.64], R13 ;  /* 0x0000000d12007986 */ /* 0x008fe8000c101506 */
[----:B----4-:R-:W-:Y:S01]  /*a7360*/  STG.E.U16 [R22.64], R0 ;  /* 0x0000000016007986 */ /* 0x010fe2000c101506 */
[----:B-----5:R-:W-:Y:S03]  /*a7370*/  STG.E.U16 [R26.64], R14 ;  /* 0x0000000e1a007986 */ /* 0x020fe6000c101506 */
[----:B--2---:R0:W-:Y:S04]  /*a7380*/  STL [R1+0x2570], R17 ;  /* 0x0025701101007387 */ /* 0x0041e80000100800 */
[----:B0-----:R-:W2:Y:S01]  /*a7390*/  LDL.LU.64 R16, [R1+0x1150] ;  /* 0x0011500001107983 */ /* 0x001ea20000300a00 */
[----:B------:R-:W3:Y:S02]  /*a73a0*/  LDL.LU.64 R6, [R1+0x1168] ;  /* 0x0011680001067983 */ /* 0x000ee40000300a00 */
[----:B------:R-:W4:Y:S02]  /*a73b0*/  LDL.LU R18, [R1+0xb8] ;  /* 0x0000b80001127983 */ /* 0x000f240000300800 */
[----:B------:R-:W5:Y:S01]  /*a73c0*/  LDL.LU.64 R8, [R1+0x1170] ;  /* 0x0011700001087983 */ /* 0x000f620000300a00 */
[----:B------:R-:W2:Y:S01]  /*a73d0*/  LDL.LU.64 R22, [R1+0x1188] ;  /* 0x0011880001167983 */ /* 0x000ea20000300a00 */
[----:B------:R-:W2:Y:S02]  /*a73e0*/  LDL.LU R19, [R1+0xa8] ;  /* 0x0000a80001137983 */ /* 0x000ea40000300800 */
[----:B------:R-:W2:Y:S02]  /*a73f0*/  LDL.LU R13, [R1+0xd8] ;  /* 0x0000d800010d7983 */ /* 0x000ea40000300800 */
[----:B------:R-:W2:Y:S01]  /*a7400*/  LDL.LU.64 R26, [R1+0x2588] ;  /* 0x00258800011a7983 */ /* 0x000ea20000300a00 */
[----:B------:R-:W-:-:S05]  /*a7410*/  PRMT R2, R14, 0x7632, R2 ;  /* 0x000076320e027816 */ /* 0x000fca0000000002 */
[----:B------:R0:W-:Y:S04]  /*a7420*/  STG.E.U16 [R24.64], R2 ;  /* 0x0000000218007986 */ /* 0x0001e8000c101506 */
[----:B0-----:R-:W3:Y:S04]  /*a7430*/  LDL.LU.64 R24, [R1+0x11a0] ;  /* 0x0011a00001187983 */ /* 0x001ee80000300a00 */
[----:B--2---:R0:W-:Y:S04]  /*a7440*/  STG.E.U16 [R10.64], R26 ;  /* 0x0000001a0a007986 */ /* 0x0041e8000c101506 */
[----:B0-----:R-:W2:Y:S01]  /*a7450*/  LDL.LU.64 R10, [R1+0x2580] ;  /* 0x00258000010a7983 */ /* 0x001ea20000300a00 */
[----:B------:R-:W-:Y:S01]  /*a7460*/  PRMT R0, R26, 0x7632, R0 ;  /* 0x000076321a007816 */ /* 0x000fe20000000000 */
[----:B------:R0:W-:Y:S04]  /*a7470*/  STL [R1+0x2540], R27 ;  /* 0x0025401b01007387 */ /* 0x0001e80000100800 */
[----:B------:R1:W-:Y:S04]  /*a7480*/  STG.E.U16 [R4.64], R0 ;  /* 0x0000000004007986 */ /* 0x0003e8000c101506 */
[----:B0-----:R-:W3:Y:S04]  /*a7490*/  LDL.LU.64 R26, [R1+0x1178] ;  /* 0x00117800011a7983 */ /* 0x001ee80000300a00 */
[----:B-1----:R-:W3:Y:S01]  /*a74a0*/  LDL.LU.64 R4, [R1+0x1198] ;  /* 0x0011980001047983 */ /* 0x002ee20000300a00 */
[----:B--2---:R-:W-:-:S03]  /*a74b0*/  PRMT R2, R10, 0x7632, R2 ;  /* 0x000076320a027816 */ /* 0x004fc60000000002 */
[----:B------:R0:W-:Y:S04]  /*a74c0*/  STG.E.U16 [R28.64], R10 ;  /* 0x0000000a1c007986 */ /* 0x0001e8000c101506 */
[----:B------:R-:W-:Y:S04]  /*a74d0*/  STG.E.U16 [R20.64], R2 ;  /* 0x0000000214007986 */ /* 0x000fe8000c101506 */
[----:B0-----:R-:W2:Y:S01]  /*a74e0*/  LDL.LU.64 R28, [R1+0x1190] ;  /* 0x00119000011c7983 */ /* 0x001ea20000300a00 */
[----:B------:R0:W-:Y:S03]  /*a74f0*/  STL [R1+0x2544], R11 ;  /* 0x0025440b01007387 */ /* 0x0001e60000100800 */
[----:B0-----:R-:W2:Y:S01]  /*a7500*/  LDL.LU.64 R10, [R1+0x1180] ;  /* 0x00118000010a7983 */ /* 0x001ea20000300a00 */
[----:B------:R-:W2:Y:S01]  /*a7510*/  LDL.LU.64 R20, [R1+0x2578] ;  /* 0x0025780001147983 */ /* 0x000ea20000300a00 */
[----:B------:R-:W-:Y:S01]  /*a7520*/  PRMT R0, R12, 0x7632, R0 ;  /* 0x000076320c007816 */ /* 0x000fe20000000000 */
[----:B------:R-:W3:Y:S01]  /*a7530*/  LDL.LU R14, [R1+0xc8] ;  /* 0x0000c800010e7983 */ /* 0x000ee20000300800 */
[----:B--2---:R0:W-:Y:S03]  /*a7540*/  STG.E.U16 [R20.64], R12 ;  /* 0x0000000c14007986 */ /* 0x0041e6000c101506 */
[----:B------:R1:W-:Y:S01]  /*a7550*/  STG.E.U16 [R16.64], R0 ;  /* 0x0000000010007986 */ /* 0x0003e2000c101506 */
[----:B0-----:R-:W2:Y:S01]  /*a7560*/  LDL.LU.64 R20, [R1+0x11a8] ;  /* 0x0011a80001147983 */ /* 0x001ea20000300a00 */
[----:B-1----:R-:W2:Y:S01]  /*a7570*/  LDL.LU R17, [R1+0x2570] ;  /* 0x0025700001117983 */ /* 0x002ea20000300800 */
[----:B----4-:R-:W-:Y:S01]  /*a7580*/  PRMT R0, R18, 0x7632, R0 ;  /* 0x0000763212007816 */ /* 0x010fe20000000000 */
[----:B------:R-:W4:Y:S01]  /*a7590*/  LDL.LU R12, [R1+0xe8] ;  /* 0x0000e800010c7983 */ /* 0x000f220000300800 */
[----:B--2---:R-:W-:Y:S01]  /*a75a0*/  PRMT R2, R17, 0x7632, R2 ;  /* 0x0000763211027816 */ /* 0x004fe20000000002 */
[----:B---3--:R0:W-:Y:S04]  /*a75b0*/  STG.E.U16 [R6.64], R17 ;  /* 0x0000001106007986 */ /* 0x0081e8000c101506 */
[----:B------:R1:W-:Y:S01]  /*a75c0*/  STG.E.U16 [R10.64], R2 ;  /* 0x000000020a007986 */ /* 0x0003e2000c101506 */
[----:B------:R2:W-:Y:S02]  /*a75d0*/  STG.E.U16 [R26.64], R18 ;  /* 0x000000121a007986 */ /* 0x0005e4000c101506 */
[----:B-----5:R-:W-:Y:S02]  /*a75e0*/  STG.E.U16 [R8.64], R0 ;  /* 0x0000000008007986 */ /* 0x020fe4000c101506 */
[----:B------:R3:W-:Y:S01]  /*a75f0*/  STG.E.U16 [R22.64], R19 ;  /* 0x0000001316007986 */ /* 0x0007e2000c101506 */
[----:B0-----:R-:W5:Y:S01]  /*a7600*/  LDL.LU.64 R6, [R1+0x11c0] ;  /* 0x0011c00001067983 */ /* 0x001f620000300a00 */
[----:B------:R-:W4:Y:S01]  /*a7610*/  LDL.LU.64 R16, [R1+0x11b8] ;  /* 0x0011b80001107983 */ /* 0x000f220000300a00 */
[----:B-1----:R-:W-:-:S02]  /*a7620*/  PRMT R2, R19, 0x7632, R2 ;  /* 0x0000763213027816 */ /* 0x002fc40000000002 */
[----:B--2---:R-:W2:Y:S01]  /*a7630*/  LDL.LU.64 R26, [R1+0x11b0] ;  /* 0x0011b000011a7983 */ /* 0x004ea20000300a00 */
[----:B---3--:R-:W3:Y:S02]  /*a7640*/  LDL.LU R19, [R1+0xf8] ;  /* 0x0000f80001137983 */ /* 0x008ee40000300800 */
[----:B------:R-:W2:Y:S02]  /*a7650*/  LDL.LU R23, [R1+0x5c] ;  /* 0x00005c0001177983 */ /* 0x000ea40000300800 */
[----:B------:R-:W2:Y:S02]  /*a7660*/  LDL.LU.64 R8, [R1+0x11d8] ;  /* 0x0011d80001087983 */ /* 0x000ea40000300a00 */
[----:B--2---:R0:W-:Y:S04]  /*a7670*/  STL.64 [R1+0x2560], R8 ;  /* 0x0025600801007387 */ /* 0x0041e80000100a00 */
[----:B0-----:R-:W2:Y:S01]  /*a7680*/  LDL.LU.64 R8, [R1+0x11e0] ;  /* 0x0011e00001087983 */ /* 0x001ea20000300a00 */
[----:B------:R-:W-:-:S03]  /*a7690*/  PRMT R0, R13, 0x7632, R0 ;  /* 0x000076320d007816 */ /* 0x000fc60000000000 */
[----:B------:R0:W-:Y:S01]  /*a76a0*/  STG.E.U16 [R24.64], R2 ;  /* 0x0000000218007986 */ /* 0x0001e2000c101506 */
[----:B------:R-:W-:Y:S03]  /*a76b0*/  STG.E.U16 [R4.64], R13 ;  /* 0x0000000d04007986 */ /* 0x000fe6000c101506 */
[----:B------:R-:W-:Y:S01]  /*a76c0*/  STG.E.U16 [R28.64], R0 ;  /* 0x000000001c007986 */ /* 0x000fe2000c101506 */
[----:B------:R-:W-:Y:S01]  /*a76d0*/  STG.E.U16 [R20.64], R14 ;  /* 0x0000000e14007986 */ /* 0x000fe2000c101506 */
[----:B0-----:R-:W-:-:S05]  /*a76e0*/  PRMT R2, R14, 0x7632, R2 ;  /* 0x000076320e027816 */ /* 0x001fca0000000002 */
[----:B-----5:R-:W-:Y:S04]  /*a76f0*/  STG.E.U16 [R6.64], R2 ;  /* 0x0000000206007986 */ /* 0x020fe8000c101506 */
[----:B--2---:R0:W-:Y:S04]  /*a7700*/  STL.64 [R1+0x2568], R8 ;  /* 0x0025680801007387 */ /* 0x0041e80000100a00 */
[----:B0-----:R-:W3:Y:S01]  /*a7710*/  LDL.LU.64 R8, [R1+0x11c8] ;  /* 0x0011c80001087983 */ /* 0x001ee20000300a00 */
[----:B------:R-:W2:Y:S02]  /*a7720*/  LDL.LU.64 R24, [R1+0x11d0] ;  /* 0x0011d00001187983 */ /* 0x000ea40000300a00 */
[----:B------:R-:W5:Y:S02]  /*a7730*/  LDL.LU.64 R4, [R1+0x11e8] ;  /* 0x0011e80001047983 */ /* 0x000f640000300a00 */
[----:B------:R-:W2:Y:S01]  /*a7740*/  LDL.LU R13, [R1+0x2c] ;  /* 0x00002c00010d7983 */ /* 0x000ea20000300800 */
[----:B------:R-:W2:Y:S01]  /*a7750*/  LDL.LU R22, [R1+0xc] ;  /* 0x00000c0001167983 */ /* 0x000ea20000300800 */
[----:B------:R-:W2:Y:S02]  /*a7760*/  LDL.LU.64 R28, [R1+0x1200] ;  /* 0x00120000011c7983 */ /* 0x000ea40000300a00 */
[----:B------:R-:W2:Y:S02]  /*a7770*/  LDL.LU.64 R20, [R1+0x11f8] ;  /* 0x0011f80001147983 */ /* 0x000ea40000300a00 */
[----:B------:R-:W2:Y:S01]  /*a7780*/  LDL.LU R14, [R1+0x4c] ;  /* 0x00004c00010e7983 */ /* 0x000ea20000300800 */
[----:B------:R-:W2:Y:S01]  /*a7790*/  LDL.LU.64 R6, [R1+0x11f0] ;  /* 0x0011f00001067983 */ /* 0x000ea20000300a00 */
[----:B------:R-:W2:Y:S01]  /*a77a0*/  LDL.LU.64 R10, [R1+0x1218] ;  /* 0x00121800010a7983 */ /* 0x000ea20000300a00 */
[----:B----4-:R-:W-:-:S02]  /*a77b0*/  PRMT R0, R12, 0x7632, R0 ;  /* 0x000076320c007816 */ /* 0x010fc40000000000 */
[----:B--2---:R0:W-:Y:S04]  /*a77c0*/  STL.64 [R1+0x2548], R10 ;  /* 0x0025480a01007387 */ /* 0x0041e80000100a00 */
[----:B0-----:R-:W2:Y:S04]  /*a77d0*/  LDL.LU.64 R10, [R1+0x1220] ;  /* 0x00122000010a7983 */ /* 0x001ea80000300a00 */
[----:B------:R-:W-:Y:S01]  /*a77e0*/  STG.E.U16 [R16.64], R12 ;  /* 0x0000000c10007986 */ /* 0x000fe2000c101506 */
[----:B------:R-:W-:Y:S02]  /*a77f0*/  STG.E.U16 [R26.64], R0 ;  /* 0x000000001a007986 */ /* 0x000fe4000c101506 */
[----:B---3--:R-:W-:Y:S01]  /*a7800*/  STG.E.U16 [R8.64], R19 ;  /* 0x0000001308007986 */ /* 0x008fe2000c101506 */
[----:B--2---:R0:W-:Y:S04]  /*a7810*/  STL.64 [R1+0x2550], R10 ;  /* 0x0025500a01007387 */ /* 0x0041e80000100a00 */
[----:B0-----:R-:W2:Y:S01]  /*a7820*/  LDL.LU.64 R10, [R1+0x1208] ;  /* 0x00120800010a7983 */ /* 0x001ea20000300a00 */
[----:B------:R-:W3:Y:S02]  /*a7830*/  LDL.LU.64 R16, [R1+0x1210] ;  /* 0x0012100001107983 */ /* 0x000ee40000300a00 */
[----:B------:R-:W4:Y:S02]  /*a7840*/  LDL.LU.64 R26, [R1+0x1228] ;  /* 0x00122800011a7983 */ /* 0x000f240000300a00 */
[----:B------:R-:W2:Y:S01]  /*a7850*/  LDL.LU R12, [R1+0x1c] ;  /* 0x00001c00010c7983 */ /* 0x000ea20000300800 */
[----:B------:R-:W2:Y:S01]  /*a7860*/  LDL.LU.64 R8, [R1+0x2568] ;  /* 0x0025680001087983 */ /* 0x000ea20000300a00 */
[----:B------:R-:W-:-:S02]  /*a7870*/  PRMT R2, R19, 0x7632, R2 ;  /* 0x0000763213027816 */ /* 0x000fc40000000002 */
[----:B------:R-:W3:Y:S01]  /*a7880*/  LDL.LU.64 R18, [R1+0x1238] ;  /* 0x0012380001127983 */ /* 0x000ee20000300a00 */
[----:B------:R-:W-:Y:S02]  /*a7890*/  PRMT R0, R23, 0x7632, R0 ;  /* 0x0000763217007816 */ /* 0x000fe40000000000 */
[----:B--2---:R0:W-:Y:S04]  /*a78a0*/  STG.E.U16 [R8.64], R2 ;  /* 0x0000000208007986 */ /* 0x0041e8000c101506 */
[----:B0-----:R-:W2:Y:S01]  /*a78b0*/  LDL.LU.64 R8, [R1+0x2560] ;  /* 0x0025600001087983 */ /* 0x001ea20000300a00 */
[----:B------:R-:W-:-:S03]  /*a78c0*/  PRMT R2, R13, 0x7632, R2 ;  /* 0x000076320d027816 */ /* 0x000fc60000000002 */
[----:B--2---:R0:W-:Y:S01]  /*a78d0*/  STG.E.U16 [R8.64], R23 ;  /* 0x0000001708007986 */ /* 0x0041e2000c101506 */
[----:B------:R1:W-:Y:S02]  /*a78e0*/  STG.E.U16 [R24.64], R0 ;  /* 0x0000000018007986 */ /* 0x0003e4000c101506 */
[----:B-----5:R2:W-:Y:S02]  /*a78f0*/  STG.E.U16 [R4.64], R13 ;  /* 0x0000000d04007986 */ /* 0x0205e4000c101506 */
[----:B------:R-:W-:Y:S01]  /*a7900*/  STG.E.U16 [R28.64], R2 ;  /* 0x000000021c007986 */ /* 0x000fe2000c101506 */
[----:B------:R5:W-:Y:S04]  /*a7910*/  STG.E.U16 [R20.64], R22 ;  /* 0x0000001614007986 */ /* 0x000be8000c101506 */
[----:B0-----:R-:W3:Y:S01]  /*a7920*/  LDL.LU.64 R8, [R1+0x1230] ;  /* 0x0012300001087983 */ /* 0x001ee20000300a00 */
[----:B-1----:R-:W3:Y:S01]  /*a7930*/  LDL.LU.64 R24, [R1+0x1248] ;  /* 0x0012480001187983 */ /* 0x002ee20000300a00 */
[----:B------:R-:W-:Y:S01]  /*a7940*/  PRMT R0, R22, 0x7632, R0 ;  /* 0x0000763216007816 */ /* 0x000fe20000000000 */
[----:B------:R-:W3:Y:S01]  /*a7950*/  LDL.LU R23, [R1+0x3c] ;  /* 0x00003c0001177983 */ /* 0x000ee20000300800 */
[----:B--2---:R-:W2:Y:S01]  /*a7960*/  LDL.LU.64 R4, [R1+0x1260] ;  /* 0x0012600001047983 */ /* 0x004ea20000300a00 */
[----:B------:R-:W2:Y:S02]  /*a7970*/  LDL.LU R13, [R1+0x8c] ;  /* 0x00008c00010d7983 */ /* 0x000ea40000300800 */
[----:B-----5:R-:W5:Y:S02]  /*a7980*/  LDL.LU.64 R20, [R1+0x1258] ;  /* 0x0012580001147983 */ /* 0x020f640000300a00 */
[----:B------:R-:W2:Y:S01]  /*a7990*/  LDL.LU.64 R28, [R1+0x1250] ;  /* 0x00125000011c7983 */ /* 0x000ea20000300a00 */
[----:B------:R0:W-:Y:S04]  /*a79a0*/  STG.E.U16 [R6.64], R0 ;  /* 0x0000000006007986 */ /* 0x0001e8000c101506 */
[----:B0-----:R-:W2:Y:S04]  /*a79b0*/  LDL.LU R7, [R1+0x2558] ;  /* 0x0025580001077983 */ /* 0x001ea80000300800 */
[----:B--2---:R0:W-:Y:S04]  /*a79c0*/  STG.E.U16 [R10.64], R7 ;  /* 0x000000070a007986 */ /* 0x0041e8000c101506 */
[----:B0-----:R-:W2:Y:S01]  /*a79d0*/  LDL.LU.64 R10, [R1+0x2550] ;  /* 0x00255000010a7983 */ /* 0x001ea20000300a00 */
[----:B------:R-:W-:-:S02]  /*a79e0*/  PRMT R2, R7, 0x7632, R2 ;  /* 0x0000763207027816 */ /* 0x000fc40000000002 */
[----:B------:R-:W3:Y:S01]  /*a79f0*/  LDL.LU.64 R6, [R1+0x1240] ;  /* 0x0012400001067983 */ /* 0x000ee20000300a00 */
[----:B------:R-:W-:Y:S02]  /*a7a00*/  PRMT R0, R14, 0x7632, R0 ;  /* 0x000076320e007816 */ /* 0x000fe40000000000 */
[----:B--2---:R0:W-:Y:S04]  /*a7a10*/  STG.E.U16 [R10.64], R2 ;  /* 0x000000020a007986 */ /* 0x0041e8000c101506 */
[----:B0-----:R-:W2:Y:S01]  /*a7a20*/  LDL.LU.64 R10, [R1+0x2548] ;  /* 0x00254800010a7983 */ /* 0x001ea20000300a00 */
[----:B------:R-:W-:-:S03]  /*a7a30*/  PRMT R2, R12, 0x7632, R2 ;  /* 0x000076320c027816 */ /* 0x000fc60000000002 */
[----:B--2---:R0:W-:Y:S01]  /*a7a40*/  STG.E.U16 [R10.64], R14 ;  /* 0x0000000e0a007986 */ /* 0x0041e2000c101506 */
[----:B---3--:R1:W-:Y:S02]  /*a7a50*/  STG.E.U16 [R16.64], R0 ;  /* 0x0000000010007986 */ /* 0x0083e4000c101506 */
[----:B----4-:R2:W-:Y:S01]  /*a7a60*/  STG.E.U16 [R26.64], R12 ;  /* 0x0000000c1a007986 */ /* 0x0105e2000c101506 */
[----:B0-----:R-:W3:Y:S01]  /*a7a70*/  LDL.LU R11, [R1+0x2544] ;  /* 0x00254400010b7983 */ /* 0x001ee20000300800 */
[----:B-1----:R-:W4:Y:S02]  /*a7a80*/  LDL.LU.64 R16, [R1+0x1268] ;  /* 0x0012680001107983 */ /* 0x002f240000300a00 */
[----:B------:R-:W3:Y:S02]  /*a7a90*/  LDL.LU R14, [R1+0xbc] ;  /* 0x0000bc00010e7983 */ /* 0x000ee40000300800 */
[----:B--2---:R-:W2:Y:S01]  /*a7aa0*/  LDL.LU R27, [R1+0x2540] ;  /* 0x00254000011b7983 */ /* 0x004ea20000300800 */
[----:B------:R-:W-:Y:S01]  /*a7ab0*/  STG.E.U16 [R6.64], R2 ;  /* 0x0000000206007986 */ /* 0x000fe2000c101506 */
[----:B--2---:R-:W-:-:S03]  /*a7ac0*/  PRMT R0, R27, 0x7632, R0 ;  /* 0x000076321b007816 */ /* 0x004fc60000000000 */
[----:B------:R0:W-:Y:S04]  /*a7ad0*/  STG.E.U16 [R18.64], R27 ;  /* 0x0000001b12007986 */ /* 0x0001e8000c101506 */
[----:B0-----:R-:W2:Y:S04]  /*a7ae0*/  LDL.LU.64 R26, [R1+0x1270] ;  /* 0x00127000011a7983 */ /* 0x001ea80000300a00 */
[----:B------:R-:W0:Y:S04]  /*a7af0*/  S2R R3, SR_TID.X ;  /* 0x0000000000037919 */ /* 0x000e280000002100 */
[----:B------:R1:W-:Y:S01]  /*a7b00*/  STG.E.U16 [R8.64], R0 ;  /* 0x0000000008007986 */ /* 0x0003e2000c101506 */
[----:B---3--:R-:W-:Y:S01]  /*a7b10*/  STG.E.U16 [R24.64], R11 ;  /* 0x0000000b18007986 */ /* 0x008fe2000c101506 */
[C---:B0-----:R-:W-:Y:S01]  /*a7b20*/  LOP3.LUT R22, R3.reuse, 0x7f, RZ, 0xc0, !PT ;  /* 0x0000007f03167812 */ /* 0x041fe200078ec0ff */
[----:B------:R-:W-:-:S04]  /*a7b30*/  SHF.L.U32 R3, R3, 0xc, RZ ;  /* 0x0000000c03037819 */ /* 0x000fc800000006ff */
[----:B------:R-:W-:-:S04]  /*a7b40*/  LOP3.LUT R3, R3, 0x6000, RZ, 0xc0, !PT ;  /* 0x0000600003037812 */ /* 0x000fc800078ec0ff */
[----:B------:R-:W-:Y:S01]  /*a7b50*/  LEA R22, R22, R3, 0x4 ;  /* 0x0000000316167211 */ /* 0x000fe200078e20ff */
[----:B--2---:R-:W-:Y:S01]  /*a7b60*/  STL.64 [R1+0x2538], R26 ;  /* 0x0025381a01007387 */ /* 0x004fe20000100a00 */
[----:B------:R-:W2:Y:S03]  /*a7b70*/  LDL.LU.64 R18, [R1+0x1280] ;  /* 0x0012800001127983 */ /* 0x000ea60000300a00 */
[----:B------:R-:W0:Y:S01]  /*a7b80*/  LDS.128 R24, [R22] ;  /* 0x0000000016187984 */ /* 0x000e220000000c00 */
[----:B------:R-:W-:Y:S02]  /*a7b90*/  PRMT R2, R11, 0x7632, R2 ;  /* 0x000076320b027816 */ /* 0x000fe40000000002 */
[----:B-1----:R-:W-:-:S03]  /*a7ba0*/  PRMT R0, R23, 0x7632, R0 ;  /* 0x0000763217007816 */ /* 0x002fc60000000000 */
[----:B------:R-:W-:Y:S01]  /*a7bb0*/  STG.E.U16 [R4.64], R2 ;  /* 0x0000000204007986 */ /* 0x000fe2000c101506 */
[----:B-----5:R-:W-:Y:S02]  /*a7bc0*/  STG.E.U16 [R20.64], R23 ;  /* 0x0000001714007986 */ /* 0x020fe4000c101506 */
[----:B------:R0:W-:Y:S02]  /*a7bd0*/  STG.E.U16 [R28.64], R0 ;  /* 0x000000001c007986 */ /* 0x0001e4000c101506 */
[----:B0-----:R-:W-:Y:S01]  /*a7be0*/  IMAD.MOV.U32 R29, RZ, RZ, R27 ;  /* 0x000000ffff1d7224 */ /* 0x001fe200078e001b */
[----:B--2---:R-:W-:Y:S01]  /*a7bf0*/  STL.64 [R1+0x2530], R18 ;  /* 0x0025301201007387 */ /* 0x004fe20000100a00 */
[----:B------:R-:W2:Y:S02]  /*a7c00*/  LDL.LU.64 R8, [R1+0x1278] ;  /* 0x0012780001087983 */ /* 0x000ea40000300a00 */
[----:B------:R-:W3:Y:S02]  /*a7c10*/  LDL.LU R12, [R1+0xac] ;  /* 0x0000ac00010c7983 */ /* 0x000ee40000300800 */
[----:B------:R-:W3:Y:S01]  /*a7c20*/  LDL.LU.64 R20, [R1+0x1288] ;  /* 0x0012880001147983 */ /* 0x000ee20000300a00 */
[----:B------:R-:W-:Y:S01]  /*a7c30*/  STL [R1+0x94], R25 ;  /* 0x0000941901007387 */ /* 0x000fe20000100800 */
[----:B------:R0:W-:Y:S03]  /*a7c40*/  STL [R1+0x98], R26 ;  /* 0x0000981a01007387 */ /* 0x0001e60000100800 */
[----:B0-----:R-:W5:Y:S04]  /*a7c50*/  LDL.LU.64 R26, [R1+0x2538] ;  /* 0x00253800011a7983 */ /* 0x001f680000300a00 */
[----:B------:R-:W0:Y:S01]  /*a7c60*/  S2R R23, SR_TID.X ;  /* 0x0000000000177919 */ /* 0x000e220000002100 */
[----:B------:R0:W-:Y:S01]  /*a7c70*/  STL [R1+0x23d0], R29 ;  /* 0x0023d01d01007387 */ /* 0x0001e20000100800 */
[----:B------:R-:W-:-:S02]  /*a7c80*/  PRMT R0, R13, 0x7632, R0 ;  /* 0x000076320d007816 */ /* 0x000fc40000000000 */
[C---:B0-----:R-:W-:Y:S02]  /*a7c90*/  SHF.L.U32 R29, R23.reuse, 0xc, RZ ;  /* 0x0000000c171d7819 */ /* 0x041fe400000006ff */
[----:B------:R-:W-:Y:S02]  /*a7ca0*/  LOP3.LUT R5, R23, 0x7f, RZ, 0xc0, !PT ;  /* 0x0000007f17057812 */ /* 0x000fe400078ec0ff */
[----:B------:R-:W2:Y:S01]  /*a7cb0*/  LDL.LU.64 R22, [R1+0x1290] ;  /* 0x0012900001167983 */ /* 0x000ea20000300a00 */
[----:B------:R-:W-:-:S04]  /*a7cc0*/  LOP3.LUT R29, R29, 0x6000, RZ, 0xc0, !PT ;  /* 0x000060001d1d7812 */ /* 0x000fc800078ec0ff */
[----:B------:R-:W-:-:S04]  /*a7cd0*/  LEA R25, R5, R29, 0x4 ;  /* 0x0000001d05197211 */ /* 0x000fc800078e20ff */
[----:B------:R-:W-:Y:S01]  /*a7ce0*/  LOP3.LUT R25, R25, 0x20, RZ, 0x3c, !PT ;  /* 0x0000002019197812 */ /* 0x000fe200078e3cff */
[----:B-----5:R0:W-:Y:S01]  /*a7cf0*/  STG.E.U16 [R26.64], R13 ;  /* 0x0000000d1a007986 */ /* 0x0201e2000c101506 */
[----:B----4-:R-:W-:Y:S03]  /*a7d00*/  STG.E.U16 [R16.64], R0 ;  /* 0x0000000010007986 */ /* 0x010fe6000c101506 */
[----:B------:R-:W1:Y:S01]  /*a7d10*/  LDS.128 R16, [R25] ;  /* 0x0000000019107984 */ /* 0x000e620000000c00 */
[----:B0-----:R-:W4:Y:S04]  /*a7d20*/  LDL.LU R13, [R1+0xdc] ;  /* 0x0000dc00010d7983 */ /* 0x001f280000300800 */
[----:B-1----:R-:W-:Y:S01]  /*a7d30*/  STL [R1+0x54], R17 ;  /* 0x0000541101007387 */ /* 0x002fe20000100800 */
[----:B------:R0:W-:Y:S02]  /*a7d40*/  STL [R1+0x58], R18 ;  /* 0x0000581201007387 */ /* 0x0001e40000100800 */
[----:B------:R-:W-:-:S02]  /*a7d50*/  IMAD.MOV.U32 R28, RZ, RZ, R19 ;  /* 0x000000ffff1c7224 */ /* 0x000fc400078e0013 */
[----:B0-----:R-:W5:Y:S01]  /*a7d60*/  LDL.LU.64 R18, [R1+0x2530] ;  /* 0x0025300001127983 */ /* 0x001f620000300a00 */
[----:B------:R-:W-:Y:S02]  /*a7d70*/  PRMT R0, R14, 0x7632, R0 ;  /* 0x000076320e007816 */ /* 0x000fe40000000000 */
[----:B------:R-:W-:Y:S01]  /*a7d80*/  STL [R1+0x23d4], R28 ;  /* 0x0023d41c01007387 */ /* 0x000fe20000100800 */
[----:B------:R-:W-:Y:S01]  /*a7d90*/  MOV R6, R24 ;  /* 0x0000001800067202 */ /* 0x000fe20000000f00 */
[----:B------:R-:W-:-:S04]  /*a7da0*/  LEA R24, R5, R29, 0x4 ;  /* 0x0000001d05187211 */ /* 0x000fc800078e20ff */
[----:B------:R-:W-:Y:S01]  /*a7db0*/  LOP3.LUT R24, R24, 0x40, RZ, 0x3c, !PT ;  /* 0x0000004018187812 */ /* 0x000fe200078e3cff */
[----:B-----5:R0:W-:Y:S02]  /*a7dc0*/  STG.E.U16 [R18.64], R14 ;  /* 0x0000000e12007986 */ /* 0x0201e4000c101506 */
[----:B0-----:R-:W-:Y:S02]  /*a7dd0*/  MOV R18, R15 ;  /* 0x0000000f00127202 */ /* 0x001fe40000000f00 */
[----:B------:R-:W5:Y:S01]  /*a7de0*/  LDL.LU.64 R14, [R1+0x12a0] ;  /* 0x0012a000010e7983 */ /* 0x000f620000300a00 */
[----:B------:R-:W4:Y:S02]  /*a7df0*/  LDL.LU R17, [R1+0xcc] ;  /* 0x0000cc0001117983 */ /* 0x000f240000300800 */
[----:B------:R-:W4:Y:S02]  /*a7e00*/  LDL.LU R19, [R1+0xec] ;  /* 0x0000ec0001137983 */ /* 0x000f240000300800 */
[----:B------:R-:W4:Y:S01]  /*a7e10*/  LDL.LU.64 R26, [R1+0x12c0] ;  /* 0x0012c000011a7983 */ /* 0x000f220000300a00 */
[----:B--2---:R-:W-:Y:S02]  /*a7e20*/  STG.E.U16 [R8.64], R0 ;  /* 0x0000000008007986 */ /* 0x004fe4000c101506 */
[----:B------:R-:W0:Y:S04]  /*a7e30*/  LDS.128 R8, [R24] ;  /* 0x0000000018087984 */ /* 0x000e280000000c00 */
[----:B---3--:R-:W-:Y:S01]  /*a7e40*/  STG.E.U16 [R20.64], R12 ;  /* 0x0000000c14007986 */ /* 0x008fe2000c101506 */
[----:B0-----:R-:W-:Y:S01]  /*a7e50*/  STL [R1+0x14], R9 ;  /* 0x0000140901007387 */ /* 0x001fe20000100800 */
[----:B------:R-:W-:Y:S01]  /*a7e60*/  STL.64 [R1+0x18], R10 ;  /* 0x0000180a01007387 */ /* 0x000fe20000100a00 */
[----:B------:R-:W-:-:S05]  /*a7e70*/  PRMT R0, R12, 0x7632, R0 ;  /* 0x000076320c007816 */ /* 0x000fca0000000000 */
[----:B------:R-:W-:Y:S04]  /*a7e80*/  STG.E.U16 [R22.64], R0 ;  /* 0x0000000016007986 */ /* 0x000fe8000c101506 */
[----:B----4-:R0:W-:Y:S04]  /*a7e90*/  STL.64 [R1+0x2528], R26 ;  /* 0x0025281a01007387 */ /* 0x0101e80000100a00 */
[----:B0-----:R-:W2:Y:S01]  /*a7ea0*/  LDL.LU.64 R26, [R1+0x12b0] ;  /* 0x0012b000011a7983 */ /* 0x001ea20000300a00 */
[----:B------:R0:W-:Y:S03]  /*a7eb0*/  STL.64 [R1+0x2520], R24 ;  /* 0x0025201801007387 */ /* 0x0001e60000100a00 */
[----:B0-----:R-:W3:Y:S01]  /*a7ec0*/  LDL.LU.64 R24, [R1+0x12a8] ;  /* 0x0012a80001187983 */ /* 0x001ee20000300a00 */
[----:B------:R-:W4:Y:S02]  /*a7ed0*/  LDL.LU.64 R20, [R1+0x12c8] ;  /* 0x0012c80001147983 */ /* 0x000f240000300a00 */
[----:B------:R-:W2:Y:S01]  /*a7ee0*/  LDL.LU R23, [R1+0xfc] ;  /* 0x0000fc0001177983 */ /* 0x000ea20000300800 */
[----:B------:R-:W-:-:S02]  /*a7ef0*/  LEA R4, R5, R29, 0x4 ;  /* 0x0000001d05047211 */ /* 0x000fc400078e20ff */
[----:B------:R-:W-:Y:S02]  /*a7f00*/  PRMT R0, R13, 0x7632, R0 ;  /* 0x000076320d007816 */ /* 0x000fe40000000000 */
[----:B------:R-:W-:Y:S02]  /*a7f10*/  LOP3.LUT R4, R4, 0x60, RZ, 0x3c, !PT ;  /* 0x0000006004047812 */ /* 0x000fe400078e3cff */
[----:B------:R-:W-:Y:S02]  /*a7f20*/  MOV R3, R16 ;  /* 0x0000001000037202 */ /* 0x000fe40000000f00 */
[----:B------:R-:W-:Y:S01]  /*a7f30*/  LEA R28, R5, R29, 0x4 ;  /* 0x0000001d051c7211 */ /* 0x000fe200078e20ff */
[----:B------:R-:W-:Y:S02]  /*a7f40*/  IMAD.MOV.U32 R16, RZ, RZ, R8 ;  /* 0x000000ffff107224 */ /* 0x000fe400078e0008 */
[----:B------:R-:W0:Y:S04]  /*a7f50*/  LDS.128 R8, [R4] ;  /* 0x0000000004087984 */ /* 0x000e280000000c00 */
[----:B---3--:R-:W-:Y:S01]  /*a7f60*/  STG.E.U16 [R24.64], R13 ;  /* 0x0000000d18007986 */ /* 0x008fe2000c101506 */
[----:B-----5:R-:W-:Y:S02]  /*a7f70*/  STG.E.U16 [R14.64], R0 ;  /* 0x000000000e007986 */ /* 0x020fe4000c101506 */
[----:B--2---:R-:W-:Y:S02]  /*a7f80*/  STG.E.U16 [R26.64], R17 ;  /* 0x000000111a007986 */ /* 0x004fe4000c101506 */
[----:B------:R-:W1:Y:S04]  /*a7f90*/  LDS.128 R24, [R28+0x800] ;  /* 0x000800001c187984 */ /* 0x000e680000000c00 */
[----:B------:R2:W-:Y:S04]  /*a7fa0*/  STL [R1+0x2518], R23 ;  /* 0x0025181701007387 */ /* 0x0005e80000100800 */
[----:B--2---:R-:W2:Y:S01]  /*a7fb0*/  LDL.LU.64 R22, [R1+0x12b8] ;  /* 0x0012b80001167983 */ /* 0x004ea20000300a00 */
[----:B----4-:R-:W-:Y:S02]  /*a7fc0*/  STL.64 [R1+0x2510], R20 ;  /* 0x0025101401007387 */ /* 0x010fe40000100a00 */
[----:B------:R3:W-:Y:S02]  /*a7fd0*/  STL [R1+0x250c], R6 ;  /* 0x00250c0601007387 */ /* 0x0007e40000100800 */
[----:B---3--:R-:W3:Y:S01]  /*a7fe0*/  LDL.LU.64 R6, [R1+0x12d0] ;  /* 0x0012d00001067983 */ /* 0x008ee20000300a00 */
[----:B------:R-:W-:Y:S02]  /*a7ff0*/  STL [R1+0x2508], R4 ;  /* 0x0025080401007387 */ /* 0x000fe40000100800 */
[----:B0-----:R-:W-:Y:S02]  /*a8000*/  STL.64 [R1+0x2430], R10 ;  /* 0x0024300a01007387 */ /* 0x001fe40000100a00 */
[----:B------:R-:W4:Y:S01]  /*a8010*/  LDL.LU.64 R12, [R1+0x12d8] ;  /* 0x0012d800010c7983 */ /* 0x000f220000300a00 */
[----:B------:R-:W5:Y:S04]  /*a8020*/  LDL.LU.64 R14, [R1+0x12e0] ;  /* 0x0012e000010e7983 */ /* 0x000f680000300a00 */
[----:B-1----:R-:W-:Y:S01]  /*a8030*/  STL.64 [R1+0x80], R24 ;  /* 0x0000801801007387 */ /* 0x002fe20000100a00 */
[----:B------:R0:W-:Y:S03]  /*a8040*/  STL.64 [R1+0x88], R26 ;  /* 0x0000881a01007387 */ /* 0x0001e60000100a00 */
[----:B0-----:R-:W3:Y:S01]  /*a8050*/  LDL.LU.64 R26, [R1+0x2528] ;  /* 0x00252800011a7983 */ /* 0x001ee20000300a00 */
[----:B------:R-:W-:Y:S01]  /*a8060*/  PRMT R0, R17, 0x7632, R0 ;  /* 0x0000763211007816 */ /* 0x000fe20000000000 */
[----:B------:R-:W4:Y:S01]  /*a8070*/  LDL.LU.64 R24, [R1+0x2520] ;  /* 0x0025200001187983 */ /* 0x000f220000300a00 */
[----:B------:R-:W-:-:S03]  /*a8080*/  MOV R29, R18 ;  /* 0x00000012001d7202 */ /* 0x000fc60000000f00 */
[----:B--2---:R0:W-:Y:S02]  /*a8090*/  STG.E.U16 [R22.64], R0 ;  /* 0x0000000016007986 */ /* 0x0041e4000c101506 */
[----:B0-----:R-:W-:Y:S02]  /*a80a0*/  PRMT R0, R19, 0x7632, R0 ;  /* 0x0000763213007816 */ /* 0x001fe40000000000 */
[----:B---3--:R0:W-:Y:S04]  /*a80b0*/  STG.E.U16 [R26.64], R19 ;  /* 0x000000131a007986 */ /* 0x0081e8000c101506 */
[----:B----4-:R-:W1:Y:S04]  /*a80c0*/  LDS.128 R20, [R25+0x800] ;  /* 0x0008000019147984 */ /* 0x010e680000000c00 */
[----:B0-----:R-:W2:Y:S04]  /*a80d0*/  LDL.LU.64 R18, [R1+0x1300] ;  /* 0x0013000001127983 */ /* 0x001ea80000300a00 */
[----:B--2---:R0:W-:Y:S04]  /*a80e0*/  STL.64 [R1+0x24f0], R18 ;  /* 0x0024f01201007387 */ /* 0x0041e80000100a00 */
[----:B0-----:R-:W2:Y:S01]  /*a80f0*/  LDL.LU.64 R18, [R1+0x12f0] ;  /* 0x0012f00001127983 */ /* 0x001ea20000300a00 */
[----:B------:R0:W-:Y:S03]  /*a8100*/  STL [R1+0x24e8], R16 ;  /* 0x0024e81001007387 */ /* 0x0001e60000100800 */
[----:B0-----:R-:W3:Y:S01]  /*a8110*/  LDL.LU.64 R16, [R1+0x12f8] ;  /* 0x0012f80001107983 */ /* 0x001ee20000300a00 */
[----:B-1----:R-:W-:Y:S01]  /*a8120*/  MOV R11, R20 ;  /* 0x00000014000b7202 */ /* 0x002fe20000000f00 */
[----:B------:R-:W-:-:S02]  /*a8130*/  IMAD.MOV.U32 R10, RZ, RZ, R21 ;  /* 0x000000ffff0a7224 */ /* 0x000fc400078e0015 */
[----:B--2---:R0:W-:Y:S04]  /*a8140*/  STL.64 [R1+0x2500], R18 ;  /* 0x0025001201007387 */ /* 0x0041e80000100a00 */
[----:B0-----:R-:W2:Y:S01]  /*a8150*/  LDL.LU.64 R18, [R1+0x12e8] ;  /* 0x0012e80001127983 */ /* 0x001ea20000300a00 */
[----:B---3--:R-:W-:Y:S02]  /*a8160*/  STL.64 [R1+0x24f8], R16 ;  /* 0x0024f81001007387 */ /* 0x008fe40000100a00 */
[----:B------:R0:W-:Y:S02]  /*a8170*/  STL.64 [R1+0x48], R22 ;  /* 0x0000481601007387 */ /* 0x0001e40000100a00 */
[----:B0-----:R-:W3:Y:S01]  /*a8180*/  LDL.LU R23, [R1+0x2518] ;  /* 0x0025180001177983 */ /* 0x001ee20000300800 */
[----:B------:R-:W4:Y:S02]  /*a8190*/  LDL.LU.64 R20, [R1+0x2510] ;  /* 0x0025100001147983 */ /* 0x000f240000300a00 */
[----:B------:R-:W-:Y:S02]  /*a81a0*/  STL [R1+0x2470], R10 ;  /* 0x0024700a01007387 */ /* 0x000fe40000100800 */
[----:B------:R-:W2:Y:S01]  /*a81b0*/  LDL.LU.64 R26, [R1+0x1318] ;  /* 0x00131800011a7983 */ /* 0x000ea20000300a00 */
[----:B----4-:R0:W-:Y:S01]  /*a81c0*/  STG.E.U16 [R20.64], R0 ;  /* 0x0000000014007986 */ /* 0x0101e2000c101506 */
[----:B---3--:R1:W-:Y:S02]  /*a81d0*/  STG.E.U16 [R6.64], R23 ;  /* 0x0000001706007986 */ /* 0x0083e4000c101506 */
[----:B------:R-:W3:Y:S01]  /*a81e0*/  LDS.128 R4, [R24+0x800] ;  /* 0x0008000018047984 */ /* 0x000ee20000000c00 */
[----:B0-----:R-:W4:Y:S01]  /*a81f0*/  LDL.LU.64 R20, [R1+0x1310] ;  /* 0x0013100001147983 */ /* 0x001f220000300a00 */
[----:B------:R-:W-:-:S02]  /*a8200*/  PRMT R0, R23, 0x7632, R0 ;  /* 0x0000763217007816 */ /* 0x000fc40000000000 */
[----:B-1----:R-:W2:Y:S01]  /*a8210*/  LDL.LU.64 R22, [R1+0x1308] ;  /* 0x0013080001167983 */ /* 0x002ea20000300a00 */
[----:B---3--:R0:W-:Y:S01]  /*a8220*/  STL [R1+0x4], R5 ;  /* 0x0000040501007387 */ /* 0x0081e20000100800 */
[----:B------:R1:W-:Y:S01]  /*a8230*/  STL.64 [R1+0x8], R6 ;  /* 0x0000080601007387 */ /* 0x0003e20000100a00 */
[----:B0-----:R-:W-:Y:S02]  /*a8240*/  MOV R5, R4 ;  /* 0x0000000400057202 */ /* 0x001fe40000000f00 */
[----:B-1----:R-:W3:Y:S01]  /*a8250*/  LDL.LU R6, [R1+0x250c] ;  /* 0x00250c0001067983 */ /* 0x002ee20000300800 */
[----:B------:R-:W2:Y:S03]  /*a8260*/  LDL.LU R4, [R1+0x2508] ;  /* 0x0025080001047983 */ /* 0x000ea60000300800 */
[----:B------:R3:W-:Y:S01]  /*a8270*/  STG.E.U16 [R12.64], R0 ;  /* 0x000000000c007986 */ /* 0x0007e2000c101506 */
[----:B------:R-:W4:Y:S01]  /*a8280*/  LDL.LU R10, [R1+0x80] ;  /* 0x00008000010a7983 */ /* 0x000f220000300800 */
[----:B---3--:R-:W-:-:S02]  /*a8290*/  PRMT R0, R6, 0x7632, R0 ;  /* 0x0000763206007816 */ /* 0x008fc40000000000 */
[----:B-----5:R0:W-:Y:S02]  /*a82a0*/  STG.E.U16 [R14.64], R6 ;  /* 0x000000060e007986 */ /* 0x0201e4000c101506 */
[----:B--2---:R-:W1:Y:S02]  /*a82b0*/  LDS.128 R12, [R4+0x800] ;  /* 0x00080000040c7984 */ /* 0x004e640000000c00 */
[----:B------:R-:W-:Y:S02]  /*a82c0*/  STG.E.U16 [R18.64], R0 ;  /* 0x0000000012007986 */ /* 0x000fe4000c101506 */
[----:B------:R-:W2:Y:S02]  /*a82d0*/  LDS.128 R16, [R28+0x1000] ;  /* 0x001000001c107984 */ /* 0x000ea40000000c00 */
[----:B0-----:R-:W3:Y:S04]  /*a82e0*/  LDL.LU.64 R6, [R1+0x1328] ;  /* 0x0013280001067983 */ /* 0x001ee80000300a00 */
[----:B-1----:R-:W-:Y:S01]  /*a82f0*/  STL [R1+0x2450], R14 ;  /* 0x0024500e01007387 */ /* 0x002fe20000100800 */
[----:B------:R0:W-:Y:S03]  /*a8300*/  STL [R1+0x2420], R15 ;  /* 0x0024200f01007387 */ /* 0x0001e60000100800 */
[----:B0-----:R-:W5:Y:S01]  /*a8310*/  LDL.LU.64 R14, [R1+0x1330] ;  /* 0x00133000010e7983 */ /* 0x001f620000300a00 */
[----:B--2---:R-:W-:Y:S02]  /*a8320*/  STL.64 [R1+0x70], R16 ;  /* 0x0000701001007387 */ /* 0x004fe40000100a00 */
[----:B------:R0:W-:Y:S02]  /*a8330*/  STL.64 [R1+0x78], R18 ;  /* 0x0000781201007387 */ /* 0x0001e40000100a00 */
[----:B0-----:R-:W2:Y:S01]  /*a8340*/  LDL.LU.64 R18, [R1+0x2500] ;  /* 0x0025000001127983 */ /* 0x001ea20000300a00 */
[----:B------:R-:W2:Y:S01]  /*a8350*/  LDL.LU.64 R16, [R1+0x24f8] ;  /* 0x0024f80001107983 */ /* 0x000ea20000300a00 */
[----:B------:R-:W-:-:S02]  /*a8360*/  PRMT R0, R3, 0x7632, R0 ;  /* 0x0000763203007816 */ /* 0x000fc40000000000 */
[----:B--2---:R-:W-:Y:S03]  /*a8370*/  STG.E.U16 [R16.64], R3 ;  /* 0x0000000310007986 */ /* 0x004fe6000c101506 */
[----:B------:R-:W-:Y:S02]  /*a8380*/  STG.E.U16 [R18.64], R0 ;  /* 0x0000000012007986 */ /* 0x000fe4000c101506 */
[----:B------:R-:W0:Y:S02]  /*a8390*/  LDS.128 R16, [R25+0x1000] ;  /* 0x0010000019107984 */ /* 0x000e240000000c00 */
[----:B0-----:R-:W-:Y:S02]  /*a83a0*/  STL.64 [R1+0x30], R16 ;  /* 0x0000301001007387 */ /* 0x001fe40000100a00 */
[----:B------:R0:W-:Y:S01]  /*a83b0*/  STL [R1+0x38], R18 ;  /* 0x0000381201007387 */ /* 0x0001e20000100800 */
[----:B------:R-:W-:-:S02]  /*a83c0*/  MOV R3, R19 ;  /* 0x0000001300037202 */ /* 0x000fc40000000f00 */
[----:B0-----:R-:W2:Y:S01]  /*a83d0*/  LDL.LU.64 R18, [R1+0x24f0] ;  /* 0x0024f00001127983 */ /* 0x001ea20000300a00 */
[----:B------:R-:W2:Y:S02]  /*a83e0*/  LDL.LU R16, [R1+0x24e8] ;  /* 0x0024e80001107983 */ /* 0x000ea40000300800 */
[----:B------:R-:W-:Y:S01]  /*a83f0*/  STL [R1+0x2390], R3 ;  /* 0x0023900301007387 */ /* 0x000fe20000100800 */
[----:B--2---:R-:W-:Y:S01]  /*a8400*/  PRMT R2, R16, 0x7632, R2 ;  /* 0x0000763210027816 */ /* 0x004fe20000000002 */
[----:B------:R-:W-:Y:S02]  /*a8410*/  STG.E.U16 [R18.64], R16 ;  /* 0x0000001012007986 */ /* 0x000fe4000c101506 */
[----:B------:R-:W0:Y:S02]  /*a8420*/  LDS.128 R16, [R24+0x1000] ;  /* 0x0010000018107984 */ /* 0x000e240000000c00 */
[----:B0-----:R0:W-:Y:S04]  /*a8430*/  STL.64 [R1+0x24c0], R16 ;  /* 0x0024c01001007387 */ /* 0x0011e80000100a00 */
[----:B0-----:R-:W2:Y:S01]  /*a8440*/  LDL.LU.64 R16, [R1+0x1320] ;  /* 0x0013200001107983 */ /* 0x001ea20000300a00 */
[----:B------:R-:W-:-:S03]  /*a8450*/  PRMT R0, R8, 0x7632, R0 ;  /* 0x0000763208007816 */ /* 0x000fc60000000000 */
[----:B------:R0:W-:Y:S01]  /*a8460*/  STG.E.U16 [R26.64], R2 ;  /* 0x000000021a007986 */ /* 0x0001e2000c101506 */
[----:B----4-:R-:W-:Y:S02]  /*a8470*/  STG.E.U16 [R20.64], R8 ;  /* 0x0000000814007986 */ /* 0x010fe4000c101506 */
[----:B------:R-:W-:Y:S01]  /*a8480*/  STL.64 [R1+0x23f0], R18 ;  /* 0x0023f01201007387 */ /* 0x000fe20000100a00 */
[----:B------:R1:W-:Y:S02]  /*a8490*/  STG.E.U16 [R22.64], R0 ;  /* 0x0000000016007986 */ /* 0x0003e4000c101506 */
[----:B------:R-:W4:Y:S04]  /*a84a0*/  LDS.128 R20, [R4+0x1000] ;  /* 0x0010000004147984 */ /* 0x000f280000000c00 */
[----:B------:R-:W-:Y:S01]  /*a84b0*/  STL [R1+0x2480], R9 ;  /* 0x0024800901007387 */ /* 0x000fe20000100800 */
[----:B0-----:R-:W5:Y:S01]  /*a84c0*/  LDL.LU.64 R26, [R1+0x1338] ;  /* 0x00133800011a7983 */ /* 0x001f620000300a00 */
[----:B-1----:R-:W-:-:S03]  /*a84d0*/  PRMT R0, R10, 0x7632, R0 ;  /* 0x000076320a007816 */ /* 0x002fc60000000000 */
[----:B----4-:R-:W-:Y:S01]  /*a84e0*/  STL.64 [R1+0x24b8], R20 ;  /* 0x0024b81401007387 */ /* 0x010fe20000100a00 */
[----:B------:R-:W-:Y:S03]  /*a84f0*/  STL.64 [R1+0x23d8], R22 ;  /* 0x0023d81601007387 */ /* 0x000fe60000100a00 */
[----:B--2---:R-:W-:Y:S02]  /*a8500*/  STG.E.U16 [R16.64], R10 ;  /* 0x0000000a10007986 */ /* 0x004fe4000c101506 */
[----:B------:R-:W0:Y:S04]  /*a8510*/  LDS.128 R16, [R28+0x1800] ;  /* 0x001800001c107984 */ /* 0x000e280000000c00 */
[----:B---3--:R-:W-:Y:S01]  /*a8520*/  STG.E.U16 [R6.64], R0 ;  /* 0x0000000006007986 */ /* 0x008fe2000c101506 */
[----:B0-----:R-:W-:Y:S01]  /*a8530*/  STL [R1+0x64], R17 ;  /* 0x0000641101007387 */ /* 0x001fe20000100800 */
[----:B------:R0:W-:Y:S02]  /*a8540*/  STL [R1+0x6c], R19 ;  /* 0x00006c1301007387 */ /* 0x0001e40000100800 */
[----:B------:R-:W-:Y:S01]  /*a8550*/  IMAD.MOV.U32 R28, RZ, RZ, R18 ;  /* 0x000000ffff1c7224 */ /* 0x000fe200078e0012 */
[----:B------:R-:W-:Y:S01]  /*a8560*/  MOV R22, R16 ;  /* 0x0000001000167202 */ /* 0x000fe20000000f00 */
[----:B0-----:R-:W2:Y:S01]  /*a8570*/  LDL.LU.64 R18, [R1+0x1348] ;  /* 0x0013480001127983 */ /* 0x001ea20000300a00 */
[----:B------:R-:W3:Y:S02]  /*a8580*/  LDL.LU.64 R6, [R1+0x1340] ;  /* 0x0013400001067983 */ /* 0x000ee40000300a00 */
[----:B------:R-:W4:Y:S02]  /*a8590*/  LDL.LU.64 R16, [R1+0x9e8] ;  /* 0x0009e80001107983 */ /* 0x000f240000300a00 */
[----:B----4-:R0:W-:Y:S04]  /*a85a0*/  STL.64 [R1+0x24c8], R16 ;  /* 0x0024c81001007387 */ /* 0x0101e80000100a00 */
[----:B0-----:R-:W4:Y:S04]  /*a85b0*/  LDL.LU.64 R16, [R1+0xa08] ;  /* 0x000a080001107983 */ /* 0x001f280000300a00 */
[----:B----4-:R0:W-:Y:S04]  /*a85c0*/  STL.64 [R1+0x24d0], R16 ;  /* 0x0024d01001007387 */ /* 0x0101e80000100a00 */
[----:B0-----:R-:W4:Y:S04]  /*a85d0*/  LDL.LU.64 R16, [R1+0xa18] ;  /* 0x000a180001107983 */ /* 0x001f280000300a00 */
[----:B----4-:R0:W-:Y:S04]  /*a85e0*/  STL.64 [R1+0x24d8], R16 ;  /* 0x0024d81001007387 */ /* 0x0101e80000100a00 */
[----:B0-----:R-:W4:Y:S01]  /*a85f0*/  LDL.LU.64 R16, [R1+0x1298] ;  /* 0x0012980001107983 */ /* 0x001f220000300a00 */
[----:B------:R-:W-:-:S03]  /*a8600*/  PRMT R0, R11, 0x7632, R0 ;  /* 0x000076320b007816 */ /* 0x000fc60000000000 */
[----:B-----5:R-:W-:Y:S02]  /*a8610*/  STG.E.U16 [R14.64], R11 ;  /* 0x0000000b0e007986 */ /* 0x020fe4000c101506 */
[----:B------:R-:W0:Y:S02]  /*a8620*/  LDS.128 R8, [R25+0x1800] ;  /* 0x0018000019087984 */ /* 0x000e240000000c00 */
[----:B------:R1:W-:Y:S02]  /*a8630*/  STG.E.U16 [R26.64], R0 ;  /* 0x000000001a007986 */ /* 0x0003e4000c101506 */
[----:B------:R-:W5:Y:S04]  /*a8640*/  LDS.128 R24, [R24+0x1800] ;  /* 0x0018000018187984 */ /* 0x000f680000000c00 */
[----:B--2---:R-:W-:Y:S01]  /*a8650*/  STG.E.U16 [R18.64], R5 ;  /* 0x0000000512007986 */ /* 0x004fe2000c101506 */
[----:B-1----:R-:W-:-:S05]  /*a8660*/  PRMT R0, R5, 0x7632, R0 ;  /* 0x0000763205007816 */ /* 0x002fca0000000000 */
[----:B---3--:R-:W-:Y:S02]  /*a8670*/  STG.E.U16 [R6.64], R0 ;  /* 0x0000000006007986 */ /* 0x008fe4000c101506 */
[----:B------:R-:W1:Y:S02]  /*a8680*/  LDS.128 R4, [R4+0x1800] ;  /* 0x0018000004047984 */ /* 0x000e640000000c00 */
[----:B----4-:R2:W-:Y:S04]  /*a8690*/  STL.64 [R1+0x24e0], R16 ;  /* 0x0024e01001007387 */ /* 0x0105e80000100a00 */
[----:B--2---:R-:W2:Y:S01]  /*a86a0*/  LDL.LU.64 R16, [R1+0x1350] ;  /* 0x0013500001107983 */ /* 0x004ea20000300a00 */
[----:B0-----:R-:W-:Y:S02]  /*a86b0*/  MOV R14, R9 ;  /* 0x00000009000e7202 */ /* 0x001fe40000000f00 */
[----:B------:R-:W-:Y:S01]  /*a86c0*/  MOV R15, R29 ;  /* 0x0000001d000f7202 */ /* 0x000fe20000000f00 */
[----:B------:R-:W3:Y:S01]  /*a86d0*/  LDL.LU R23, [R1+0x30] ;  /* 0x0000300001177983 */ /* 0x000ee20000300800 */
[----:B------:R0:W-:Y:S01]  /*a86e0*/  STL [R1+0x2c], R11 ;  /* 0x00002c0b01007387 */ /* 0x0001e20000100800 */
[----:B------:R-:W-:-:S02]  /*a86f0*/  IMAD.MOV.U32 R29, RZ, RZ, R10 ;  /* 0x000000ffff1d7224 */ /* 0x000fc400078e000a */
[----:B------:R-:W4:Y:S01]  /*a8700*/  LDL.LU.64 R20, [R1+0x9e0] ;  /* 0x0009e00001147983 */ /* 0x000f220000300a00 */
[----:B------:R-:W-:Y:S01]  /*a8710*/  MOV R3, R8 ;  /* 0x0000000800037202 */ /* 0x000fe20000000f00 */
[----:B0-----:R-:W3:Y:S01]  /*a8720*/  LDL.LU.64 R10, [R1+0x9b0] ;  /* 0x0009b000010a7983 */ /* 0x001ee20000300a00 */
[----:B------:R0:W-:Y:S03]  /*a8730*/  STL [R1+0x2484], R14 ;  /* 0x0024840e01007387 */ /* 0x0001e60000100800 */
[----:B0-----:R-:W3:Y:S01]  /*a8740*/  LDL.LU R14, [R1+0x70] ;  /* 0x00007000010e7983 */ /* 0x001ee20000300800 */
[----:B------:R0:W-:Y:S03]  /*a8750*/  STL.64 [R1+0x23e0], R28 ;  /* 0x0023e01c01007387 */ /* 0x0001e60000100a00 */
[----:B0-----:R-:W3:Y:S01]  /*a8760*/  LDL.LU.64 R28, [R1+0x7a0] ;  /* 0x0007a000011c7983 */ /* 0x001ee20000300a00 */
[----:B------:R-:W3:Y:S02]  /*a8770*/  LDL.LU.64 R8, [R1+0x798] ;  /* 0x0007980001087983 */ /* 0x000ee40000300a00 */
[----:B-----5:R-:W-:Y:S02]  /*a8780*/  STL [R1+0x2338], R27 ;  /* 0x0023381b01007387 */ /* 0x020fe40000100800 */
[----:B------:R0:W-:Y:S02]  /*a8790*/  STL [R1+0x23e8], R26 ;  /* 0x0023e81a01007387 */ /* 0x0001e40000100800 */
[----:B0-----:R-:W5:Y:S01]  /*a87a0*/  LDL.LU.64 R26, [R1+0x9a8] ;  /* 0x0009a800011a7983 */ /* 0x001f620000300a00 */
[----:B------:R-:W3:Y:S02]  /*a87b0*/  LDL.LU.64 R18, [R1+0x790] ;  /* 0x0007900001127983 */ /* 0x000ee40000300a00 */
[----:B-1----:R-:W-:Y:S02]  /*a87c0*/  STL [R1+0x2400], R6 ;  /* 0x0024000601007387 */ /* 0x002fe40000100800 */
[----:B------:R0:W-:Y:S02]  /*a87d0*/  STL [R1+0x2350], R7 ;  /* 0x0023500701007387 */ /* 0x0001e40000100800 */
[----:B0-----:R-:W3:Y:S04]  /*a87e0*/  LDL.LU.64 R6, [R1+0x9c8] ;  /* 0x0009c80001067983 */ /* 0x001ee80000300a00 */
[----:B--2---:R0:W-:Y:S04]  /*a87f0*/  STG.E.U16 [R16.64], R12 ;  /* 0x0000000c10007986 */ /* 0x0041e8000c101506 */
[----:B0-----:R-:W2:Y:S01]  /*a8800*/  LDL.LU.64 R16, [R1+0x24e0] ;  /* 0x0024e00001107983 */ /* 0x001ea20000300a00 */
[----:B------:R-:W-:Y:S01]  /*a8810*/  PRMT R2, R12, 0x7632, R2 ;  /* 0x000076320c027816 */ /* 0x000fe20000000002 */
[----:B------:R0:W-:Y:S02]  /*a8820*/  STL [R1+0x2474], R13 ;  /* 0x0024740d01007387 */ /* 0x0001e40000100800 */
[----:B0-----:R-:W3:Y:S04]  /*a8830*/  LDL.LU.64 R12, [R1+0x9d0] ;  /* 0x0009d000010c7983 */ /* 0x001ee80000300a00 */
[----:B--2---:R0:W-:Y:S04]  /*a8840*/  STG.E.U16 [R16.64], R2 ;  /* 0x0000000210007986 */ /* 0x0041e8000c101506 */
[----:B0-----:R-:W2:Y:S01]  /*a8850*/  LDL.LU.64 R16, [R1+0x24d8] ;  /* 0x0024d80001107983 */ /* 0x001ea20000300a00 */
[----:B---3--:R-:W-:-:S03]  /*a8860*/  PRMT R0, R14, 0x7632, R0 ;  /* 0x000076320e007816 */ /* 0x008fc60000000000 */
[----:B--2---:R0:W-:Y:S04]  /*a8870*/  STG.E.U16 [R16.64], R14 ;  /* 0x0000000e10007986 */ /* 0x0041e8000c101506 */
[----:B0-----:R-:W2:Y:S01]  /*a8880*/  LDL.LU.64 R16, [R1+0x24d0] ;  /* 0x0024d00001107983 */ /* 0x001ea20000300a00 */
[----:B------:R-:W-:-:S03]  /*a8890*/  PRMT R2, R23, 0x7632, R2 ;  /* 0x0000763217027816 */ /* 0x000fc60000000002 */
[----:B--2---:R0:W-:Y:S04]  /*a88a0*/  STG.E.U16 [R16.64], R0 ;  /* 0x0000000010007986 */ /* 0x0041e8000c101506 */
[----:B0-----:R-:W2:Y:S04]  /*a88b0*/  LDL.LU.64 R16, [R1+0x24c8] ;  /* 0x0024c80001107983 */ /* 0x001ea80000300a00 */
[----:B--2---:R0:W-:Y:S01]  /*a88c0*/  STG.E.U16 [R16.64], R23 ;  /* 0x0000001710007986 */ /* 0x0041e2000c101506 */
[----:B----4-:R1:W-:Y:S03]  /*a88d0*/  STG.E.U16 [R20.64], R2 ;  /* 0x0000000214007986 */ /* 0x0103e6000c101506 */
[----:B0-----:R-:W2:Y:S01]  /*a88e0*/  LDL.LU.64 R16, [R1+0x24c0] ;  /* 0x0024c00001107983 */ /* 0x001ea20000300a00 */
[----:B-1----:R-:W3:Y:S01]  /*a88f0*/  LDL.LU.64 R20, [R1+0x24b8] ;  /* 0x0024b80001147983 */ /* 0x002ee20000300a00 */
[----:B--2---:R-:W-:-:S02]  /*a8900*/  PRMT R0, R16, 0x7632, R0 ;  /* 0x0000763210007816 */ /* 0x004fc40000000000 */
[----:B---3--:R-:W-:Y:S01]  /*a8910*/  PRMT R2, R20, 0x7632, R2 ;  /* 0x0000763214027816 */ /* 0x008fe20000000002 */
[----:B------:R0:W-:Y:S04]  /*a8920*/  STG.E.U16 [R12.64], R16 ;  /* 0x000000100c007986 */ /* 0x0001e8000c101506 */
[----:B------:R-:W-:Y:S01]  /*a8930*/  STL [R1+0x2478], R17 ;  /* 0x0024781101007387 */ /* 0x000fe20000100800 */
[----:B------:R-:W-:Y:S02]  /*a8940*/  STG.E.U16 [R6.64], R0 ;  /* 0x0000000006007986 */ /* 0x000fe4000c101506 */
[----:B------:R1:W-:Y:S02]  /*a8950*/  STG.E.U16 [R10.64], R20 ;  /* 0x000000140a007986 */ /* 0x0003e4000c101506 */
[----:B-----5:R2:W-:Y:S01]  /*a8960*/  STG.E.U16 [R26.64], R2 ;  /* 0x000000021a007986 */ /* 0x0205e2000c101506 */
[----:B------:R3:W-:Y:S04]  /*a8970*/  STG.E.U16 [R28.64], R22 ;  /* 0x000000161c007986 */ /* 0x0007e8000c101506 */
[----:B0-----:R-:W4:Y:S01]  /*a8980*/  LDL.LU.64 R12, [R1+0x788] ;  /* 0x00078800010c7983 */ /* 0x001f220000300a00 */
[----:B-1----:R-:W5:Y:S02]  /*a8990*/  LDL.LU.64 R10, [R1+0x780] ;  /* 0x00078000010a7983 */ /* 0x002f640000300a00 */
[----:B------:R-:W-:Y:S01]  /*a89a0*/  STL [R1+0x247c], R21 ;  /* 0x00247c1501007387 */ /* 0x000fe20000100800 */
[----:B--2---:R-:W2:Y:S01]  /*a89b0*/  LDL.LU.64 R26, [R1+0x778] ;  /* 0x00077800011a7983 */ /* 0x004ea20000300a00 */
[----:B---3--:R-:W3:Y:S02]  /*a89c0*/  LDL.LU.64 R28, [R1+0x750] ;  /* 0x00075000011c7983 */ /* 0x008ee40000300a00 */
[----:B------:R-:W2:Y:S02]  /*a89d0*/  LDL.LU R23, [R1+0x94] ;  /* 0x0000940001177983 */ /* 0x000ea40000300800 */
[----:B------:R-:W2:Y:S01]  /*a89e0*/  LDL.LU R14, [R1+0x14] ;  /* 0x00001400010e7983 */ /* 0x000ea20000300800 */
[----:B------:R-:W-:-:S05]  /*a89f0*/  PRMT R0, R22, 0x7632, R0 ;  /* 0x0000763216007816 */ /* 0x000fca0000000000 */
[----:B------:R-:W-:Y:S01]  /*a8a00*/  STG.E.U16 [R8.64], R0 ;  /* 0x0000000008007986 */ /* 0x000fe2000c101506 */
[----:B------:R0:W-:Y:S03]  /*a8a10*/  STG.E.U16 [R18.64], R3 ;  /* 0x0000000312007986 */ /* 0x0001e6000c101506 */
[----:B--2---:R-:W-:Y:S01]  /*a8a20*/  STL [R1+0x2498], R14 ;  /* 0x0024980e01007387 */ /* 0x004fe20000100800 */
[----:B0-----:R-:W2:Y:S03]  /*a8a30*/  LDL.LU.64 R18, [R1+0x738] ;  /* 0x0007380001127983 */ /* 0x001ea60000300a00 */
[----:B--2---:R0:W-:Y:S04]  /*a8a40*/  STL.64 [R1+0x24a8], R18 ;  /* 0x0024a81201007387 */ /* 0x0041e80000100a00 */
[----:B0-----:R-:W2:Y:S04]  /*a8a50*/  LDL.LU.64 R18, [R1+0x740] ;  /* 0x0007400001127983 */ /* 0x001ea80000300a00 */
[----:B--2---:R0:W-:Y:S04]  /*a8a60*/  STL.64 [R1+0x24b0], R18 ;  /* 0x0024b01201007387 */ /* 0x0041e80000100a00 */
[----:B0-----:R-:W2:Y:S01]  /*a8a70*/  LDL.LU.64 R18, [R1+0x748] ;  /* 0x0007480001127983 */ /* 0x001ea20000300a00 */
[----:B------:R-:W2:Y:S02]  /*a8a80*/  LDL.LU R14, [R1+0x54] ;  /* 0x00005400010e7983 */ /* 0x000ea40000300800 */
[----:B------:R-:W2:Y:S02]  /*a8a90*/  LDL.LU.64 R8, [R1+0x6e8] ;  /* 0x0006e80001087983 */ /* 0x000ea40000300a00 */
[----:B--2---:R0:W-:Y:S04]  /*a8aa0*/  STL.64 [R1+0x2488], R8 ;  /* 0x0024880801007387 */ /* 0x0041e80000100a00 */
[----:B0-----:R-:W2:Y:S04]  /*a8ab0*/  LDL.LU.64 R8, [R1+0x6f0] ;  /* 0x0006f00001087983 */ /* 0x001ea80000300a00 */
[----:B--2---:R0:W-:Y:S04]  /*a8ac0*/  STL.64 [R1+0x2490], R8 ;  /* 0x0024900801007387 */ /* 0x0041e80000100a00 */
[----:B0-----:R-:W2:Y:S01]  /*a8ad0*/  LDL.LU.64 R8, [R1+0x6f8] ;  /* 0x0006f80001087983 */ /* 0x001ea20000300a00 */
[----:B------:R-:W-:-:S02]  /*a8ae0*/  PRMT R2, R3, 0x7632, R2 ;  /* 0x0000763203027816 */ /* 0x000fc40000000002 */
[----:B------:R-:W-:-:S03]  /*a8af0*/  PRMT R0, R24, 0x7632, R0 ;  /* 0x0000763218007816 */ /* 0x000fc60000000000 */
[----:B----4-:R0:W-:Y:S01]  /*a8b00*/  STG.E.U16 [R12.64], R2 ;  /* 0x000000020c007986 */ /* 0x0101e2000c101506 */
[----:B-----5:R-:W-:Y:S02]  /*a8b10*/  STG.E.U16 [R10.64], R24 ;  /* 0x000000180a007986 */ /* 0x020fe4000c101506 */
[----:B------:R-:W-:Y:S02]  /*a8b20*/  STG.E.U16 [R26.64], R0 ;  /* 0x000000001a007986 */ /* 0x000fe4000c101506 */
[----:B---3--:R-:W-:Y:S01]  /*a8b30*/  STG.E.U16 [R28.64], R4 ;  /* 0x000000041c007986 */ /* 0x008fe2000c101506 */
[----:B0-----:R-:W-:-:S05]  /*a8b40*/  PRMT R2, R4, 0x7632, R2 ;  /* 0x0000763204027816 */ /* 0x001fca0000000002 */
[----:B------:R-:W-:Y:S04]  /*a8b50*/  STG.E.U16 [R18.64], R2 ;  /* 0x0000000212007986 */ /* 0x000fe8000c101506 */
[----:B--2---:R0:W-:Y:S04]  /*a8b60*/  STL.64 [R1+0x24a0], R8 ;  /* 0x0024a00801007387 */ /* 0x0041e80000100a00 */
[----:B0-----:R-:W2:Y:S01]  /*a8b70*/  LDL.LU.64 R8, [R1+0x700] ;  /* 0x0007000001087983 */ /* 0x001ea20000300a00 */
[----:B------:R-:W3:Y:S02]  /*a8b80*/  LDL.LU.64 R20, [R1+0x6e0] ;  /* 0x0006e00001147983 */ /* 0x000ee40000300a00 */
[----:B------:R-:W4:Y:S02]  /*a8b90*/  LDL.LU R7, [R1+0x84] ;  /* 0x0000840001077983 */ /* 0x000f240000300800 */
[----:B------:R-:W5:Y:S01]  /*a8ba0*/  LDL.LU.64 R16, [R1+0x6d8] ;  /* 0x0006d80001107983 */ /* 0x000f620000300a00 */
[----:B------:R-:W2:Y:S01]  /*a8bb0*/  LDL.LU.64 R12, [R1+0x6b0] ;  /* 0x0006b000010c7983 */ /* 0x000ea20000300a00 */
[----:B------:R-:W2:Y:S02]  /*a8bc0*/  LDL.LU.64 R10, [R1+0x6a8] ;  /* 0x0006a800010a7983 */ /* 0x000ea40000300a00 */
[----:B------:R-:W2:Y:S02]  /*a8bd0*/  LDL.LU R6, [R1+0x4] ;  /* 0x0000040001067983 */ /* 0x000ea40000300800 */
[----:B------:R0:W-:Y:S02]  /*a8be0*/  STL [R1+0x2454], R25 ;  /* 0x0024541901007387 */ /* 0x0001e40000100800 */
[----:B0-----:R-:W2:Y:S01]  /*a8bf0*/  LDL.LU.64 R24, [R1+0x660] ;  /* 0x0006600001187983 */ /* 0x001ea20000300a00 */
[----:B------:R-:W2:Y:S02]  /*a8c00*/  LDL.LU.64 R26, [R1+0x658] ;  /* 0x00065800011a7983 */ /* 0x000ea40000300a00 */
[----:B------:R-:W2:Y:S02]  /*a8c10*/  LDL.LU.64 R28, [R1+0x650] ;  /* 0x00065000011c7983 */ /* 0x000ea40000300a00 */
[----:B------:R-:W2:Y:S01]  /*a8c20*/  LDL.LU R3, [R1+0x74] ;  /* 0x0000740001037983 */ /* 0x000ea20000300800 */
[----:B------:R0:W-:Y:S04]  /*a8c30*/  STL [R1+0x2438], R5 ;  /* 0x0024380501007387 */ /* 0x0001e80000100800 */
[----:B0-----:R-:W2:Y:S01]  /*a8c40*/  LDL.LU.64 R4, [R1+0x698] ;  /* 0x0006980001047983 */ /* 0x001ea20000300a00 */
[----:B------:R-:W2:Y:S01]  /*a8c50*/  LDL.LU.64 R18, [R1+0x24b0] ;  /* 0x0024b00001127983 */ /* 0x000ea20000300a00 */
[----:B------:R-:W-:-:S02]  /*a8c60*/  PRMT R0, R23, 0x7632, R0 ;  /* 0x0000763217007816 */ /* 0x000fc40000000000 */
[----:B--2---:R0:W-:Y:S04]  /*a8c70*/  STG.E.U16 [R18.64], R23 ;  /* 0x0000001712007986 */ /* 0x0041e8000c101506 */
[----:B0-----:R-:W2:Y:S01]  /*a8c80*/  LDL.LU.64 R18, [R1+0x24a8] ;  /* 0x0024a80001127983 */ /* 0x001ea20000300a00 */
[----:B------:R-:W3:Y:S01]  /*a8c90*/  LDL.LU.64 R22, [R1+0x648] ;  /* 0x0006480001167983 */ /* 0x000ee20000300a00 */
[----:B------:R-:W-:Y:S02]  /*a8ca0*/  PRMT R2, R14, 0x7632, R2 ;  /* 0x000076320e027816 */ /* 0x000fe40000000002 */
[----:B--2---:R0:W-:Y:S01]  /*a8cb0*/  STG.E.U16 [R18.64], R0 ;  /* 0x0000000012007986 */ /* 0x0041e2000c101506 */
[----:B------:R1:W-:Y:S03]  /*a8cc0*/  STG.E.U16 [R8.64], R14 ;  /* 0x0000000e08007986 */ /* 0x0003e6000c101506 */
[----:B0-----:R-:W2:Y:S01]  /*a8cd0*/  LDL.LU.64 R18, [R1+0x640] ;  /* 0x0006400001127983 */ /* 0x001ea20000300a00 */
[----:B-1----:R-:W2:Y:S02]  /*a8ce0*/  LDL.LU.64 R8, [R1+0x24a0] ;  /* 0x0024a00001087983 */ /* 0x002ea40000300a00 */
[----:B------:R-:W3:Y:S01]  /*a8cf0*/  LDL.LU R14, [R1+0x2498] ;  /* 0x00249800010e7983 */ /* 0x000ee20000300800 */
[----:B--2---:R0:W-:Y:S04]  /*a8d00*/  STG.E.U16 [R8.64], R2 ;  /* 0x0000000208007986 */ /* 0x0041e8000c101506 */
[----:B0-----:R-:W2:Y:S01]  /*a8d10*/  LDL.LU.64 R8, [R1+0x2490] ;  /* 0x0024900001087983 */ /* 0x001ea20000300a00 */
[----:B---3--:R-:W-:-:S03]  /*a8d20*/  PRMT R0, R14, 0x7632, R0 ;  /* 0x000076320e007816 */ /* 0x008fc60000000000 */
[----:B--2---:R0:W-:Y:S04]  /*a8d30*/  STG.E.U16 [R8.64], R14 ;  /* 0x0000000e08007986 */ /* 0x0041e8000c101506 */
[----:B0-----:R-:W2:Y:S01]  /*a8d40*/  LDL.LU.64 R8, [R1+0x2488] ;  /* 0x0024880001087983 */ /* 0x001ea20000300a00 */
[----:B------:R-:W3:Y:S03]  /*a8d50*/  LDL.LU R14, [R1+0x2484] ;  /* 0x00248400010e7983 */ /* 0x000ee60000300800 */
[----:B--2---:R0:W-:Y:S04]  /*a8d60*/  STG.E.U16 [R8.64], R0 ;  /* 0x0000000008007986 */ /* 0x0041e8000c101506 */
[----:B0-----:R-:W2:Y:S01]  /*a8d70*/  LDL.LU R9, [R1+0x2480] ;  /* 0x0024800001097983 */ /* 0x001ea20000300800 */
[----:B----4-:R-:W-:-:S02]  /*a8d80*/  PRMT R0, R7, 0x7632, R0 ;  /* 0x0000763207007816 */ /* 0x010fc40000000000 */
[----:B--2---:R-:W-:Y:S01]  /*a8d90*/  PRMT R2, R9, 0x7632, R2 ;  /* 0x0000763209027816 */ /* 0x004fe20000000002 */
[----:B------:R0:W-:Y:S04]  /*a8da0*/  STG.E.U16 [R20.64], R9 ;  /* 0x0000000914007986 */ /* 0x0001e8000c101506 */
[----:B-----5:R1:W-:Y:S01]  /*a8db0*/  STG.E.U16 [R16.64], R2 ;  /* 0x0000000210007986 */ /* 0x0203e2000c101506 */
[----:B------:R2:W-:Y:S02]  /*a8dc0*/  STG.E.U16 [R12.64], R7 ;  /* 0x000000070c007986 */ /* 0x0005e4000c101506 */
[----:B------:R4:W-:Y:S01]  /*a8dd0*/  STG.E.U16 [R10.64], R0 ;  /* 0x000000000a007986 */ /* 0x0009e2000c101506 */
[----:B0-----:R-:W5:Y:S01]  /*a8de0*/  LDL.LU R21, [R1+0x247c] ;  /* 0x00247c0001157983 */ /* 0x001f620000300800 */
[----:B------:R-:W3:Y:S03]  /*a8df0*/  LDL.LU.64 R8, [R1+0x6a0] ;  /* 0x0006a00001087983 */ /* 0x000ee60000300a00 */
[----:B-1----:R-:W3:Y:S01]  /*a8e00*/  LDL.LU R17, [R1+0x2478] ;  /* 0x0024780001117983 */ /* 0x002ee20000300800 */
[----:B--2---:R-:W2:Y:S02]  /*a8e10*/  LDL.LU R13, [R1+0x2474] ;  /* 0x00247400010d7983 */ /* 0x004ea40000300800 */
[----:B----4-:R-:W4:Y:S01]  /*a8e20*/  LDL.LU R10, [R1+0x2470] ;  /* 0x00247000010a7983 */ /* 0x010f220000300800 */
[----:B------:R-:W-:-:S02]  /*a8e30*/  PRMT R0, R6, 0x7632, R0 ;  /* 0x0000763206007816 */ /* 0x000fc40000000000 */
[----:B----4-:R-:W-:Y:S01]  /*a8e40*/  PRMT R2, R10, 0x7632, R2 ;  /* 0x000076320a027816 */ /* 0x010fe20000000002 */
[----:B---3--:R0:W-:Y:S04]  /*a8e50*/  STG.E.U16 [R8.64], R10 ;  /* 0x0000000a08007986 */ /* 0x0081e8000c101506 */
[----:B------:R1:W-:Y:S01]  /*a8e60*/  STG.E.U16 [R4.64], R2 ;  /* 0x0000000204007986 */ /* 0x0003e2000c101506 */
[----:B------:R-:W-:Y:S02]  /*a8e70*/  STG.E.U16 [R24.64], R6 ;  /* 0x0000000618007986 */ /* 0x000fe4000c101506 */
[----:B------:R-:W-:Y:S02]  /*a8e80*/  STG.E.U16 [R26.64], R0 ;  /* 0x000000001a007986 */ /* 0x000fe4000c101506 */
[----:B--2---:R2:W-:Y:S01]  /*a8e90*/  STG.E.U16 [R28.64], R13 ;  /* 0x0000000d1c007986 */ /* 0x0045e2000c101506 */
[----:B0-----:R-:W3:Y:S01]  /*a8ea0*/  LDL.LU.64 R10, [R1+0x638] ;  /* 0x00063800010a7983 */ /* 0x001ee20000300a00 */
[----:B------:R-:W4:Y:S01]  /*a8eb0*/  LDL.LU R8, [R1+0x34] ;  /* 0x0000340001087983 */ /* 0x000f220000300800 */
[----:B-1----:R-:W-:-:S02]  /*a8ec0*/  PRMT R2, R13, 0x7632, R2 ;  /* 0x000076320d027816 */ /* 0x002fc40000000002 */
[----:B--2---:R-:W2:Y:S01]  /*a8ed0*/  LDL.LU.64 R12, [R1+0x610] ;  /* 0x00061000010c7983 */ /* 0x004ea20000300a00 */
[----:B------:R-:W2:Y:S02]  /*a8ee0*/  LDL.LU.64 R6, [R1+0x608] ;  /* 0x0006080001067983 */ /* 0x000ea40000300a00 */
[----:B------:R-:W2:Y:S02]  /*a8ef0*/  LDL.LU.64 R26, [R1+0x600] ;  /* 0x00060000011a7983 */ /* 0x000ea40000300a00 */
[----:B------:R-:W2:Y:S01]  /*a8f00*/  LDL.LU.64 R28, [R1+0x5f8] ;  /* 0x0005f800011c7983 */ /* 0x000ea20000300a00 */
[----:B------:R-:W-:Y:S04]  /*a8f10*/  STG.E.U16 [R22.64], R2 ;  /* 0x0000000216007986 */ /* 0x000fe8000c101506 */
[----:B------:R-:W2:Y:S01]  /*a8f20*/  LDL.LU R9, [R1+0x64] ;  /* 0x0000640001097983 */ /* 0x000ea20000300800 */
[----:B------:R0:W-:Y:S03]  /*a8f30*/  STG.E.U16 [R18.64], R3 ;  /* 0x0000000312007986 */ /* 0x0001e6000c101506 */
[----:B0-----:R-:W2:Y:S01]  /*a8f40*/  LDL.LU.64 R18, [R1+0x5c0] ;  /* 0x0005c00001127983 */ /* 0x001ea20000300a00 */
[----:B------:R-:W2:Y:S03]  /*a8f50*/  LDL.LU.64 R24, [R1+0x5a0] ;  /* 0x0005a00001187983 */ /* 0x000ea60000300a00 */
[----:B--2---:R0:W-:Y:S04]  /*a8f60*/  STL.64 [R1+0x2458], R24 ;  /* 0x0024581801007387 */ /* 0x0041e80000100a00 */
[----:B0-----:R-:W2:Y:S04]  /*a8f70*/  LDL.LU.64 R24, [R1+0x5a8] ;  /* 0x0005a80001187983 */ /* 0x001ea80000300a00 */
[----:B--2---:R0:W-:Y:S04]  /*a8f80*/  STL.64 [R1+0x2460], R24 ;  /* 0x0024601801007387 */ /* 0x0041e80000100a00 */
[----:B0-----:R-:W2:Y:S04]  /*a8f90*/  LDL.LU.64 R24, [R1+0x5b0] ;  /* 0x0005b00001187983 */ /* 0x001ea80000300a00 */
[----:B--2---:R0:W-:Y:S04]  /*a8fa0*/  STL.64 [R1+0x2468], R24 ;  /* 0x0024681801007387 */ /* 0x0041e80000100a00 */
[----:B0-----:R-:W2:Y:S01]  /*a8fb0*/  LDL.LU.64 R24, [R1+0x5b8] ;  /* 0x0005b80001187983 */ /* 0x001ea20000300a00 */
[----:B------:R-:W2:Y:S01]  /*a8fc0*/  LDL.LU.64 R4, [R1+0x568] ;  /* 0x0005680001047983 */ /* 0x000ea20000300a00 */
[----:B------:R-:W-:-:S02]  /*a8fd0*/  PRMT R0, R3, 0x7632, R0 ;  /* 0x0000763203007816 */ /* 0x000fc40000000000 */
[----:B--2---:R0:W-:Y:S04]  /*a8fe0*/  STL.64 [R1+0x2440], R4 ;  /* 0x0024400401007387 */ /* 0x0041e80000100a00 */
[----:B0-----:R-:W2:Y:S01]  /*a8ff0*/  LDL.LU.64 R4, [R1+0x570] ;  /* 0x0005700001047983 */ /* 0x001ea20000300a00 */
[----:B----4-:R-:W-:-:S03]  /*a9000*/  PRMT R2, R8, 0x7632, R2 ;  /* 0x0000763208027816 */ /* 0x010fc60000000002 */
[----:B---3--:R0:W-:Y:S01]  /*a9010*/  STG.E.U16 [R10.64], R0 ;  /* 0x000000000a007986 */ /* 0x0081e2000c101506 */
[----:B------:R-:W-:Y:S01]  /*a9020*/  MOV R3, R15 ;  /* 0x0000000f00037202 */ /* 0x000fe20000000f00 */
[----:B------:R-:W-:Y:S02]  /*a9030*/  STG.E.U16 [R12.64], R8 ;  /* 0x000000080c007986 */ /* 0x000fe4000c101506 */
[----:B------:R5:W-:Y:S01]  /*a9040*/  STG.E.U16 [R6.64], R2 ;  /* 0x0000000206007986 */ /* 0x000be2000c101506 */
[----:B------:R-:W-:Y:S01]  /*a9050*/  STG.E.U16 [R26.64], R17 ;  /* 0x000000111a007986 */ /* 0x000fe2000c101506 */
[----:B0-----:R-:W-:Y:S02]  /*a9060*/  PRMT R0, R17, 0x7632, R0 ;  /* 0x0000763211007816 */ /* 0x001fe40000000000 */
[----:B-----5:R-:W-:-:S03]  /*a9070*/  PRMT R2, R21, 0x7632, R2 ;  /* 0x0000763215027816 */ /* 0x020fc60000000002 */
[----:B------:R-:W-:Y:S01]  /*a9080*/  STG.E.U16 [R28.64], R0 ;  /* 0x000000001c007986 */ /* 0x000fe2000c101506 */
[----:B------:R-:W-:Y:S03]  /*a9090*/  STG.E.U16 [R18.64], R21 ;  /* 0x0000001512007986 */ /* 0x000fe6000c101506 */
[----:B------:R-:W-:Y:S04]  /*a90a0*/  STG.E.U16 [R24.64], R2 ;  /* 0x0000000218007986 */ /* 0x000fe8000c101506 */
[----:B--2---:R0:W-:Y:S04]  /*a90b0*/  STL.64 [R1+0x2448], R4 ;  /* 0x0024480401007387 */ /* 0x0041e80000100a00 */
[----:B0-----:R-:W2:Y:S01]  /*a90c0*/  LDL.LU.64 R4, [R1+0x598] ;  /* 0x0005980001047983 */ /* 0x001ea20000300a00 */
[----:B------:R-:W3:Y:S02]  /*a90d0*/  LDL.LU R16, [R1+0x98] ;  /* 0x0000980001107983 */ /* 0x000ee40000300800 */
[----:B------:R-:W4:Y:S02]  /*a90e0*/  LDL.LU.64 R10, [R1+0x560] ;  /* 0x00056000010a7983 */ /* 0x000f240000300a00 */
[----:B------:R-:W5:Y:S01]  /*a90f0*/  LDL.LU.64 R22, [R1+0x518] ;  /* 0x0005180001167983 */ /* 0x000f620000300a00 */
[----:B------:R-:W2:Y:S01]  /*a9100*/  LDL.LU R15, [R1+0x58] ;  /* 0x00005800010f7983 */ /* 0x000ea20000300800 */
[----:B------:R-:W2:Y:S02]  /*a9110*/  LDL.LU.64 R12, [R1+0x510] ;  /* 0x00051000010c7983 */ /* 0x000ea40000300a00 */
[----:B------:R-:W2:Y:S02]  /*a9120*/  LDL.LU R8, [R1+0x18] ;  /* 0x0000180001087983 */ /* 0x000ea40000300800 */
[----:B------:R-:W2:Y:S01]  /*a9130*/  LDL.LU.64 R6, [R1+0x508] ;  /* 0x0005080001067983 */ /* 0x000ea20000300a00 */
[----:B------:R-:W2:Y:S01]  /*a9140*/  LDL.LU.64 R26, [R1+0x500] ;  /* 0x00050000011a7983 */ /* 0x000ea20000300a00 */
        /* <DEDUP_REMOVED lines=8> */
[----:B--2---:R0:W-:Y:S04]  /*a91d0*/  STG.E.U16 [R24.64], R0 ;  /* 0x0000000018007986 */ /* 0x0041e8000c101506 */
[----:B0-----:R-:W2:Y:S04]  /*a91e0*/  LDL.LU.64 R24, [R1+0x2458] ;  /* 0x0024580001187983 */ /* 0x001ea80000300a00 */
[----:B--2---:R0:W-:Y:S01]  /*a91f0*/  STG.E.U16 [R24.64], R14 ;  /* 0x0000000e18007986 */ /* 0x0041e2000c101506 */
[----:B------:R1:W-:Y:S03]  /*a9200*/  STG.E.U16 [R4.64], R2 ;  /* 0x0000000204007986 */ /* 0x0003e6000c101506 */
[----:B0-----:R-:W2:Y:S01]  /*a9210*/  LDL.LU R25, [R1+0x2454] ;  /* 0x0024540001197983 */ /* 0x001ea20000300800 */
[----:B------:R-:W2:Y:S02]  /*a9220*/  LDL.LU R14, [R1+0x2450] ;  /* 0x00245000010e7983 */ /* 0x000ea40000300800 */
[----:B-1----:R-:W2:Y:S02]  /*a9230*/  LDL.LU.64 R4, [R1+0x2448] ;  /* 0x0024480001047983 */ /* 0x002ea40000300a00 */
[----:B--2---:R0:W-:Y:S04]  /*a9240*/  STG.E.U16 [R4.64], R25 ;  /* 0x0000001904007986 */ /* 0x0041e8000c101506 */
[----:B0-----:R-:W2:Y:S01]  /*a9250*/  LDL.LU.64 R4, [R1+0x2440] ;  /* 0x0024400001047983 */ /* 0x001ea20000300a00 */
[----:B------:R-:W-:-:S02]  /*a9260*/  PRMT R0, R25, 0x7632, R0 ;  /* 0x0000763219007816 */ /* 0x000fc40000000000 */
[----:B------:R-:W3:Y:S03]  /*a9270*/  LDL.LU.64 R24, [R1+0x558] ;  /* 0x0005580001187983 */ /* 0x000ee60000300a00 */
[----:B--2---:R0:W-:Y:S04]  /*a9280*/  STG.E.U16 [R4.64], R0 ;  /* 0x0000000004007986 */ /* 0x0041e8000c101506 */
[----:B0-----:R-:W2:Y:S01]  /*a9290*/  LDL.LU R5, [R1+0x2438] ;  /* 0x0024380001057983 */ /* 0x001ea20000300800 */
[----:B---3--:R-:W-:Y:S02]  /*a92a0*/  PRMT R0, R16, 0x7632, R0 ;  /* 0x0000763210007816 */ /* 0x008fe40000000000 */
[----:B--2---:R-:W-:Y:S01]  /*a92b0*/  PRMT R2, R5, 0x7632, R2 ;  /* 0x0000763205027816 */ /* 0x004fe20000000002 */
[----:B----4-:R0:W-:Y:S04]  /*a92c0*/  STG.E.U16 [R10.64], R5 ;  /* 0x000000050a007986 */ /* 0x0101e8000c101506 */
[----:B------:R1:W-:Y:S01]  /*a92d0*/  STG.E.U16 [R24.64], R2 ;  /* 0x0000000218007986 */ /* 0x0003e2000c101506 */
[----:B------:R-:W-:Y:S02]  /*a92e0*/  STG.E.U16 [R20.64], R16 ;  /* 0x0000001014007986 */ /* 0x000fe4000c101506 */
[----:B-----5:R2:W-:Y:S02]  /*a92f0*/  STG.E.U16 [R22.64], R0 ;  /* 0x0000000016007986 */ /* 0x0205e4000c101506 */
[----:B------:R3:W-:Y:S01]  /*a9300*/  STG.E.U16 [R12.64], R15 ;  /* 0x0000000f0c007986 */ /* 0x0007e2000c101506 */
[----:B0-----:R-:W4:Y:S01]  /*a9310*/  LDL.LU.64 R10, [R1+0x2430] ;  /* 0x00243000010a7983 */ /* 0x001f220000300a00 */
[----:B-1----:R-:W-:-:S03]  /*a9320*/  PRMT R2, R15, 0x7632, R2 ;  /* 0x000076320f027816 */ /* 0x002fc60000000002 */
[----:B--2---:R-:W2:Y:S01]  /*a9330*/  LDL.LU R23, [R1+0x88] ;  /* 0x0000880001177983 */ /* 0x004ea20000300800 */
[----:B------:R-:W5:Y:S02]  /*a9340*/  LDL.LU.64 R4, [R1+0x4c0] ;  /* 0x0004c00001047983 */ /* 0x000f640000300a00 */
[----:B------:R-:W2:Y:S02]  /*a9350*/  LDL.LU.64 R24, [R1+0x4b8] ;  /* 0x0004b80001187983 */ /* 0x000ea40000300a00 */
[----:B------:R-:W2:Y:S01]  /*a9360*/  LDL.LU R16, [R1+0x48] ;  /* 0x0000480001107983 */ /* 0x000ea20000300800 */
[----:B------:R-:W-:Y:S04]  /*a9370*/  STG.E.U16 [R6.64], R2 ;  /* 0x0000000206007986 */ /* 0x000fe8000c101506 */
[----:B------:R-:W2:Y:S01]  /*a9380*/  LDL.LU.64 R20, [R1+0x498] ;  /* 0x0004980001147983 */ /* 0x000ea20000300a00 */
[----:B------:R-:W-:Y:S01]  /*a9390*/  PRMT R0, R8, 0x7632, R0 ;  /* 0x0000763208007816 */ /* 0x000fe20000000000 */
[----:B---3--:R-:W3:Y:S02]  /*a93a0*/  LDL.LU R15, [R1+0x8] ;  /* 0x00000800010f7983 */ /* 0x008ee40000300800 */
[----:B------:R0:W-:Y:S02]  /*a93b0*/  STG.E.U16 [R26.64], R8 ;  /* 0x000000081a007986 */ /* 0x0001e4000c101506 */
[----:B0-----:R-:W2:Y:S01]  /*a93c0*/  LDL.LU.64 R8, [R1+0x490] ;  /* 0x0004900001087983 */ /* 0x001ea20000300a00 */
[----:B------:R-:W2:Y:S03]  /*a93d0*/  LDL.LU.64 R12, [R1+0x480] ;  /* 0x00048000010c7983 */ /* 0x000ea60000300a00 */
[----:B------:R-:W-:Y:S04]  /*a93e0*/  STG.E.U16 [R28.64], R0 ;  /* 0x000000001c007986 */ /* 0x000fe8000c101506 */
[----:B----4-:R-:W-:Y:S04]  /*a93f0*/  STG.E.U16 [R18.64], R10 ;  /* 0x0000000a12007986 */ /* 0x010fe8000c101506 */
[----:B--2---:R0:W-:Y:S04]  /*a9400*/  STL.64 [R1+0x2428], R12 ;  /* 0x0024280c01007387 */ /* 0x0041e80000100a00 */
[----:B0-----:R-:W3:Y:S01]  /*a9410*/  LDL.LU.64 R12, [R1+0x488] ;  /* 0x00048800010c7983 */ /* 0x001ee20000300a00 */
[----:B------:R-:W2:Y:S02]  /*a9420*/  LDL.LU R6, [R1+0x78] ;  /* 0x0000780001067983 */ /* 0x000ea40000300800 */
        /* <DEDUP_REMOVED lines=8> */
[----:B----4-:R0:W-:Y:S04]  /*a94b0*/  STL.64 [R1+0x2418], R18 ;  /* 0x0024181201007387 */ /* 0x0101e80000100a00 */
[----:B0-----:R-:W4:Y:S01]  /*a94c0*/  LDL.LU.64 R18, [R1+0x478] ;  /* 0x0004780001127983 */ /* 0x001f220000300a00 */
[----:B------:R-:W2:Y:S02]  /*a94d0*/  LDL.LU R7, [R1+0x38] ;  /* 0x0000380001077983 */ /* 0x000ea40000300800 */
[----:B------:R-:W2:Y:S02]  /*a94e0*/  LDL.LU.64 R26, [R1+0x450] ;  /* 0x00045000011a7983 */ /* 0x000ea40000300a00 */
[----:B------:R-:W2:Y:S01]  /*a94f0*/  LDL.LU.64 R28, [R1+0x448] ;  /* 0x00044800011c7983 */ /* 0x000ea20000300a00 */
[----:B------:R0:W-:Y:S04]  /*a9500*/  STL [R1+0x23b0], R11 ;  /* 0x0023b00b01007387 */ /* 0x0001e80000100800 */
[----:B0-----:R-:W2:Y:S01]  /*a9510*/  LDL.LU.64 R10, [R1+0x4c8] ;  /* 0x0004c800010a7983 */ /* 0x001ea20000300a00 */
[----:B------:R-:W-:-:S03]  /*a9520*/  PRMT R0, R23, 0x7632, R0 ;  /* 0x0000763217007816 */ /* 0x000fc60000000000 */
[----:B--2---:R0:W-:Y:S01]  /*a9530*/  STG.E.U16 [R10.64], R2 ;  /* 0x000000020a007986 */ /* 0x0041e2000c101506 */
[----:B-----5:R1:W-:Y:S02]  /*a9540*/  STG.E.U16 [R4.64], R23 ;  /* 0x0000001704007986 */ /* 0x0203e4000c101506 */
[----:B------:R2:W-:Y:S02]  /*a9550*/  STG.E.U16 [R24.64], R0 ;  /* 0x0000000018007986 */ /* 0x0005e4000c101506 */
[----:B------:R5:W-:Y:S01]  /*a9560*/  STG.E.U16 [R20.64], R16 ;  /* 0x0000001014007986 */ /* 0x000be2000c101506 */
[----:B0-----:R-:W-:Y:S01]  /*a9570*/  PRMT R2, R16, 0x7632, R2 ;  /* 0x0000763210027816 */ /* 0x001fe20000000002 */
[----:B-1----:R-:W4:Y:S01]  /*a9580*/  LDL.LU.64 R22, [R1+0x440] ;  /* 0x0004400001167983 */ /* 0x002f220000300a00 */
[----:B------:R-:W4:Y:S02]  /*a9590*/  LDL.LU.64 R10, [R1+0x428] ;  /* 0x00042800010a7983 */ /* 0x000f240000300a00 */
[----:B------:R-:W4:Y:S02]  /*a95a0*/  LDL.LU.64 R4, [R1+0x420] ;  /* 0x0004200001047983 */ /* 0x000f240000300a00 */
[----:B--2---:R-:W2:Y:S01]  /*a95b0*/  LDL.LU.64 R24, [R1+0x408] ;  /* 0x0004080001187983 */ /* 0x004ea20000300a00 */
[----:B-----5:R-:W5:Y:S04]  /*a95c0*/  LDL.LU.64 R20, [R1+0x400] ;  /* 0x0004000001147983 */ /* 0x020f680000300a00 */
[----:B------:R0:W-:Y:S01]  /*a95d0*/  STG.E.U16 [R8.64], R2 ;  /* 0x0000000208007986 */ /* 0x0001e2000c101506 */
[----:B------:R-:W2:Y:S02]  /*a95e0*/  LDL.LU.64 R16, [R1+0x3f8] ;  /* 0x0003f80001107983 */ /* 0x000ea40000300a00 */
[----:B---3--:R1:W-:Y:S01]  /*a95f0*/  STG.E.U16 [R12.64], R15 ;  /* 0x0000000f0c007986 */ /* 0x0083e2000c101506 */
[----:B0-----:R-:W3:Y:S01]  /*a9600*/  LDL.LU.64 R8, [R1+0x3f0] ;  /* 0x0003f00001087983 */ /* 0x001ee20000300a00 */
[----:B-1----:R-:W2:Y:S01]  /*a9610*/  LDL.LU.64 R12, [R1+0x2428] ;  /* 0x00242800010c7983 */ /* 0x002ea20000300a00 */
[----:B------:R-:W-:-:S02]  /*a9620*/  PRMT R0, R15, 0x7632, R0 ;  /* 0x000076320f007816 */ /* 0x000fc40000000000 */
[----:B------:R-:W3:Y:S04]  /*a9630*/  LDL.LU R15, [R1+0x2420] ;  /* 0x00242000010f7983 */ /* 0x000ee80000300800 */
[----:B--2---:R0:W-:Y:S01]  /*a9640*/  STG.E.U16 [R12.64], R0 ;  /* 0x000000000c007986 */ /* 0x0041e2000c101506 */
[----:B----4-:R1:W-:Y:S03]  /*a9650*/  STG.E.U16 [R18.64], R14 ;  /* 0x0000000e12007986 */ /* 0x0103e6000c101506 */
[----:B0-----:R-:W2:Y:S01]  /*a9660*/  LDL.LU.64 R12, [R1+0x3b0] ;  /* 0x0003b000010c7983 */ /* 0x001ea20000300a00 */
[----:B-1----:R-:W4:Y:S01]  /*a9670*/  LDL.LU.64 R18, [R1+0x2418] ;  /* 0x0024180001127983 */ /* 0x002f220000300a00 */
[----:B------:R-:W-:Y:S01]  /*a9680*/  PRMT R2, R14, 0x7632, R2 ;  /* 0x000076320e027816 */ /* 0x000fe20000000002 */
[----:B---3--:R0:W-:Y:S02]  /*a9690*/  STL [R1+0x236c], R15 ;  /* 0x00236c0f01007387 */ /* 0x0081e40000100800 */
[----:B0-----:R-:W3:Y:S04]  /*a96a0*/  LDL.LU.64 R14, [R1+0x430] ;  /* 0x00043000010e7983 */ /* 0x001ee80000300a00 */
[----:B----4-:R0:W-:Y:S04]  /*a96b0*/  STG.E.U16 [R18.64], R2 ;  /* 0x0000000212007986 */ /* 0x0101e8000c101506 */
[----:B0-----:R-:W4:Y:S01]  /*a96c0*/  LDL.LU.64 R18, [R1+0x2410] ;  /* 0x0024100001127983 */ /* 0x001f220000300a00 */
[----:B------:R-:W-:-:S03]  /*a96d0*/  PRMT R0, R6, 0x7632, R0 ;  /* 0x0000763206007816 */ /* 0x000fc60000000000 */
[----:B----4-:R0:W-:Y:S04]  /*a96e0*/  STG.E.U16 [R18.64], R6 ;  /* 0x0000000612007986 */ /* 0x0101e8000c101506 */
[----:B0-----:R-:W4:Y:S01]  /*a96f0*/  LDL.LU.64 R18, [R1+0x2408] ;  /* 0x0024080001127983 */ /* 0x001f220000300a00 */
[----:B------:R-:W2:Y:S03]  /*a9700*/  LDL.LU R6, [R1+0x2400] ;  /* 0x0024000001067983 */ /* 0x000ea60000300800 */
[----:B----4-:R0:W-:Y:S04]  /*a9710*/  STG.E.U16 [R18.64], R0 ;  /* 0x0000000012007986 */ /* 0x0101e8000c101506 */
[----:B0-----:R-:W4:Y:S01]  /*a9720*/  LDL.LU.64 R18, [R1+0x23f8] ;  /* 0x0023f80001127983 */ /* 0x001f220000300a00 */
[----:B------:R-:W-:-:S03]  /*a9730*/  PRMT R2, R7, 0x7632, R2 ;  /* 0x0000763207027816 */ /* 0x000fc60000000002 */
[----:B----4-:R0:W-:Y:S04]  /*a9740*/  STG.E.U16 [R18.64], R7 ;  /* 0x0000000712007986 */ /* 0x0101e8000c101506 */
[----:B0-----:R-:W4:Y:S01]  /*a9750*/  LDL.LU.64 R18, [R1+0x23f0] ;  /* 0x0023f00001127983 */ /* 0x001f220000300a00 */
[----:B------:R0:W-:Y:S03]  /*a9760*/  STG.E.U16 [R26.64], R2 ;  /* 0x000000021a007986 */ /* 0x0001e6000c101506 */
[----:B0-----:R-:W2:Y:S01]  /*a9770*/  LDL.LU R26, [R1+0x23e8] ;  /* 0x0023e800011a7983 */ /* 0x001ea20000300800 */
[----:B----4-:R-:W-:-:S03]  /*a9780*/  PRMT R0, R18, 0x7632, R0 ;  /* 0x0000763212007816 */ /* 0x010fc60000000000 */
[----:B------:R0:W-:Y:S04]  /*a9790*/  STG.E.U16 [R28.64], R18 ;  /* 0x000000121c007986 */ /* 0x0001e8000c101506 */
[----:B------:R-:W-:Y:S04]  /*a97a0*/  STG.E.U16 [R22.64], R0 ;  /* 0x0000000016007986 */ /* 0x000fe8000c101506 */
[----:B0-----:R-:W4:Y:S01]  /*a97b0*/  LDL.LU.64 R28, [R1+0x23e0] ;  /* 0x0023e000011c7983 */ /* 0x001f220000300a00 */
[----:B------:R0:W-:Y:S03]  /*a97c0*/  STL [R1+0x2368], R19 ;  /* 0x0023681301007387 */ /* 0x0001e60000100800 */
[----:B0-----:R-:W2:Y:S01]  /*a97d0*/  LDL.LU.64 R18, [R1+0x438] ;  /* 0x0004380001127983 */ /* 0x001ea20000300a00 */
[----:B------:R-:W2:Y:S01]  /*a97e0*/  LDL.LU.64 R22, [R1+0x23d8] ;  /* 0x0023d80001167983 */ /* 0x000ea20000300a00 */
[----:B----4-:R-:W-:-:S02]  /*a97f0*/  PRMT R0, R28, 0x7632, R0 ;  /* 0x000076321c007816 */ /* 0x010fc40000000000 */
[----:B--2---:R-:W-:Y:S01]  /*a9800*/  PRMT R2, R22, 0x7632, R2 ;  /* 0x0000763216027816 */ /* 0x004fe20000000002 */
[----:B------:R-:W-:Y:S04]  /*a9810*/  STG.E.U16 [R18.64], R22 ;  /* 0x0000001612007986 */ /* 0x000fe8000c101506 */
[----:B---3--:R0:W-:Y:S01]  /*a9820*/  STG.E.U16 [R14.64], R2 ;  /* 0x000000020e007986 */ /* 0x0081e2000c101506 */
[----:B------:R1:W-:Y:S02]  /*a9830*/  STG.E.U16 [R10.64], R28 ;  /* 0x0000001c0a007986 */ /* 0x0003e4000c101506 */
[----:B------:R2:W-:Y:S02]  /*a9840*/  STG.E.U16 [R4.64], R0 ;  /* 0x0000000004007986 */ /* 0x0005e4000c101506 */
[----:B------:R3:W-:Y:S01]  /*a9850*/  STG.E.U16 [R24.64], R29 ;  /* 0x0000001d18007986 */ /* 0x0007e2000c101506 */
[----:B------:R-:W-:Y:S01]  /*a9860*/  STL [R1+0x2370], R23 ;  /* 0x0023701701007387 */ /* 0x000fe20000100800 */
[----:B0-----:R-:W-:-:S03]  /*a9870*/  PRMT R2, R29, 0x7632, R2 ;  /* 0x000076321d027816 */ /* 0x001fc60000000002 */
[----:B-1----:R-:W4:Y:S01]  /*a9880*/  LDL.LU R28, [R1+0x23d4] ;  /* 0x0023d400011c7983 */ /* 0x002f220000300800 */
[----:B--2---:R-:W-:Y:S01]  /*a9890*/  PRMT R0, R26, 0x7632, R0 ;  /* 0x000076321a007816 */ /* 0x004fe20000000000 */
[----:B---3--:R-:W2:Y:S02]  /*a98a0*/  LDL.LU R29, [R1+0x23d0] ;  /* 0x0023d000011d7983 */ /* 0x008ea40000300800 */
[----:B-----5:R-:W-:Y:S01]  /*a98b0*/  STG.E.U16 [R20.64], R2 ;  /* 0x0000000214007986 */ /* 0x020fe2000c101506 */
[----:B------:R-:W-:Y:S02]  /*a98c0*/  STG.E.U16 [R16.64], R26 ;  /* 0x0000001a10007986 */ /* 0x000fe4000c101506 */
[----:B------:R0:W-:Y:S02]  /*a98d0*/  STG.E.U16 [R8.64], R0 ;  /* 0x0000000008007986 */ /* 0x0001e4000c101506 */
[----:B------:R1:W-:Y:S01]  /*a98e0*/  STG.E.U16 [R12.64], R6 ;  /* 0x000000060c007986 */ /* 0x0003e2000c101506 */
[----:B0-----:R-:W3:Y:S01]  /*a98f0*/  LDL.LU R9, [R1+0xc] ;  /* 0x00000c0001097983 */ /* 0x001ee20000300800 */
[----:B------:R-:W5:Y:S02]  /*a9900*/  LDL.LU.64 R20, [R1+0x3e8] ;  /* 0x0003e80001147983 */ /* 0x000f640000300a00 */
[----:B------:R-:W2:Y:S02]  /*a9910*/  LDL.LU.64 R16, [R1+0x3e0] ;  /* 0x0003e00001107983 */ /* 0x000ea40000300a00 */
[----:B-1----:R-:W2:Y:S01]  /*a9920*/  LDL.LU.64 R12, [R1+0x3d8] ;  /* 0x0003d800010c7983 */ /* 0x002ea20000300a00 */
[----:B------:R-:W2:Y:S01]  /*a9930*/  LDL.LU.64 R10, [R1+0x390] ;  /* 0x00039000010a7983 */ /* 0x000ea20000300a00 */
[----:B------:R-:W-:-:S03]  /*a9940*/  MOV R8, R3 ;  /* 0x0000000300087202 */ /* 0x000fc60000000f00 */
[----:B--2---:R0:W-:Y:S04]  /*a9950*/  STL [R1+0x23b4], R11 ;  /* 0x0023b40b01007387 */ /* 0x0041e80000100800 */
[----:B0-----:R-:W2:Y:S04]  /*a9960*/  LDL.LU R11, [R1+0x1c] ;  /* 0x00001c00010b7983 */ /* 0x001ea80000300800 */
[----:B--2---:R0:W-:Y:S04]  /*a9970*/  STL.64 [R1+0x23c8], R10 ;  /* 0x0023c80a01007387 */ /* 0x0041e80000100a00 */
[----:B0-----:R-:W4:Y:S01]  /*a9980*/  LDL.LU.64 R10, [R1+0x410] ;  /* 0x00041000010a7983 */ /* 0x001f220000300a00 */
[----:B------:R-:W2:Y:S02]  /*a9990*/  LDL.LU R3, [R1+0x8c] ;  /* 0x00008c0001037983 */ /* 0x000ea40000300800 */
[----:B---3--:R0:W-:Y:S02]  /*a99a0*/  STL.64 [R1+0x2380], R8 ;  /* 0x0023800801007387 */ /* 0x0081e40000100a00 */
        /* <DEDUP_REMOVED lines=12> */
[----:B0-----:R-:W3:Y:S01]  /*a9a70*/  LDL.LU.64 R8, [R1+0x418] ;  /* 0x0004180001087983 */ /* 0x001ee20000300a00 */
[----:B------:R-:W2:Y:S02]  /*a9a80*/  LDL.LU R26, [R1+0x4c] ;  /* 0x00004c00011a7983 */ /* 0x000ea40000300800 */
[----:B------:R-:W2:Y:S01]  /*a9a90*/  LDL.LU.64 R22, [R1+0x3c0] ;  /* 0x0003c00001167983 */ /* 0x000ea20000300a00 */
[----:B------:R-:W-:-:S02]  /*a9aa0*/  PRMT R0, R6, 0x7632, R0 ;  /* 0x0000763206007816 */ /* 0x000fc40000000000 */
[----:B------:R-:W-:-:S03]  /*a9ab0*/  PRMT R2, R29, 0x7632, R2 ;  /* 0x000076321d027816 */ /* 0x000fc60000000002 */
[----:B-----5:R0:W-:Y:S01]  /*a9ac0*/  STG.E.U16 [R20.64], R0 ;  /* 0x0000000014007986 */ /* 0x0201e2000c101506 */
[----:B------:R-:W-:Y:S02]  /*a9ad0*/  STG.E.U16 [R16.64], R29 ;  /* 0x0000001d10007986 */ /* 0x000fe4000c101506 */
[----:B------:R-:W-:Y:S02]  /*a9ae0*/  STG.E.U16 [R12.64], R2 ;  /* 0x000000020c007986 */ /* 0x000fe4000c101506 */
[----:B----4-:R-:W-:Y:S01]  /*a9af0*/  STG.E.U16 [R10.64], R28 ;  /* 0x0000001c0a007986 */ /* 0x010fe2000c101506 */
[----:B0-----:R-:W-:Y:S01]  /*a9b00*/  PRMT R0, R28, 0x7632, R0 ;  /* 0x000076321c007816 */ /* 0x001fe20000000000 */
[----:B--2---:R0:W-:Y:S04]  /*a9b10*/  STL.64 [R1+0x2378], R22 ;  /* 0x0023781601007387 */ /* 0x0041e80000100a00 */
[----:B---3--:R1:W-:Y:S04]  /*a9b20*/  STG.E.U16 [R8.64], R0 ;  /* 0x0000000008007986 */ /* 0x0083e8000c101506 */
[----:B0-----:R-:W2:Y:S01]  /*a9b30*/  LDL.LU.64 R22, [R1+0x3c8] ;  /* 0x0003c80001167983 */ /* 0x001ea20000300a00 */
[----:B------:R-:W3:Y:S02]  /*a9b40*/  LDL.LU.64 R14, [R1+0x3b8] ;  /* 0x0003b800010e7983 */ /* 0x000ee40000300a00 */
[----:B------:R-:W4:Y:S02]  /*a9b50*/  LDL.LU R27, [R1+0x7c] ;  /* 0x00007c00011b7983 */ /* 0x000f240000300800 */
[----:B------:R-:W5:Y:S01]  /*a9b60*/  LDL.LU.64 R18, [R1+0x378] ;  /* 0x0003780001127983 */ /* 0x000f620000300a00 */
[----:B------:R-:W2:Y:S01]  /*a9b70*/  LDL.LU.64 R6, [R1+0x368] ;  /* 0x0003680001067983 */ /* 0x000ea20000300a00 */
[----:B------:R-:W2:Y:S02]  /*a9b80*/  LDL.LU.64 R4, [R1+0x350] ;  /* 0x0003500001047983 */ /* 0x000ea40000300a00 */
[----:B------:R-:W2:Y:S02]  /*a9b90*/  LDL.LU.64 R24, [R1+0x360] ;  /* 0x0003600001187983 */ /* 0x000ea40000300a00 */
[----:B------:R-:W2:Y:S01]  /*a9ba0*/  LDL.LU.64 R20, [R1+0x358] ;  /* 0x0003580001147983 */ /* 0x000ea20000300a00 */
[----:B------:R-:W2:Y:S01]  /*a9bb0*/  LDL.LU.64 R16, [R1+0x348] ;  /* 0x0003480001107983 */ /* 0x000ea20000300a00 */
[----:B------:R-:W2:Y:S02]  /*a9bc0*/  LDL.LU.64 R12, [R1+0x318] ;  /* 0x00031800010c7983 */ /* 0x000ea40000300a00 */
[----:B------:R-:W2:Y:S02]  /*a9bd0*/  LDL.LU.64 R10, [R1+0x23c8] ;  /* 0x0023c800010a7983 */ /* 0x000ea40000300a00 */
[----:B------:R-:W3:Y:S01]  /*a9be0*/  LDL.LU.64 R28, [R1+0x340] ;  /* 0x00034000011c7983 */ /* 0x000ee20000300a00 */
[----:B-1----:R-:W3:Y:S01]  /*a9bf0*/  LDL.LU.64 R8, [R1+0x23c0] ;  /* 0x0023c00001087983 */ /* 0x002ee20000300a00 */
[----:B--2---:R-:W-:-:S03]  /*a9c00*/  PRMT R2, R11, 0x7632, R2 ;  /* 0x000076320b027816 */ /* 0x004fc60000000002 */
[----:B---3--:R0:W-:Y:S04]  /*a9c10*/  STG.E.U16 [R8.64], R11 ;  /* 0x0000000b08007986 */ /* 0x0081e8000c101506 */
[----:B0-----:R-:W2:Y:S01]  /*a9c20*/  LDL.LU.64 R8, [R1+0x23b8] ;  /* 0x0023b80001087983 */ /* 0x001ea20000300a00 */
[----:B------:R-:W3:Y:S03]  /*a9c30*/  LDL.LU R11, [R1+0x23b4] ;  /* 0x0023b400010b7983 */ /* 0x000ee60000300800 */
[----:B---3--:R0:W-:Y:S04]  /*a9c40*/  STG.E.U16 [R10.64], R2 ;  /* 0x000000020a007986 */ /* 0x0081e8000c101506 */
[----:B0-----:R-:W2:Y:S04]  /*a9c50*/  LDL.LU R11, [R1+0x23b0] ;  /* 0x0023b000010b7983 */ /* 0x001ea80000300800 */
[----:B--2---:R0:W-:Y:S04]  /*a9c60*/  STG.E.U16 [R8.64], R11 ;  /* 0x0000000b08007986 */ /* 0x0041e8000c101506 */
[----:B0-----:R-:W2:Y:S01]  /*a9c70*/  LDL.LU.64 R8, [R1+0x23a8] ;  /* 0x0023a80001087983 */ /* 0x001ea20000300a00 */
[----:B------:R-:W-:-:S02]  /*a9c80*/  PRMT R0, R11, 0x7632, R0 ;  /* 0x000076320b007816 */ /* 0x000fc40000000000 */
[----:B------:R-:W3:Y:S03]  /*a9c90*/  LDL.LU.64 R10, [R1+0x370] ;  /* 0x00037000010a7983 */ /* 0x000ee60000300a00 */
        /* <DEDUP_REMOVED lines=8> */
[----:B------:R-:W-:-:S03]  /*a9d20*/  PRMT R0, R26, 0x7632, R0 ;  /* 0x000076321a007816 */ /* 0x000fc60000000000 */
[----:B--2---:R0:W-:Y:S02]  /*a9d30*/  STG.E.U16 [R8.64], R26 ;  /* 0x0000001a08007986 */ /* 0x0041e4000c101506 */
[----:B------:R1:W-:Y:S02]  /*a9d40*/  STG.E.U16 [R22.64], R0 ;  /* 0x0000000016007986 */ /* 0x0003e4000c101506 */
[----:B0-----:R-:W2:Y:S01]  /*a9d50*/  LDL.LU.64 R8, [R1+0x2380] ;  /* 0x0023800001087983 */ /* 0x001ea20000300a00 */
[----:B-1----:R-:W3:Y:S01]  /*a9d60*/  LDL.LU.64 R22, [R1+0x2378] ;  /* 0x0023780001167983 */ /* 0x002ee20000300a00 */
[----:B--2---:R-:W-:Y:S02]  /*a9d70*/  PRMT R2, R9, 0x7632, R2 ;  /* 0x0000763209027816 */ /* 0x004fe40000000002 */
[----:B---3--:R0:W-:Y:S04]  /*a9d80*/  STG.E.U16 [R22.64], R9 ;  /* 0x0000000916007986 */ /* 0x0081e8000c101506 */
[----:B------:R1:W-:Y:S04]  /*a9d90*/  STG.E.U16 [R14.64], R2 ;  /* 0x000000020e007986 */ /* 0x0003e8000c101506 */
[----:B0-----:R-:W2:Y:S04]  /*a9da0*/  LDL.LU R23, [R1+0x2370] ;  /* 0x0023700001177983 */ /* 0x001ea80000300800 */
[----:B-1----:R-:W5:Y:S01]  /*a9db0*/  LDL.LU R15, [R1+0x236c] ;  /* 0x00236c00010f7983 */ /* 0x002f620000300800 */
[----:B----4-:R-:W-:-:S03]  /*a9dc0*/  PRMT R2, R27, 0x7632, R2 ;  /* 0x000076321b027816 */ /* 0x010fc60000000002 */
[----:B-----5:R0:W-:Y:S04]  /*a9dd0*/  STG.E.U16 [R18.64], R15 ;  /* 0x0000000f12007986 */ /* 0x0201e8000c101506 */
[----:B0-----:R-:W3:Y:S01]  /*a9de0*/  LDL.LU R19, [R1+0x2368] ;  /* 0x0023680001137983 */ /* 0x001ee20000300800 */
[----:B------:R-:W-:-:S05]  /*a9df0*/  PRMT R0, R15, 0x7632, R0 ;  /* 0x000076320f007816 */ /* 0x000fca0000000000 */
[----:B------:R0:W-:Y:S01]  /*a9e00*/  STG.E.U16 [R10.64], R0 ;  /* 0x000000000a007986 */ /* 0x0001e2000c101506 */
[----:B------:R1:W-:Y:S02]  /*a9e10*/  STG.E.U16 [R6.64], R27 ;  /* 0x0000001b06007986 */ /* 0x0003e4000c101506 */
[----:B------:R3:W-:Y:S02]  /*a9e20*/  STG.E.U16 [R4.64], R2 ;  /* 0x0000000204007986 */ /* 0x0007e4000c101506 */
[----:B------:R-:W-:Y:S01]  /*a9e30*/  STG.E.U16 [R24.64], R3 ;  /* 0x0000000318007986 */ /* 0x000fe2000c101506 */
[----:B0-----:R-:W-:Y:S01]  /*a9e40*/  PRMT R0, R3, 0x7632, R0 ;  /* 0x0000763203007816 */ /* 0x001fe20000000000 */
[----:B-1----:R-:W4:Y:S01]  /*a9e50*/  LDL.LU R7, [R1+0x6c] ;  /* 0x00006c0001077983 */ /* 0x002f220000300800 */
[----:B------:R-:W5:Y:S02]  /*a9e60*/  LDL.LU R27, [R1+0x2c] ;  /* 0x00002c00011b7983 */ /* 0x000f640000300800 */
[----:B------:R-:W4:Y:S01]  /*a9e70*/  LDL.LU R15, [R1+0x142c] ;  /* 0x00142c00010f7983 */ /* 0x000f220000300800 */
[----:B------:R-:W-:Y:S01]  /*a9e80*/  STG.E.U16 [R20.64], R0 ;  /* 0x0000000014007986 */ /* 0x000fe2000c101506 */
[----:B---3--:R-:W-:-:S03]  /*a9e90*/  PRMT R2, R19, 0x7632, R2 ;  /* 0x0000763213027816 */ /* 0x008fc60000000002 */
[----:B------:R-:W-:Y:S04]  /*a9ea0*/  STG.E.U16 [R16.64], R19 ;  /* 0x0000001310007986 */ /* 0x000fe8000c101506 */
[----:B------:R-:W-:Y:S01]  /*a9eb0*/  STG.E.U16 [R12.64], R2 ;  /* 0x000000020c007986 */ /* 0x000fe2000c101506 */
[----:B--2---:R0:W-:Y:S03]  /*a9ec0*/  STG.E.U16 [R28.64], R23 ;  /* 0x000000171c007986 */ /* 0x0041e6000c101506 */
        /* <DEDUP_REMOVED lines=14> */
[----:B--2---:R0:W-:Y:S04]  /*a9fb0*/  STL.64 [R1+0x2360], R28 ;  /* 0x0023601c01007387 */ /* 0x0041e80000100a00 */
[----:B0-----:R-:W2:Y:S01]  /*a9fc0*/  LDL.LU.64 R28, [R1+0x338] ;  /* 0x00033800011c7983 */ /* 0x001ea20000300a00 */
        /* <DEDUP_REMOVED lines=20> */
[----:B------:R-:W3:Y:S03]  /*aa110*/  LDL.LU R19, [R1+0x2ec] ;  /* 0x0002ec0001137983 */ /* 0x000ee60000300800 */
        /* <DEDUP_REMOVED lines=19> */
[----:B------:R-:W-:-:S02]  /*aa250*/  FSEL R2, R15, -INF , P4 ;  /* 0xff8000000f027808 */ /* 0x000fc40002000000 */
[----:B----4-:R-:W-:Y:S01]  /*aa260*/  PRMT R0, R7, 0x7632, R0 ;  /* 0x0000763207007816 */ /* 0x010fe20000000000 */
[----:B--2---:R0:W-:Y:S04]  /*aa270*/  STG.E.U16 [R28.64], R7 ;  /* 0x000000071c007986 */ /* 0x0041e8000c101506 */
[----:B0-----:R-:W2:Y:S01]  /*aa280*/  LDL.LU.64 R28, [R1+0x2318] ;  /* 0x00231800011c7983 */ /* 0x001ea20000300a00 */
[----:B---3--:R-:W-:Y:S01]  /*aa290*/  FFMA R10, R2, 0.69314718246459960938, R10 ;  /* 0x3f317218020a7823 */ /* 0x008fe2000000000a */
[----:B------:R-:W-:Y:S02]  /*aa2a0*/  FSEL R2, R12, -INF , P6 ;  /* 0xff8000000c027808 */ /* 0x000fe40003000000 */
[----:B------:R-:W0:Y:S01]  /*aa2b0*/  S2R R12, SR_TID.X ;  /* 0x00000000000c7919 */ /* 0x000e220000002100 */
[----:B------:R-:W-:Y:S01]  /*aa2c0*/  FSEL R3, R3, -INF , P3 ;  /* 0xff80000003037808 */ /* 0x000fe20001800000 */
[----:B------:R-:W-:-:S04]  /*aa2d0*/  FFMA R9, R9, 0.69314718246459960938, R11 ;  /* 0x3f31721809097823 */ /* 0x000fc8000000000b */
[----:B------:R-:W-:Y:S01]  /*aa2e0*/  FFMA R11, R3, 0.69314718246459960938, R26 ;  /* 0x3f317218030b7823 */ /* 0x000fe2000000001a */
[----:B------:R-:W-:Y:S02]  /*aa2f0*/  FSEL R4, R4, -INF , P2 ;  /* 0xff80000004047808 */ /* 0x000fe40001000000 */
[----:B------:R-:W-:Y:S02]  /*aa300*/  FSEL R5, R5, -INF , P1 ;  /* 0xff80000005057808 */ /* 0x000fe40000800000 */
[----:B------:R-:W-:Y:S02]  /*aa310*/  FSEL R6, R6, -INF , P0 ;  /* 0xff80000006067808 */ /* 0x000fe40000000000 */
[----:B0-----:R-:W-:Y:S01]  /*aa320*/  LOP3.LUT R12, R12, 0x1c, RZ, 0xc0, !PT ;  /* 0x0000001c0c0c7812 */ /* 0x001fe200078ec0ff */
[----:B------:R-:W-:Y:S02]  /*aa330*/  FFMA R4, R4, 0.69314718246459960938, R14 ;  /* 0x3f31721804047823 */ /* 0x000fe4000000000e */
[----:B------:R-:W-:-:S02]  /*aa340*/  FFMA R5, R5, 0.69314718246459960938, R25 ;  /* 0x3f31721805057823 */ /* 0x000fc40000000019 */
[----:B------:R-:W-:Y:S02]  /*aa350*/  FFMA R6, R6, 0.69314718246459960938, R13 ;  /* 0x3f31721806067823 */ /* 0x000fe4000000000d */
[----:B------:R-:W-:Y:S01]  /*aa360*/  FFMA R7, R2, 0.69314718246459960938, R24 ;  /* 0x3f31721802077823 */ /* 0x000fe20000000018 */
[----:B--2---:R-:W-:Y:S01]  /*aa370*/  STG.E.U16 [R28.64], R0 ;  /* 0x000000001c007986 */ /* 0x004fe2000c101506 */
[----:B------:R-:W-:Y:S06]  /*aa380*/  BAR.SYNC.DEFER_BLOCKING 0x0 ;  /* 0x0000000000007b1d */ /* 0x000fec0000010000 */
[----:B------:R0:W-:Y:S01]  /*aa390*/  STS.128 [R12.X4], R20 ;  /* 0x000000140c007388 */ /* 0x0001e20000004c00 */
[----:B------:R-:W-:Y:S02]  /*aa3a0*/  STS.128 [R12.X4+0x80], R16 ;  /* 0x000080100c007388 */ /* 0x000fe40000004c00 */
[----:B------:R1:W-:Y:S01]  /*aa3b0*/  STS.128 [R12.X4+0x100], R8 ;  /* 0x000100080c007388 */ /* 0x0003e20000004c00 */
[----:B0-----:R-:W0:Y:S04]  /*aa3c0*/  S2R R20, SR_TID.X ;  /* 0x0000000000147919 */ /* 0x001e280000002100 */
[----:B-1----:R-:W1:Y:S01]  /*aa3d0*/  S2R R8, SR_TID.X ;  /* 0x0000000000087919 */ /* 0x002e620000002100 */
[----:B------:R2:W-:Y:S02]  /*aa3e0*/  STS.128 [R12.X4+0x180], R4 ;  /* 0x000180040c007388 */ /* 0x0005e40000004c00 */
[----:B------:R-:W-:Y:S01]  /*aa3f0*/  BAR.SYNC.DEFER_BLOCKING 0x0 ;  /* 0x0000000000007b1d */ /* 0x000fe20000010000 */
[----:B0-----:R-:W-:-:S02]  /*aa400*/  SHF.L.U32 R16, R20, 0x4, RZ ;  /* 0x0000000414107819 */ /* 0x001fc400000006ff */
[----:B-1----:R-:W-:Y:S02]  /*aa410*/  LOP3.LUT R24, R8, 0x60, RZ, 0xc0, !PT ;  /* 0x0000006008187812 */ /* 0x002fe400078ec0ff */
[----:B------:R-:W-:Y:S02]  /*aa420*/  LOP3.LUT R16, R16, 0x70, RZ, 0xc0, !PT ;  /* 0x0000007010107812 */ /* 0x000fe400078ec0ff */
[----:B--2---:R-:W-:Y:S02]  /*aa430*/  LOP3.LUT R12, R8, 0x18, RZ, 0xc0, !PT ;  /* 0x00000018080c7812 */ /* 0x004fe400078ec0ff */
[----:B------:R-:W-:Y:S01]  /*aa440*/  LEA R16, R24, R16, 0x2 ;  /* 0x0000001018107211 */ /* 0x000fe200078e10ff */
[----:B------:R-:W0:Y:S03]  /*aa450*/  S2R R8, SR_CTAID.X ;  /* 0x0000000000087919 */ /* 0x000e260000002500 */
[----:B------:R-:W-:-:S02]  /*aa460*/  LEA.HI R16, R12, R16, RZ, 0x1f ;  /* 0x000000100c107211 */ /* 0x000fc400078ff8ff */
[----:B------:R-:W1:Y:S04]  /*aa470*/  S2R R12, SR_CTAID.Y ;  /* 0x00000000000c7919 */ /* 0x000e680000002600 */
[----:B------:R-:W2:Y:S01]  /*aa480*/  LDS R11, [R16] ;  /* 0x00000000100b7984 */ /* 0x000ea20000000800 */
[----:B0-----:R-:W-:Y:S02]  /*aa490*/  IMAD.SHL.U32 R8, R8, 0x80, RZ ;  /* 0x0000008008087824 */ /* 0x001fe400078e00ff */
[----:B-1----:R-:W-:-:S03]  /*aa4a0*/  IMAD R0, R12, c[0x0][0x1cc], RZ ;  /* 0x000073000c007a24 */ /* 0x002fc600078e02ff */
[----:B------:R-:W-:-:S04]  /*aa4b0*/  LOP3.LUT R8, R8, 0x7f, R20, 0xf8, !PT ;  /* 0x0000007f08087812 */ /* 0x000fc800078ef814 */
[----:B------:R-:W-:Y:S02]  /*aa4c0*/  SHF.L.U32 R3, R8, 0x2, RZ ;  /* 0x0000000208037819 */ /* 0x000fe400000006ff */
[----:B------:R-:W-:Y:S01]  /*aa4d0*/  SHF.L.U32 R2, R0, 0x2, RZ ;  /* 0x0000000200027819 */ /* 0x000fe200000006ff */
[----:B------:R-:W-:-:S04]  /*aa4e0*/  IMAD.HI R9, R8, 0x4, RZ ;  /* 0x0000000408097827 */ /* 0x000fc800078e02ff */
[----:B------:R-:W-:Y:S01]  /*aa4f0*/  IMAD.HI R0, R0, 0x4, RZ ;  /* 0x0000000400007827 */ /* 0x000fe200078e02ff */
[----:B------:R-:W-:-:S04]  /*aa500*/  IADD3 R2, P0, P1, R3, c[0x0][0x180], R2 ;  /* 0x0000600003027a10 */ /* 0x000fc8000791e002 */
[----:B------:R-:W-:-:S05]  /*aa510*/  IADD3.X R3, R9, c[0x0][0x184], R0, P0, P1 ;  /* 0x0000610009037a10 */ /* 0x000fca00007e2400 */
[----:B--2---:R-:W-:Y:S01]  /*aa520*/  STG.E [R2.64], R11 ;  /* 0x0000000b02007986 */ /* 0x004fe2000c101906 */
[----:B------:R-:W-:Y:S05]  /*aa530*/  EXIT ;  /* 0x000000000000794d */ /* 0x000fea0003800000 */
.L_x_36:
[----:B------:R-:W-:-:S00]  /*aa540*/  BRA `(.L_x_36) ;  /* 0xfffffff000007947 */ /* 0x000fc0000383ffff */
[----:B------:R-:W-:-:S00]  /*aa550*/  NOP ;  /* 0x0000000000007918 */ /* 0x000fc00000000000 */
        /* <DEDUP_REMOVED lines=10> */
.L_x_37:


//--------------------- .nv.global.init           --------------------------
	.section	.nv.global.init,"aw",@progbits
.nv.global.init:
	.type		_$_str,@object
	.size		_$_str,(.L_0 - _$_str)
_$_str:
        /*0000*/ 	.byte	0x5f, 0x5f, 0x43, 0x55, 0x44, 0x41, 0x5f, 0x46, 0x54, 0x5a, 0x00
.L_0:


//--------------------- .nv.shared.attn_fwd       --------------------------
	.section	.nv.shared.attn_fwd,"aw",@nobits
	.sectionflags	@""
	.align	16
